def matmul_kernel(
    a_ptr,
    b_ptr,
    c_ptr,
    M,
    N,
    K,
    stride_am,
    stride_ak,
    stride_bk,
    stride_bn,
    stride_cm,
    stride_cn,
    BLOCK_M: tl.constexpr,
    BLOCK_N: tl.constexpr,
    BLOCK_K: tl.constexpr,
    GROUP_M: tl.constexpr,
):
    pid = tl.program_id(axis=0)
    num_pid_m = tl.cdiv(M, BLOCK_M)
    num_pid_n = tl.cdiv(N, BLOCK_N)
    num_pid_in_group = GROUP_M * num_pid_n
    group_id = pid // num_pid_in_group
    first_pid_m = group_id * GROUP_M
    group_size_m = min(num_pid_m - first_pid_m, GROUP_M)
    pid_m = first_pid_m + ((pid % num_pid_in_group) % group_size_m)
    pid_n = (pid % num_pid_in_group) // group_size_m

    offs_am = (pid_m * BLOCK_M + tl.arange(0, BLOCK_M)) % M
    offs_bn = (pid_n * BLOCK_N + tl.arange(0, BLOCK_N)) % N
    offs_k = tl.arange(0, BLOCK_K)
    a_ptrs = a_ptr + offs_am[:, None] * stride_am + offs_k[None, :] * stride_ak
    b_ptrs = b_ptr + offs_k[:, None] * stride_bk + offs_bn[None, :] * stride_bn

    acc = tl.zeros((BLOCK_M, BLOCK_N), dtype=tl.float32)
    for kk in range(0, tl.cdiv(K, BLOCK_K)):
        a = tl.load(a_ptrs, mask=offs_k[None, :] < K - kk * BLOCK_K, other=0.0)
        b = tl.load(b_ptrs, mask=offs_k[:, None] < K - kk * BLOCK_K, other=0.0)
        acc = tl.dot(a, b, acc)
        a_ptrs += BLOCK_K * stride_ak
        b_ptrs += BLOCK_K * stride_bk

    c = acc.to(c_ptr.dtype.element_ty)
    offs_cm = pid_m * BLOCK_M + tl.arange(0, BLOCK_M)
    offs_cn = pid_n * BLOCK_N + tl.arange(0, BLOCK_N)
    c_ptrs = c_ptr + offs_cm[:, None] * stride_cm + offs_cn[None, :] * stride_cn
    mask = (offs_cm[:, None] < M) & (offs_cn[None, :] < N)
    tl.store(c_ptrs, c, mask=mask)

# config = {"BLOCK_K": 128, "BLOCK_M": 256, "BLOCK_N": 128, "GROUP_M": 8, "arch": "sm_100", "dtype": "fp8e4m3", "num_ctas": 1, "num_stages": 2, "num_warps": 8}
# arch = sm_100


// ===== COMPILED SASS (sm_100a) =====

	.target	sm_100a

	.elftype	@"ET_EXEC"


//--------------------- .note.nv.tkinfo           --------------------------
	.section	.note.nv.tkinfo,"",@"SHT_NOTE"
	.sectionflags	@"SHF_NOTE_NV_TKINFO"
	.tkinfo
        /*0018*/ 	.word	0x00000081
        /*0030*/ 	.string	""
        /*0030*/ 	.string	"ptxas-blackwell"
        /*0030*/ 	.string	"Cuda compilation tools, release 12.9, V12.9.86"
        /*0030*/ 	.string	"Build cuda_12.9.r12.9/compiler.36037853_0"
        /*0030*/ 	.string	"-v  -suppress-debug-info  -lineinfo  -arch sm_100a "



//--------------------- .note.nv.cuver            --------------------------
	.section	.note.nv.cuver,"",@"SHT_NOTE"
	.sectionflags	@"SHF_NOTE_NV_CUVER"
        /*0018*/ 	.short	0x0001
        /*001a*/ 	.short	0x0064
        /*001c*/ 	.short	0x0001
        /*001e*/ 	.short	0x0000
        /*0020*/ 	.short	0x0001
        /*0022*/ 	.short	0x0000


//--------------------- .nv.info                  --------------------------
	.section	.nv.info,"",@"SHT_CUDA_INFO"
	.align	4


	//----- nvinfo : EIATTR_REGCOUNT
	.align		4
        /*0000*/ 	.byte	0x04, 0x2f
        /*0002*/ 	.short	(.L_4 - .L_3)
	.align		4
.L_3:
        /*0004*/ 	.word	index@(matmul_kernel)
        /*0008*/ 	.word	0x000000ff


	//----- nvinfo : EIATTR_FRAME_SIZE
	.align		4
.L_4:
        /*000c*/ 	.byte	0x04, 0x11
        /*000e*/ 	.short	(.L_6 - .L_5)
	.align		4
.L_5:
        /*0010*/ 	.word	index@($__internal_2_$__cuda_sm10x_tcgen05_guardrail_trap_unallocated_columns_being_dealloced)
        /*0014*/ 	.word	0x00000538


	//----- nvinfo : EIATTR_FRAME_SIZE
	.align		4
.L_6:
        /*0018*/ 	.byte	0x04, 0x11
        /*001a*/ 	.short	(.L_8 - .L_7)
	.align		4
.L_7:
        /*001c*/ 	.word	index@($__internal_1_$__cuda_sm10x_tcgen05_guardrail_trap_phase_invalid_during_alloc)
        /*0020*/ 	.word	0x00000538


	//----- nvinfo : EIATTR_FRAME_SIZE
	.align		4
.L_8:
        /*0024*/ 	.byte	0x04, 0x11
        /*0026*/ 	.short	(.L_10 - .L_9)
	.align		4
.L_9:
        /*0028*/ 	.word	index@($__internal_0_$__cuda_sm10x_tcgen05_guardrail_trap_col_being_dealloced_not_returned_by_alloc)
        /*002c*/ 	.word	0x00000538


	//----- nvinfo : EIATTR_FRAME_SIZE
	.align		4
.L_10:
        /*0030*/ 	.byte	0x04, 0x11
        /*0032*/ 	.short	(.L_12 - .L_11)
	.align		4
.L_11:
        /*0034*/ 	.word	index@(matmul_kernel)
        /*0038*/ 	.word	0x00000538


	//----- nvinfo : EIATTR_MIN_STACK_SIZE
	.align		4
.L_12:
        /*003c*/ 	.byte	0x04, 0x12
        /*003e*/ 	.short	(.L_14 - .L_13)
	.align		4
.L_13:
        /*0040*/ 	.word	index@(matmul_kernel)
        /*0044*/ 	.word	0x00000538
.L_14:


//--------------------- .nv.info.matmul_kernel    --------------------------
	.section	.nv.info.matmul_kernel,"",@"SHT_CUDA_INFO"
	.sectionflags	@""
	.align	4


	//----- nvinfo : EIATTR_CUDA_API_VERSION
	.align		4
        /*0000*/ 	.byte	0x04, 0x37
        /*0002*/ 	.short	(.L_16 - .L_15)
.L_15:
        /*0004*/ 	.word	0x00000081


	//----- nvinfo : EIATTR_KPARAM_INFO
	.align		4
.L_16:
        /*0008*/ 	.byte	0x04, 0x17
        /*000a*/ 	.short	(.L_18 - .L_17)
.L_17:
        /*000c*/ 	.word	0x00000000
        /*0010*/ 	.short	0x000d
        /*0012*/ 	.short	0x0048
        /*0014*/ 	.byte	0x00, 0xf4, 0x21, 0x00


	//----- nvinfo : EIATTR_KPARAM_INFO
	.align		4
.L_18:
        /*0018*/ 	.byte	0x04, 0x17
        /*001a*/ 	.short	(.L_20 - .L_19)
.L_19:
        /*001c*/ 	.word	0x00000000
        /*0020*/ 	.short	0x000c
        /*0022*/ 	.short	0x0040
        /*0024*/ 	.byte	0x00, 0xf4, 0x21, 0x00


	//----- nvinfo : EIATTR_KPARAM_INFO
	.align		4
.L_20:
        /*0028*/ 	.byte	0x04, 0x17
        /*002a*/ 	.short	(.L_22 - .L_21)
.L_21:
        /*002c*/ 	.word	0x00000000
        /*0030*/ 	.short	0x000b
        /*0032*/ 	.short	0x0038
        /*0034*/ 	.byte	0x00, 0xf0, 0x11, 0x00


	//----- nvinfo : EIATTR_KPARAM_INFO
	.align		4
.L_22:
        /*0038*/ 	.byte	0x04, 0x17
        /*003a*/ 	.short	(.L_24 - .L_23)
.L_23:
        /*003c*/ 	.word	0x00000000
        /*0040*/ 	.short	0x000a
        /*0042*/ 	.short	0x0034
        /*0044*/ 	.byte	0x00, 0xf0, 0x11, 0x00


	//----- nvinfo : EIATTR_KPARAM_INFO
	.align		4
.L_24:
        /*0048*/ 	.byte	0x04, 0x17
        /*004a*/ 	.short	(.L_26 - .L_25)
.L_25:
        /*004c*/ 	.word	0x00000000
        /*0050*/ 	.short	0x0009
        /*0052*/ 	.short	0x0030
        /*0054*/ 	.byte	0x00, 0xf0, 0x11, 0x00


	//----- nvinfo : EIATTR_KPARAM_INFO
	.align		4
.L_26:
        /*0058*/ 	.byte	0x04, 0x17
        /*005a*/ 	.short	(.L_28 - .L_27)
.L_27:
        /*005c*/ 	.word	0x00000000
        /*0060*/ 	.short	0x0008
        /*0062*/ 	.short	0x002c
        /*0064*/ 	.byte	0x00, 0xf0, 0x11, 0x00


	//----- nvinfo : EIATTR_KPARAM_INFO
	.align		4
.L_28:
        /*0068*/ 	.byte	0x04, 0x17
        /*006a*/ 	.short	(.L_30 - .L_29)
.L_29:
        /*006c*/ 	.word	0x00000000
        /*0070*/ 	.short	0x0007
        /*0072*/ 	.short	0x0028
        /*0074*/ 	.byte	0x00, 0xf0, 0x11, 0x00


	//----- nvinfo : EIATTR_KPARAM_INFO
	.align		4
.L_30:
        /*0078*/ 	.byte	0x04, 0x17
        /*007a*/ 	.short	(.L_32 - .L_31)
.L_31:
        /*007c*/ 	.word	0x00000000
        /*0080*/ 	.short	0x0006
        /*0082*/ 	.short	0x0024
        /*0084*/ 	.byte	0x00, 0xf0, 0x11, 0x00


	//----- nvinfo : EIATTR_KPARAM_INFO
	.align		4
.L_32:
        /*0088*/ 	.byte	0x04, 0x17
        /*008a*/ 	.short	(.L_34 - .L_33)
.L_33:
        /*008c*/ 	.word	0x00000000
        /*0090*/ 	.short	0x0005
        /*0092*/ 	.short	0x0020
        /*0094*/ 	.byte	0x00, 0xf0, 0x11, 0x00


	//----- nvinfo : EIATTR_KPARAM_INFO
	.align		4
.L_34:
        /*0098*/ 	.byte	0x04, 0x17
        /*009a*/ 	.short	(.L_36 - .L_35)
.L_35:
        /*009c*/ 	.word	0x00000000
        /*00a0*/ 	.short	0x0004
        /*00a2*/ 	.short	0x001c
        /*00a4*/ 	.byte	0x00, 0xf0, 0x11, 0x00


	//----- nvinfo : EIATTR_KPARAM_INFO
	.align		4
.L_36:
        /*00a8*/ 	.byte	0x04, 0x17
        /*00aa*/ 	.short	(.L_38 - .L_37)
.L_37:
        /*00ac*/ 	.word	0x00000000
        /*00b0*/ 	.short	0x0003
        /*00b2*/ 	.short	0x0018
        /*00b4*/ 	.byte	0x00, 0xf0, 0x11, 0x00


	//----- nvinfo : EIATTR_KPARAM_INFO
	.align		4
.L_38:
        /*00b8*/ 	.byte	0x04, 0x17
        /*00ba*/ 	.short	(.L_40 - .L_39)
.L_39:
        /*00bc*/ 	.word	0x00000000
        /*00c0*/ 	.short	0x0002
        /*00c2*/ 	.short	0x0010
        /*00c4*/ 	.byte	0x00, 0xf4, 0x21, 0x00


	//----- nvinfo : EIATTR_KPARAM_INFO
	.align		4
.L_40:
        /*00c8*/ 	.byte	0x04, 0x17
        /*00ca*/ 	.short	(.L_42 - .L_41)
.L_41:
        /*00cc*/ 	.word	0x00000000
        /*00d0*/ 	.short	0x0001
        /*00d2*/ 	.short	0x0008
        /*00d4*/ 	.byte	0x00, 0xf4, 0x21, 0x00


	//----- nvinfo : EIATTR_KPARAM_INFO
	.align		4
.L_42:
        /*00d8*/ 	.byte	0x04, 0x17
        /*00da*/ 	.short	(.L_44 - .L_43)
.L_43:
        /*00dc*/ 	.word	0x00000000
        /*00e0*/ 	.short	0x0000
        /*00e2*/ 	.short	0x0000
        /*00e4*/ 	.byte	0x00, 0xf4, 0x21, 0x00


	//----- nvinfo : EIATTR_AT_ENTRY_FRAGMENTS
	.align		4
.L_44:
        /*00e8*/ 	.byte	0x04, 0x4f
        /*00ea*/ 	.short	(.L_46 - .L_45)


	//   ....[0]....
.L_45:
        /*00ec*/ 	.word	0x00000004


	//----- nvinfo : EIATTR_RESERVED_SMEM_USED
	.align		4
.L_46:
        /*00f0*/ 	.byte	0x01, 0x41
	.zero		2


	//----- nvinfo : EIATTR_SPARSE_MMA_MASK
	.align		4
        /*00f4*/ 	.byte	0x03, 0x50
        /*00f6*/ 	.short	0x0000


	//----- nvinfo : EIATTR_TCGEN05_1CTA_USED
	.align		4
        /*00f8*/ 	.byte	0x01, 0x51
	.zero		2


	//----- nvinfo : EIATTR_MAXREG_COUNT
	.align		4
        /*00fc*/ 	.byte	0x03, 0x1b
        /*00fe*/ 	.short	0x00ff


	//----- nvinfo : EIATTR_NUM_BARRIERS
	.align		4
        /*0100*/ 	.byte	0x02, 0x4c
        /*0102*/ 	.byte	0x01
	.zero		1


	//----- nvinfo : EIATTR_ANNOTATIONS
	.align		4
        /*0104*/ 	.byte	0x04, 0x55
        /*0106*/ 	.short	(.L_48 - .L_47)


	//   ....[0]....
.L_47:
        /*0108*/ 	.word	0x00000001
        /*010c*/ 	.byte	0x80, 0x0b, 0x00, 0x00, 0x01, 0x00, 0x00, 0x00, 0x90, 0x1c, 0x00, 0x00, 0x01, 0x00, 0x00, 0x00
        /* <DEDUP_REMOVED lines=491> */
        /*1fcc*/ 	.byte	0x70, 0x57, 0x01, 0x00, 0x01, 0x00, 0x00, 0x00, 0x70, 0x58, 0x01, 0x00


	//----- nvinfo : EIATTR_INT_WARP_WIDE_INSTR_OFFSETS
	.align		4
.L_48:
        /*1fd8*/ 	.byte	0x04, 0x31
        /*1fda*/ 	.short	(.L_50 - .L_49)


	//   ....[0]....
.L_49:
        /*1fdc*/ 	.word	0x00001b40


	//   ....[1]....
        /*1fe0*/ 	.word	0x00001b70


	//   ....[2]....
        /*1fe4*/ 	.word	0x00008750


	//   ....[3]....
        /*1fe8*/ 	.word	0x00019ed0


	//   ....[4]....
        /*1fec*/ 	.word	0x00019f20


	//----- nvinfo : EIATTR_COOP_GROUP_MASK_REGIDS
	.align		4
.L_50:
        /*1ff0*/ 	.byte	0x04, 0x29
        /*1ff2*/ 	.short	(.L_52 - .L_51)


	//   ....[0]....
.L_51:
        /*1ff4*/ 	.word	0xffffffff


	//   ....[1]....
        /*1ff8*/ 	.word	0xffffffff


	//   ....[2]....
        /*1ffc*/ 	.word	0xffffffff


	//   ....[3]....
        /*2000*/ 	.word	0xffffffff


	//----- nvinfo : EIATTR_COOP_GROUP_INSTR_OFFSETS
	.align		4
.L_52:
        /*2004*/ 	.byte	0x04, 0x28
        /*2006*/ 	.short	(.L_54 - .L_53)


	//   ....[0]....
.L_53:
        /*2008*/ 	.word	0x00000070


	//   ....[1]....
        /*200c*/ 	.word	0x00000330


	//   ....[2]....
        /*2010*/ 	.word	0x00019d60


	//   ....[3]....
        /*2014*/ 	.word	0x00019fd0


	//----- nvinfo : EIATTR_VRC_CTA_INIT_COUNT
	.align		4
.L_54:
        /*2018*/ 	.byte	0x02, 0x4a
        /*201a*/ 	.byte	0x80
	.zero		1


	//----- nvinfo : EIATTR_MBARRIER_INSTR_OFFSETS
	.align		4
        /*201c*/ 	.byte	0x04, 0x39
        /*201e*/ 	.short	(.L_56 - .L_55)


	//   ....[0]....
.L_55:
        /*2020*/ 	.word	0x00001d60
        /*2024*/ 	.word	0x000000ff
        /*2028*/ 	.word	0x00000000
        /*202c*/ 	.short	0x0100
        /*202e*/ 	.byte	0x0b
	.zero		1


	//   ....[1]....
        /*2030*/ 	.word	0x000087f0
        /*2034*/ 	.word	0x000000ff
        /*2038*/ 	.word	0x00018008
        /*203c*/ 	.short	0x0100
        /*203e*/ 	.byte	0x09
	.zero		1


	//   ....[2]....
        /*2040*/ 	.word	0x0000d340
        /*2044*/ 	.word	0x000000ff
        /*2048*/ 	.word	0x00000000
        /*204c*/ 	.short	0x010a
        /*204e*/ 	.byte	0x0b
	.zero		1


	//   ....[3]....
        /*2050*/ 	.word	0x00015850
        /*2054*/ 	.word	0x000000ff
        /*2058*/ 	.word	0x00000000
        /*205c*/ 	.short	0x010a
        /*205e*/ 	.byte	0x0b
	.zero		1


	//   ....[4]....
        /*2060*/ 	.word	0x00015960
        /*2064*/ 	.word	0x000000ff
        /*2068*/ 	.word	0x00018000
        /*206c*/ 	.short	0x0108
        /*206e*/ 	.byte	0x09
	.zero		1


	//   ....[5]....
        /*2070*/ 	.word	0x000159f0
        /*2074*/ 	.word	0x000000ff
        /*2078*/ 	.word	0x00018008
        /*207c*/ 	.short	0x0108
        /*207e*/ 	.byte	0x09
	.zero		1


	//   ....[6]....
        /*2080*/ 	.word	0x00019ff0
        /*2084*/ 	.word	0x000000ff
        /*2088*/ 	.word	0x00000000
        /*208c*/ 	.short	0x010a
        /*208e*/ 	.byte	0x0b
	.zero		1


	//   ....[7]....
        /*2090*/ 	.word	0x0001a020
        /*2094*/ 	.word	0x000000ff
        /*2098*/ 	.word	0x00000000
        /*209c*/ 	.short	0x010a
        /*209e*/ 	.byte	0x0b
	.zero		1


	//----- nvinfo : EIATTR_NUM_MBARRIERS
	.align		4
.L_56:
        /*20a0*/ 	.byte	0x03, 0x38
        /*20a2*/ 	.short	0x0002


	//----- nvinfo : EIATTR_EXIT_INSTR_OFFSETS
	.align		4
        /*20a4*/ 	.byte	0x04, 0x1c
        /*20a6*/ 	.short	(.L_58 - .L_57)


	//   ....[0]....
.L_57:
        /*20a8*/ 	.word	0x00019fe0


	//----- nvinfo : EIATTR_REQNTID
	.align		4
.L_58:
        /*20ac*/ 	.byte	0x04, 0x10
        /*20ae*/ 	.short	(.L_60 - .L_59)
.L_59:
        /*20b0*/ 	.word	0x00000100
        /*20b4*/ 	.word	0x00000001
        /*20b8*/ 	.word	0x00000001


	//----- nvinfo : EIATTR_CRS_STACK_SIZE
	.align		4
.L_60:
        /*20bc*/ 	.byte	0x04, 0x1e
        /*20be*/ 	.short	(.L_62 - .L_61)
.L_61:
        /*20c0*/ 	.word	0x00000000


	//----- nvinfo : EIATTR_CBANK_PARAM_SIZE
	.align		4
.L_62:
        /*20c4*/ 	.byte	0x03, 0x19
        /*20c6*/ 	.short	0x0050


	//----- nvinfo : EIATTR_PARAM_CBANK
	.align		4
        /*20c8*/ 	.byte	0x04, 0x0a
        /*20ca*/ 	.short	(.L_64 - .L_63)
	.align		4
.L_63:
        /*20cc*/ 	.word	index@(.nv.constant0.matmul_kernel)
        /*20d0*/ 	.short	0x0380
        /*20d2*/ 	.short	0x0050


	//----- nvinfo : EIATTR_SW_WAR
	.align		4
.L_64:
        /*20d4*/ 	.byte	0x04, 0x36
        /*20d6*/ 	.short	(.L_66 - .L_65)
.L_65:
        /*20d8*/ 	.word	0x00000008
.L_66:


//--------------------- .nv.compat                --------------------------
	.section	.nv.compat,"",@"SHT_CUDA_COMPAT_INFO"
	.align	4
        /*0000*/ 	.byte	0x02, 0x02, 0x02, 0x00, 0x02, 0x05, 0x05, 0x00, 0x02, 0x03, 0x00, 0x00, 0x02, 0x06, 0x01, 0x00


//--------------------- .nv.callgraph             --------------------------
	.section	.nv.callgraph,"",@"SHT_CUDA_CALLGRAPH"
	.align	4
	.sectionentsize	8
	.align		4
        /*0000*/ 	.word	0x00000000
	.align		4
        /*0004*/ 	.word	0xffffffff
	.align		4
        /*0008*/ 	.word	0x00000000
	.align		4
        /*000c*/ 	.word	0xfffffffe
	.align		4
        /*0010*/ 	.word	0x00000000
	.align		4
        /*0014*/ 	.word	0xfffffffd
	.align		4
        /*0018*/ 	.word	0x00000000
	.align		4
        /*001c*/ 	.word	0xfffffffc


//--------------------- .text.matmul_kernel       --------------------------
	.section	.text.matmul_kernel,"ax",@progbits
	.align	128
        .global         matmul_kernel
        .type           matmul_kernel,@function
        .size           matmul_kernel,(.L_x_20 - matmul_kernel)
        .other          matmul_kernel,@"STO_CUDA_ENTRY STV_DEFAULT"
matmul_kernel:
.text.matmul_kernel:
[----:B------:R-:W0:Y:S01]  /*0000*/  LDC R1, c[0x0][0x37c] ;  /* 0x0000df00ff017b82 */ /* 0x000e220000000800 */
[----:B------:R-:W1:Y:S01]  /*0010*/  S2R R0, SR_TID.X ;  /* 0x0000000000007919 */ /* 0x000e620000002100 */
[----:B0-----:R-:W-:Y:S01]  /*0020*/  VIADD R1, R1, 0xfffffac8 ;  /* 0xfffffac801017836 */ /* 0x001fe20000000000 */
[----:B-1----:R-:W-:-:S13]  /*0030*/  ISETP.GE.U32.AND P0, PT, R0, 0x20, PT ;  /* 0x000000200000780c */ /* 0x002fda0003f06070 */
[----:B------:R-:W-:Y:S02]  /*0040*/  VOTEU.ANY UP0, P0 ;  /* 0x0000000000ff7886 */ /* 0x000fe40000000100 */
[----:B------:R-:W-:Y:S05]  /*0050*/  BRA.U UP0, `(.L_x_0) ;  /* 0x0000000100b87547 */ /* 0x000fea000b800000 */
[----:B------:R-:W0:Y:S01]  /*0060*/  S2UR UR6, SR_CgaCtaId ;  /* 0x00000000000679c3 */ /* 0x000e220000008800 */
[----:B------:R-:W-:Y:S01]  /*0070*/  NOP ;  /* 0x0000000000007918 */ /* 0x000fe20000000000 */
[----:B------:R-:W-:Y:S02]  /*0080*/  UMOV UR4, 0x40 ;  /* 0x0000004000047882 */ /* 0x000fe40000000000 */
[----:B0-----:R-:W-:-:S09]  /*0090*/  ULEA UR4, UR6, UR4, 0x18 ;  /* 0x0000000406047291 */ /* 0x001fd2000f8ec0ff */
[----:B------:R-:W0:Y:S01]  /*00a0*/  LDS.U8 R0, [UR4] ;  /* 0x00000004ff007984 */ /* 0x000e220008000000 */
[----:B------:R-:W-:Y:S02]  /*00b0*/  UMOV UR4, 0x400 ;  /* 0x0000040000047882 */ /* 0x000fe40000000000 */
[----:B------:R-:W-:Y:S01]  /*00c0*/  ULEA UR4, UR6, UR4, 0x18 ;  /* 0x0000000406047291 */ /* 0x000fe2000f8ec0ff */
[----:B0-----:R-:W-:-:S13]  /*00d0*/  ISETP.NE.AND P0, PT, R0, RZ, PT ;  /* 0x000000ff0000720c */ /* 0x001fda0003f05270 */
[----:B------:R-:W-:Y:S05]  /*00e0*/  @P0 BRA `(.L_x_1) ;  /* 0x00000000007c0947 */ /* 0x000fea0003800000 */
[----:B------:R-:W-:-:S13]  /*00f0*/  ELECT P0, URZ, PT ;  /* 0x0000000000ff782f */ /* 0x000fda0003800000 */
[----:B------:R-:W-:Y:S05]  /*0100*/  @!P0 BRA `(.L_x_2) ;  /* 0x0000000000848947 */ /* 0x000fea0003800000 */
[----:B------:R-:W-:Y:S01]  /*0110*/  UMOV UR5, 0x8 ;  /* 0x0000000800057882 */ /* 0x000fe20000000000 */
[----:B------:R-:W-:Y:S02]  /*0120*/  IMAD.MOV.U32 R4, RZ, RZ, 0x1 ;  /* 0x00000001ff047424 */ /* 0x000fe400078e00ff */
[----:B------:R-:W-:Y:S02]  /*0130*/  IMAD.MOV.U32 R5, RZ, RZ, 0xff ;  /* 0x000000ffff057424 */ /* 0x000fe400078e00ff */
[----:B------:R-:W-:Y:S04]  /*0140*/  DEPBAR.LE SB0, 0x36 ;  /* 0x00008d800000791a */ /* 0x000fe80000000000 */
[----:B------:R-:W0:Y:S02]  /*0150*/  UTCATOMSWS.FIND_AND_SET.ALIGN UP1, UR5, UR5 ;  /* 0x00000005000575e3 */ /* 0x000e240008020800 */
[----:B0-----:R-:W-:-:S04]  /*0160*/  PLOP3.LUT P0, PT, PT, PT, UP1, 0x80, 0x8 ;  /* 0x000000000008781c */ /* 0x001fc80003f0f018 */
[----:B------:R-:W-:-:S04]  /*0170*/  SEL R0, RZ, 0xffffffff, !P0 ;  /* 0xffffffffff007807 */ /* 0x000fc80004000000 */
[----:B------:R-:W-:Y:S01]  /*0180*/  ISETP.NE.AND P0, PT, R0, RZ, PT ;  /* 0x000000ff0000720c */ /* 0x000fe20003f05270 */
[----:B------:R-:W-:-:S12]  /*0190*/  IMAD.U32 R0, RZ, RZ, UR5 ;  /* 0x00000005ff007e24 */ /* 0x000fd8000f8e00ff */
[----:B------:R-:W-:Y:S05]  /*01a0*/  @P0 BRA `(.L_x_3) ;  /* 0x0000000000240947 */ /* 0x000fea0003800000 */
.L_x_4:
[----:B------:R-:W-:Y:S05]  /*01b0*/  NANOSLEEP 0x64 ;  /* 0x000000640000795d */ /* 0x000fea0003800000 */
[----:B------:R-:W-:-:S05]  /*01c0*/  UMOV UR5, 0x8 ;  /* 0x0000000800057882 */ /* 0x000fca0000000000 */
[----:B------:R-:W-:Y:S04]  /*01d0*/  DEPBAR.LE SB0, 0x36 ;  /* 0x00008d800000791a */ /* 0x000fe80000000000 */
[----:B------:R-:W0:Y:S02]  /*01e0*/  UTCATOMSWS.FIND_AND_SET.ALIGN UP1, UR5, UR5 ;  /* 0x00000005000575e3 */ /* 0x000e240008020800 */
[----:B0-----:R-:W-:-:S04]  /*01f0*/  PLOP3.LUT P0, PT, PT, PT, UP1, 0x80, 0x8 ;  /* 0x000000000008781c */ /* 0x001fc80003f0f018 */
[----:B------:R-:W-:-:S04]  /*0200*/  SEL R0, RZ, 0xffffffff, !P0 ;  /* 0xffffffffff007807 */ /* 0x000fc80004000000 */
[----:B------:R-:W-:Y:S01]  /*0210*/  ISETP.NE.AND P0, PT, R0, RZ, PT ;  /* 0x000000ff0000720c */ /* 0x000fe20003f05270 */
[----:B------:R-:W-:-:S12]  /*0220*/  IMAD.U32 R0, RZ, RZ, UR5 ;  /* 0x00000005ff007e24 */ /* 0x000fd8000f8e00ff */
[----:B------:R-:W-:Y:S05]  /*0230*/  @!P0 BRA `(.L_x_4) ;  /* 0xfffffffc00dc8947 */ /* 0x000fea000383ffff */
.L_x_3:
[C---:B------:R-:W-:Y:S01]  /*0240*/  VIADD R3, R0.reuse, 0x10 ;  /* 0x0000001000037836 */ /* 0x040fe20000000000 */
[----:B------:R-:W-:Y:S01]  /*0250*/  UMOV UR5, 0x50 ;  /* 0x0000005000057882 */ /* 0x000fe20000000000 */
[----:B------:R-:W-:Y:S01]  /*0260*/  SHF.L.U32 R2, R5, R0, RZ ;  /* 0x0000000005027219 */ /* 0x000fe200000006ff */
[----:B------:R-:W-:Y:S01]  /*0270*/  ULEA UR5, UR6, UR5, 0x18 ;  /* 0x0000000506057291 */ /* 0x000fe2000f8ec0ff */
[----:B------:R-:W-:Y:S01]  /*0280*/  IMAD.SHL.U32 R0, R0, 0x20, RZ ;  /* 0x0000002000007824 */ /* 0x000fe200078e00ff */
[----:B------:R-:W-:-:S04]  /*0290*/  SHF.L.U32 R3, R4, R3, RZ ;  /* 0x0000000304037219 */ /* 0x000fc800000006ff */
[----:B------:R-:W-:-:S05]  /*02a0*/  LOP3.LUT R2, R3, R2, RZ, 0xfc, !PT ;  /* 0x0000000203027212 */ /* 0x000fca00078efcff */
[----:B------:R0:W-:Y:S04]  /*02b0*/  ATOMS.OR RZ, [UR5], R2 ;  /* 0x00000002ffff798c */ /* 0x0001e8000b000005 */
[----:B------:R0:W-:Y:S01]  /*02c0*/  STS [UR4], R0 ;  /* 0x00000000ff007988 */ /* 0x0001e20008000804 */
[----:B------:R-:W-:Y:S05]  /*02d0*/  BRA `(.L_x_2) ;  /* 0x0000000000107947 */ /* 0x000fea0003800000 */
.L_x_1:
[----:B------:R-:W-:Y:S01]  /*02e0*/  IMAD.MOV.U32 R0, RZ, RZ, -0x1 ;  /* 0xffffffffff007424 */ /* 0x000fe200078e00ff */
[----:B------:R-:W-:-:S04]  /*02f0*/  MOV R2, 0x320 ;  /* 0x0000032000027802 */ /* 0x000fc80000000f00 */
[----:B------:R0:W-:Y:S03]  /*0300*/  STS [UR4], R0 ;  /* 0x00000000ff007988 */ /* 0x0001e60008000804 */
[----:B0-----:R-:W-:Y:S05]  /*0310*/  CALL.REL.NOINC `($__internal_1_$__cuda_sm10x_tcgen05_guardrail_trap_phase_invalid_during_alloc) ;  /* 0x0000019c00587944 */ /* 0x001fea0003c00000 */
.L_x_2:
[----:B------:R-:W-:Y:S05]  /*0320*/  WARPSYNC.ALL ;  /* 0x0000000000007948 */ /* 0x000fea0003800000 */
[----:B------:R-:W-:Y:S01]  /*0330*/  NOP ;  /* 0x0000000000007918 */ /* 0x000fe20000000000 */
.L_x_0:
[----:B------:R-:W1:Y:S01]  /*0340*/  LDC.64 R6, c[0x0][0x398] ;  /* 0x0000e600ff067b82 */ /* 0x000e620000000a00 */
[----:B------:R-:W2:Y:S01]  /*0350*/  S2R R5, SR_CTAID.X ;  /* 0x0000000000057919 */ /* 0x000ea20000002500 */
[----:B------:R-:W-:Y:S01]  /*0360*/  UMOV UR9, 0x400 ;  /* 0x0000040000097882 */ /* 0x000fe20000000000 */
[----:B------:R-:W3:Y:S01]  /*0370*/  LDCU UR14, c[0x0][0x3a4] ;  /* 0x00007480ff0e77ac */ /* 0x000ee20008000800 */
[----:B------:R-:W4:Y:S01]  /*0380*/  S2R R16, SR_TID.X ;  /* 0x0000000000107919 */ /* 0x000f220000002100 */
[----:B------:R-:W0:Y:S03]  /*0390*/  LDCU.64 UR20, c[0x0][0x358] ;  /* 0x00006b00ff1477ac */ /* 0x000e260008000a00 */
[----:B------:R-:W5:Y:S01]  /*03a0*/  S2UR UR6, SR_CgaCtaId ;  /* 0x00000000000679c3 */ /* 0x000f620000008800 */
[----:B------:R-:W0:Y:S01]  /*03b0*/  LDCU.128 UR16, c[0x0][0x380] ;  /* 0x00007000ff1077ac */ /* 0x000e220008000c00 */
[----:B------:R-:W-:-:S06]  /*03c0*/  UMOV UR12, 0x1 ;  /* 0x00000001000c7882 */ /* 0x000fcc0000000000 */
[----:B------:R-:W0:Y:S02]  /*03d0*/  LDC R245, c[0x0][0x3a0] ;  /* 0x0000e800fff57b82 */ /* 0x000e240000000800 */
[----:B01----:R-:W-:Y:S01]  /*03e0*/  VIADD R0, R7, 0x7f ;  /* 0x0000007f07007836 */ /* 0x003fe20000000000 */
[----:B------:R-:W-:-:S05]  /*03f0*/  IABS R132, R7 ;  /* 0x0000000700847213 */ /* 0x000fca0000000000 */
[----:B------:R-:W0:Y:S01]  /*0400*/  LDC.64 R88, c[0x0][0x3a8] ;  /* 0x0000ea00ff587b82 */ /* 0x000e220000000a00 */
[----:B------:R-:W-:Y:S01]  /*0410*/  SHF.R.S32.HI R3, RZ, 0x1f, R0 ;  /* 0x0000001fff037819 */ /* 0x000fe20000011400 */
[----:B-----5:R-:W-:-:S03]  /*0420*/  ULEA UR9, UR6, UR9, 0x18 ;  /* 0x0000000906097291 */ /* 0x020fc6000f8ec0ff */
[----:B------:R-:W-:-:S03]  /*0430*/  LEA.HI R3, R3, R0, RZ, 0x7 ;  /* 0x0000000003037211 */ /* 0x000fc600078f38ff */
[----:B------:R-:W-:Y:S01]  /*0440*/  BAR.SYNC.DEFER_BLOCKING 0x0 ;  /* 0x0000000000007b1d */ /* 0x000fe20000010000 */
[----:B--2---:R-:W-:Y:S02]  /*0450*/  IABS R10, R5 ;  /* 0x00000005000a7213 */ /* 0x004fe40000000000 */
[----:B------:R-:W-:Y:S02]  /*0460*/  SHF.R.S32.HI R3, RZ, 0x7, R3 ;  /* 0x00000007ff037819 */ /* 0x000fe40000011403 */
[----:B----4-:R-:W-:-:S03]  /*0470*/  SHF.R.U32.HI R15, RZ, 0x5, R16 ;  /* 0x00000005ff0f7819 */ /* 0x010fc60000011610 */
[----:B------:R-:W-:Y:S01]  /*0480*/  IMAD.SHL.U32 R4, R3, 0x8, RZ ;  /* 0x0000000803047824 */ /* 0x000fe200078e00ff */
[----:B------:R-:W-:-:S04]  /*0490*/  R2UR UR13, R15 ;  /* 0x000000000f0d72ca */ /* 0x000fc800000e0000 */
[-C--:B------:R-:W-:Y:S02]  /*04a0*/  IABS R9, R4.reuse ;  /* 0x0000000400097213 */ /* 0x080fe40000000000 */
[----:B------:R-:W-:Y:S02]  /*04b0*/  IABS R12, R4 ;  /* 0x00000004000c7213 */ /* 0x000fe40000000000 */
[----:B------:R-:W1:Y:S05]  /*04c0*/  I2F.RP R0, R9 ;  /* 0x0000000900007306 */ /* 0x000e6a0000209400 */
[----:B------:R-:W-:Y:S01]  /*04d0*/  USHF.L.U32 UR4, UR13, 0x15, URZ ;  /* 0x000000150d047899 */ /* 0x000fe200080006ff */
[----:B------:R-:W2:Y:S01]  /*04e0*/  LDS R14, [UR9] ;  /* 0x00000009ff0e7984 */ /* 0x000ea20008000800 */
[----:B------:R-:W-:-:S02]  /*04f0*/  USHF.L.U32 UR5, UR13, 0x5, URZ ;  /* 0x000000050d057899 */ /* 0x000fc400080006ff */
[----:B------:R-:W-:Y:S02]  /*0500*/  ULOP3.LUT UR4, UR4, 0x600000, URZ, 0xc0, !UPT ;  /* 0x0060000004047892 */ /* 0x000fe4000f8ec0ff */
[----:B------:R-:W-:Y:S01]  /*0510*/  ULOP3.LUT UR5, UR5, 0x80, URZ, 0xc0, !UPT ;  /* 0x0000008005057892 */ /* 0x000fe2000f8ec0ff */
[----:B-1----:R-:W1:Y:S02]  /*0520*/  MUFU.RCP R0, R0 ;  /* 0x0000000000007308 */ /* 0x002e640000001000 */
[----:B-1----:R-:W-:Y:S02]  /*0530*/  VIADD R2, R0, 0xffffffe ;  /* 0x0ffffffe00027836 */ /* 0x002fe40000000000 */
[----:B------:R-:W-:-:S04]  /*0540*/  IMAD.MOV R0, RZ, RZ, -R12 ;  /* 0x000000ffff007224 */ /* 0x000fc800078e0a0c */
[----:B------:R1:W4:Y:S02]  /*0550*/  F2I.FTZ.U32.TRUNC.NTZ R3, R2 ;  /* 0x0000000200037305 */ /* 0x000324000021f000 */
[----:B-1----:R-:W-:Y:S01]  /*0560*/  IMAD.MOV.U32 R2, RZ, RZ, RZ ;  /* 0x000000ffff027224 */ /* 0x002fe200078e00ff */
[----:B--2---:R-:W-:Y:S01]  /*0570*/  R2UR UR8, R14 ;  /* 0x000000000e0872ca */ /* 0x004fe200000e0000 */
[----:B----4-:R-:W-:-:S04]  /*0580*/  IMAD.MOV R8, RZ, RZ, -R3 ;  /* 0x000000ffff087224 */ /* 0x010fc800078e0a03 */
[----:B------:R-:W-:Y:S02]  /*0590*/  IMAD R11, R8, R9, RZ ;  /* 0x00000009080b7224 */ /* 0x000fe400078e02ff */
[----:B------:R-:W-:Y:S02]  /*05a0*/  IMAD.MOV.U32 R8, RZ, RZ, R10 ;  /* 0x000000ffff087224 */ /* 0x000fe400078e000a */
[----:B------:R-:W-:-:S06]  /*05b0*/  IMAD.HI.U32 R3, R3, R11, R2 ;  /* 0x0000000b03037227 */ /* 0x000fcc00078e0002 */
[----:B------:R-:W-:-:S04]  /*05c0*/  IMAD.HI.U32 R3, R3, R8, RZ ;  /* 0x0000000803037227 */ /* 0x000fc800078e00ff */
[----:B------:R-:W-:Y:S01]  /*05d0*/  IMAD R0, R3, R0, R8 ;  /* 0x0000000003007224 */ /* 0x000fe200078e0208 */
[----:B------:R-:W-:Y:S04]  /*05e0*/  BAR.SYNC.DEFER_BLOCKING 0x0 ;  /* 0x0000000000007b1d */ /* 0x000fe80000010000 */
[----:B------:R-:W-:-:S13]  /*05f0*/  ISETP.GT.U32.AND P1, PT, R9, R0, PT ;  /* 0x000000000900720c */ /* 0x000fda0003f24070 */
[----:B------:R-:W-:Y:S02]  /*0600*/  @!P1 IMAD.IADD R0, R0, 0x1, -R9 ;  /* 0x0000000100009824 */ /* 0x000fe400078e0a09 */
[----:B------:R-:W-:Y:S01]  /*0610*/  @!P1 VIADD R3, R3, 0x1 ;  /* 0x0000000103039836 */ /* 0x000fe20000000000 */
[----:B------:R-:W-:Y:S02]  /*0620*/  ISETP.NE.AND P1, PT, R4, RZ, PT ;  /* 0x000000ff0400720c */ /* 0x000fe40003f25270 */
[----:B------:R-:W-:Y:S02]  /*0630*/  ISETP.GE.U32.AND P0, PT, R0, R9, PT ;  /* 0x000000090000720c */ /* 0x000fe40003f06070 */
[----:B------:R-:W-:-:S04]  /*0640*/  LOP3.LUT R0, R5, R4, RZ, 0x3c, !PT ;  /* 0x0000000405007212 */ /* 0x000fc800078e3cff */
[----:B------:R-:W-:Y:S01]  /*0650*/  ISETP.GE.AND P2, PT, R0, RZ, PT ;  /* 0x000000ff0000720c */ /* 0x000fe20003f46270 */
[----:B------:R-:W-:-:S06]  /*0660*/  VIADD R0, R6, 0xff ;  /* 0x000000ff06007836 */ /* 0x000fcc0000000000 */
[----:B------:R-:W-:-:S04]  /*0670*/  @P0 VIADD R3, R3, 0x1 ;  /* 0x0000000103030836 */ /* 0x000fc80000000000 */
[----:B------:R-:W-:Y:S01]  /*0680*/  IMAD.MOV.U32 R2, RZ, RZ, R3 ;  /* 0x000000ffff027224 */ /* 0x000fe200078e0003 */
[----:B------:R-:W-:-:S03]  /*0690*/  SHF.R.S32.HI R3, RZ, 0x1f, R0 ;  /* 0x0000001fff037819 */ /* 0x000fc60000011400 */
[----:B------:R-:W-:Y:S01]  /*06a0*/  @!P2 IMAD.MOV R2, RZ, RZ, -R2 ;  /* 0x000000ffff02a224 */ /* 0x000fe200078e0a02 */
[----:B------:R-:W-:Y:S02]  /*06b0*/  @!P1 LOP3.LUT R2, RZ, R4, RZ, 0x33, !PT ;  /* 0x00000004ff029212 */ /* 0x000fe400078e33ff */
[----:B------:R-:W-:-:S03]  /*06c0*/  LEA.HI R3, R3, R0, RZ, 0x8 ;  /* 0x0000000003037211 */ /* 0x000fc600078f40ff */
[----:B------:R-:W-:Y:S02]  /*06d0*/  IMAD.SHL.U32 R10, R2, 0x8, RZ ;  /* 0x00000008020a7824 */ /* 0x000fe400078e00ff */
[----:B------:R-:W-:-:S03]  /*06e0*/  IMAD.MOV R2, RZ, RZ, -R2 ;  /* 0x000000ffff027224 */ /* 0x000fc600078e0a02 */
[----:B------:R-:W-:Y:S01]  /*06f0*/  LEA.HI.SX32 R3, R3, -R10, 0x18 ;  /* 0x8000000a03037211 */ /* 0x000fe200078fc2ff */
[----:B------:R-:W-:Y:S02]  /*0700*/  IMAD R11, R4, R2, R5 ;  /* 0x00000002040b7224 */ /* 0x000fe400078e0205 */
[----:B------:R-:W-:Y:S01]  /*0710*/  IMAD.MOV.U32 R2, RZ, RZ, RZ ;  /* 0x000000ffff027224 */ /* 0x000fe200078e00ff */
[----:B------:R-:W-:Y:S02]  /*0720*/  VIMNMX R12, PT, PT, R3, 0x8, PT ;  /* 0x00000008030c7848 */ /* 0x000fe40003fe0100 */
[----:B------:R-:W-:Y:S02]  /*0730*/  IABS R4, R11 ;  /* 0x0000000b00047213 */ /* 0x000fe40000000000 */
[----:B------:R-:W-:-:S04]  /*0740*/  IABS R8, R12 ;  /* 0x0000000c00087213 */ /* 0x000fc80000000000 */
[----:B------:R-:W1:Y:S08]  /*0750*/  I2F.RP R0, R8 ;  /* 0x0000000800007306 */ /* 0x000e700000209400 */
[----:B-1----:R-:W1:Y:S02]  /*0760*/  MUFU.RCP R0, R0 ;  /* 0x0000000000007308 */ /* 0x002e640000001000 */
[----:B-1----:R-:W-:-:S06]  /*0770*/  VIADD R3, R0, 0xffffffe ;  /* 0x0ffffffe00037836 */ /* 0x002fcc0000000000 */
[----:B------:R-:W1:Y:S02]  /*0780*/  F2I.FTZ.U32.TRUNC.NTZ R3, R3 ;  /* 0x0000000300037305 */ /* 0x000e64000021f000 */
[----:B-1----:R-:W-:-:S04]  /*0790*/  IMAD.MOV R9, RZ, RZ, -R3 ;  /* 0x000000ffff097224 */ /* 0x002fc800078e0a03 */
[----:B------:R-:W-:Y:S01]  /*07a0*/  IMAD R5, R9, R8, RZ ;  /* 0x0000000809057224 */ /* 0x000fe200078e02ff */
[----:B------:R-:W-:-:S03]  /*07b0*/  IABS R9, R12 ;  /* 0x0000000c00097213 */ /* 0x000fc60000000000 */
[----:B------:R-:W-:Y:S02]  /*07c0*/  IMAD.HI.U32 R2, R3, R5, R2 ;  /* 0x0000000503027227 */ /* 0x000fe400078e0002 */
[----:B------:R-:W1:Y:S02]  /*07d0*/  I2F.RP R5, R132 ;  /* 0x0000008400057306 */ /* 0x000e640000209400 */
[----:B------:R-:W-:Y:S02]  /*07e0*/  IMAD.MOV.U32 R3, RZ, RZ, R4 ;  /* 0x000000ffff037224 */ /* 0x000fe400078e0004 */
[----:B------:R-:W-:Y:S02]  /*07f0*/  IMAD.MOV R4, RZ, RZ, -R9 ;  /* 0x000000ffff047224 */ /* 0x000fe400078e0a09 */
[----:B------:R-:W-:Y:S01]  /*0800*/  IMAD.HI.U32 R0, R2, R3, RZ ;  /* 0x0000000302007227 */ /* 0x000fe200078e00ff */
[----:B------:R-:W-:-:S03]  /*0810*/  IABS R2, R6 ;  /* 0x0000000600027213 */ /* 0x000fc60000000000 */
[----:B------:R-:W-:Y:S02]  /*0820*/  IMAD R3, R0, R4, R3 ;  /* 0x0000000400037224 */ /* 0x000fe400078e0203 */
[----:B------:R-:W2:Y:S03]  /*0830*/  I2F.RP R4, R2 ;  /* 0x0000000200047306 */ /* 0x000ea60000209400 */
[----:B------:R-:W-:-:S05]  /*0840*/  ISETP.GT.U32.AND P1, PT, R8, R3, PT ;  /* 0x000000030800720c */ /* 0x000fca0003f24070 */
[----:B-1----:R-:W1:Y:S08]  /*0850*/  MUFU.RCP R5, R5 ;  /* 0x0000000500057308 */ /* 0x002e700000001000 */
[----:B------:R-:W-:Y:S01]  /*0860*/  @!P1 IMAD.IADD R3, R3, 0x1, -R8 ;  /* 0x0000000103039824 */ /* 0x000fe200078e0a08 */
[----:B--2---:R-:W2:Y:S01]  /*0870*/  MUFU.RCP R4, R4 ;  /* 0x0000000400047308 */ /* 0x004ea20000001000 */
[----:B------:R-:W-:Y:S01]  /*0880*/  @!P1 VIADD R0, R0, 0x1 ;  /* 0x0000000100009836 */ /* 0x000fe20000000000 */
[----:B------:R-:W-:-:S02]  /*0890*/  ISETP.NE.AND P1, PT, R12, RZ, PT ;  /* 0x000000ff0c00720c */ /* 0x000fc40003f25270 */
[----:B------:R-:W-:Y:S02]  /*08a0*/  ISETP.GE.U32.AND P0, PT, R3, R8, PT ;  /* 0x000000080300720c */ /* 0x000fe40003f06070 */
[----:B------:R-:W-:Y:S01]  /*08b0*/  LOP3.LUT R3, R11, R12, RZ, 0x3c, !PT ;  /* 0x0000000c0b037212 */ /* 0x000fe200078e3cff */
[----:B-1----:R-:W-:-:S03]  /*08c0*/  VIADD R8, R5, 0xffffffe ;  /* 0x0ffffffe05087836 */ /* 0x002fc60000000000 */
[----:B------:R-:W-:Y:S01]  /*08d0*/  ISETP.GE.AND P2, PT, R3, RZ, PT ;  /* 0x000000ff0300720c */ /* 0x000fe20003f46270 */
[----:B------:R1:W4:Y:S01]  /*08e0*/  F2I.FTZ.U32.TRUNC.NTZ R9, R8 ;  /* 0x0000000800097305 */ /* 0x000322000021f000 */
[----:B------:R-:W-:-:S05]  /*08f0*/  SHF.R.U32.HI R3, RZ, 0x7, R16 ;  /* 0x00000007ff037819 */ /* 0x000fca0000011610 */
[----:B------:R-:W-:Y:S01]  /*0900*/  @P0 VIADD R0, R0, 0x1 ;  /* 0x0000000100000836 */ /* 0x000fe20000000000 */
[----:B------:R-:W-:Y:S01]  /*0910*/  SGXT.U32 R3, R3, 0x1 ;  /* 0x000000010303781a */ /* 0x000fe20000000000 */
[----:B--2---:R-:W-:Y:S02]  /*0920*/  VIADD R4, R4, 0xffffffe ;  /* 0x0ffffffe04047836 */ /* 0x004fe40000000000 */
[----:B------:R-:W-:Y:S02]  /*0930*/  IMAD.MOV.U32 R13, RZ, RZ, R0 ;  /* 0x000000ffff0d7224 */ /* 0x000fe400078e0000 */
[----:B-1----:R-:W-:Y:S01]  /*0940*/  IMAD.MOV.U32 R8, RZ, RZ, RZ ;  /* 0x000000ffff087224 */ /* 0x002fe200078e00ff */
[----:B------:R1:W2:Y:S01]  /*0950*/  F2I.FTZ.U32.TRUNC.NTZ R5, R4 ;  /* 0x0000000400057305 */ /* 0x0002a2000021f000 */
[----:B------:R-:W-:Y:S01]  /*0960*/  @!P2 IMAD.MOV R13, RZ, RZ, -R13 ;  /* 0x000000ffff0da224 */ /* 0x000fe200078e0a0d */
[----:B------:R-:W-:Y:S01]  /*0970*/  @!P1 LOP3.LUT R13, RZ, R12, RZ, 0x33, !PT ;  /* 0x0000000cff0d9212 */ /* 0x000fe200078e33ff */
[----:B----4-:R-:W-:Y:S01]  /*0980*/  IMAD.MOV R81, RZ, RZ, -R9 ;  /* 0x000000ffff517224 */ /* 0x010fe200078e0a09 */
[----:B------:R-:W-:-:S03]  /*0990*/  ISETP.NE.AND P1, PT, R6, RZ, PT ;  /* 0x000000ff0600720c */ /* 0x000fc60003f25270 */
[----:B------:R-:W-:Y:S02]  /*09a0*/  IMAD.SHL.U32 R0, R13, 0x80, RZ ;  /* 0x000000800d007824 */ /* 0x000fe400078e00ff */
[----:B------:R-:W-:Y:S02]  /*09b0*/  IMAD R81, R81, R132, RZ ;  /* 0x0000008451517224 */ /* 0x000fe400078e02ff */
[----:B-1----:R-:W-:Y:S01]  /*09c0*/  IMAD.MOV.U32 R4, RZ, RZ, RZ ;  /* 0x000000ffff047224 */ /* 0x002fe200078e00ff */
[----:B------:R-:W-:Y:S01]  /*09d0*/  LOP3.LUT R80, R0, R3, RZ, 0xfc, !PT ;  /* 0x0000000300507212 */ /* 0x000fe200078efcff */
[----:B------:R-:W-:Y:S01]  /*09e0*/  IMAD.HI.U32 R81, R9, R81, R8 ;  /* 0x0000005109517227 */ /* 0x000fe200078e0008 */
[----:B------:R-:W-:Y:S02]  /*09f0*/  LOP3.LUT R8, R16, 0xff, RZ, 0xc0, !PT ;  /* 0x000000ff10087812 */ /* 0x000fe400078ec0ff */
[----:B------:R-:W-:Y:S01]  /*0a00*/  IABS R130, R80 ;  /* 0x0000005000827213 */ /* 0x000fe20000000000 */
[----:B------:R-:W-:Y:S01]  /*0a10*/  IMAD.MOV R3, RZ, RZ, -R13 ;  /* 0x000000ffff037224 */ /* 0x000fe200078e0a0d */
[----:B------:R-:W-:-:S02]  /*0a20*/  LOP3.LUT R137, R80, 0x2, RZ, 0xfc, !PT ;  /* 0x0000000250897812 */ /* 0x000fc400078efcff */
[----:B------:R-:W-:Y:S01]  /*0a30*/  LOP3.LUT R136, R80, 0x4, RZ, 0xfc, !PT ;  /* 0x0000000450887812 */ /* 0x000fe200078efcff */
[----:B------:R-:W-:Y:S01]  /*0a40*/  IMAD R3, R12, R3, R11 ;  /* 0x000000030c037224 */ /* 0x000fe200078e020b */
[C---:B------:R-:W-:Y:S01]  /*0a50*/  LOP3.LUT R156, R80.reuse, 0xa, RZ, 0xfc, !PT ;  /* 0x0000000a509c7812 */ /* 0x040fe200078efcff */
[C---:B------:R-:W-:Y:S01]  /*0a60*/  IMAD.HI.U32 R9, R81.reuse, R130, RZ ;  /* 0x0000008251097227 */ /* 0x040fe200078e00ff */
[----:B------:R-:W-:Y:S02]  /*0a70*/  IABS R128, R137 ;  /* 0x0000008900807213 */ /* 0x000fe40000000000 */
[----:B------:R-:W-:Y:S01]  /*0a80*/  LOP3.LUT R139, R80, 0x8, RZ, 0xfc, !PT ;  /* 0x00000008508b7812 */ /* 0x000fe200078efcff */
[----:B------:R-:W-:Y:S01]  /*0a90*/  IMAD.IADD R3, R10, 0x1, R3 ;  /* 0x000000010a037824 */ /* 0x000fe200078e0203 */
[----:B------:R-:W-:Y:S01]  /*0aa0*/  LOP3.LUT R155, R80, 0xc, RZ, 0xfc, !PT ;  /* 0x0000000c509b7812 */ /* 0x000fe200078efcff */
[----:B------:R-:W-:Y:S01]  /*0ab0*/  IMAD.MOV R9, RZ, RZ, -R9 ;  /* 0x000000ffff097224 */ /* 0x000fe200078e0a09 */
[----:B------:R-:W-:Y:S01]  /*0ac0*/  IABS R129, R136 ;  /* 0x0000008800817213 */ /* 0x000fe20000000000 */
[----:B--2---:R-:W-:Y:S01]  /*0ad0*/  IMAD.MOV R11, RZ, RZ, -R5 ;  /* 0x000000ffff0b7224 */ /* 0x004fe200078e0a05 */
[----:B------:R-:W-:Y:S01]  /*0ae0*/  IABS R126, R156 ;  /* 0x0000009c007e7213 */ /* 0x000fe20000000000 */
[----:B------:R-:W-:Y:S01]  /*0af0*/  IMAD.HI.U32 R10, R81, R128, RZ ;  /* 0x00000080510a7227 */ /* 0x000fe200078e00ff */
[----:B------:R-:W-:-:S02]  /*0b00*/  IABS R125, R139 ;  /* 0x0000008b007d7213 */ /* 0x000fc40000000000 */
[----:B------:R-:W-:Y:S01]  /*0b10*/  IABS R122, R155 ;  /* 0x0000009b007a7213 */ /* 0x000fe20000000000 */
[----:B------:R-:W-:Y:S01]  /*0b20*/  IMAD R14, R3, 0x100, R8 ;  /* 0x00000100030e7824 */ /* 0x000fe200078e0208 */
[----:B------:R-:W-:Y:S01]  /*0b30*/  LOP3.LUT R165, R80, 0x16, RZ, 0xfc, !PT ;  /* 0x0000001650a57812 */ /* 0x000fe200078efcff */
[----:B------:R-:W-:Y:S01]  /*0b40*/  IMAD R130, R132, R9, R130 ;  /* 0x0000000984827224 */ /* 0x000fe200078e0282 */
[C---:B------:R-:W-:Y:S01]  /*0b50*/  LOP3.LUT R157, R80.reuse, 0xe, RZ, 0xfc, !PT ;  /* 0x0000000e509d7812 */ /* 0x040fe200078efcff */
[C---:B------:R-:W-:Y:S01]  /*0b60*/  IMAD.HI.U32 R3, R81.reuse, R129, RZ ;  /* 0x0000008151037227 */ /* 0x040fe200078e00ff */
[----:B------:R-:W-:Y:S01]  /*0b70*/  LOP3.LUT R162, R80, 0x14, RZ, 0xfc, !PT ;  /* 0x0000001450a27812 */ /* 0x000fe200078efcff */
[----:B------:R1:W-:Y:S01]  /*0b80*/  STL [R1+0x490], R14 ;  /* 0x0004900e01007387 */ /* 0x0003e20000100800 */
[----:B------:R-:W-:Y:S01]  /*0b90*/  ISETP.NE.U32.AND P3, PT, R8, RZ, PT ;  /* 0x000000ff0800720c */ /* 0x000fe20003f65070 */
[----:B------:R-:W-:Y:S01]  /*0ba0*/  IMAD.HI.U32 R9, R81, R126, RZ ;  /* 0x0000007e51097227 */ /* 0x000fe200078e00ff */
[----:B------:R-:W-:-:S02]  /*0bb0*/  LOP3.LUT R158, R80, 0x12, RZ, 0xfc, !PT ;  /* 0x00000012509e7812 */ /* 0x000fc400078efcff */
[----:B------:R-:W-:Y:S01]  /*0bc0*/  IABS R121, R165 ;  /* 0x000000a500797213 */ /* 0x000fe20000000000 */
[----:B------:R-:W-:Y:S01]  /*0bd0*/  IMAD R11, R11, R2, RZ ;  /* 0x000000020b0b7224 */ /* 0x000fe200078e02ff */
[----:B------:R-:W-:Y:S01]  /*0be0*/  IABS R123, R157 ;  /* 0x0000009d007b7213 */ /* 0x000fe20000000000 */
[----:B------:R-:W-:Y:S01]  /*0bf0*/  IMAD.MOV R13, RZ, RZ, -R10 ;  /* 0x000000ffff0d7224 */ /* 0x000fe200078e0a0a */
[----:B------:R-:W-:Y:S01]  /*0c00*/  IABS R120, R162 ;  /* 0x000000a200787213 */ /* 0x000fe20000000000 */
[C---:B------:R-:W-:Y:S01]  /*0c10*/  IMAD.HI.U32 R8, R81.reuse, R125, RZ ;  /* 0x0000007d51087227 */ /* 0x040fe200078e00ff */
[----:B------:R-:W-:Y:S02]  /*0c20*/  IABS R119, R158 ;  /* 0x0000009e00777213 */ /* 0x000fe40000000000 */
[C---:B------:R-:W-:Y:S01]  /*0c30*/  LOP3.LUT R171, R80.reuse, 0x20, RZ, 0xfc, !PT ;  /* 0x0000002050ab7812 */ /* 0x040fe200078efcff */
[----:B------:R-:W-:Y:S01]  /*0c40*/  IMAD.HI.U32 R10, R81, R122, RZ ;  /* 0x0000007a510a7227 */ /* 0x000fe200078e00ff */
[----:B------:R-:W-:-:S02]  /*0c50*/  LOP3.LUT R163, R80, 0x18, RZ, 0xfc, !PT ;  /* 0x0000001850a37812 */ /* 0x000fc400078efcff */
[C---:B------:R-:W-:Y:S01]  /*0c60*/  LOP3.LUT R167, R80.reuse, 0x1e, RZ, 0xfc, !PT ;  /* 0x0000001e50a77812 */ /* 0x040fe200078efcff */
[----:B------:R-:W-:Y:S01]  /*0c70*/  IMAD.MOV R3, RZ, RZ, -R3 ;  /* 0x000000ffff037224 */ /* 0x000fe200078e0a03 */
[C---:B------:R-:W-:Y:S01]  /*0c80*/  LOP3.LUT R170, R80.reuse, 0x1c, RZ, 0xfc, !PT ;  /* 0x0000001c50aa7812 */ /* 0x040fe200078efcff */
[----:B------:R-:W-:Y:S01]  /*0c90*/  IMAD.MOV R9, RZ, RZ, -R9 ;  /* 0x000000ffff097224 */ /* 0x000fe200078e0a09 */
[----:B------:R-:W-:Y:S01]  /*0ca0*/  IABS R70, R171 ;  /* 0x000000ab00467213 */ /* 0x000fe20000000000 */
[----:B------:R-:W-:Y:S01]  /*0cb0*/  IMAD.HI.U32 R4, R5, R11, R4 ;  /* 0x0000000b05047227 */ /* 0x000fe200078e0004 */
[----:B------:R-:W-:Y:S02]  /*0cc0*/  IABS R116, R163 ;  /* 0x000000a300747213 */ /* 0x000fe40000000000 */
[----:B------:R-:W-:Y:S01]  /*0cd0*/  IABS R69, R167 ;  /* 0x000000a700457213 */ /* 0x000fe20000000000 */
[----:B------:R-:W-:Y:S01]  /*0ce0*/  IMAD.MOV R8, RZ, RZ, -R8 ;  /* 0x000000ffff087224 */ /* 0x000fe200078e0a08 */
[C---:B------:R-:W-:Y:S01]  /*0cf0*/  LOP3.LUT R178, R80.reuse, 0x2a, RZ, 0xfc, !PT ;  /* 0x0000002a50b27812 */ /* 0x040fe200078efcff */
[----:B------:R-:W-:Y:S01]  /*0d00*/  IMAD.MOV R11, RZ, RZ, -R10 ;  /* 0x000000ffff0b7224 */ /* 0x000fe200078e0a0a */
[----:B------:R-:W-:Y:S01]  /*0d10*/  LOP3.LUT R138, R80, 0x6, RZ, 0xfc, !PT ;  /* 0x00000006508a7812 */ /* 0x000fe200078efcff */
[C---:B------:R-:W-:Y:S01]  /*0d20*/  IMAD R129, R132.reuse, R3, R129 ;  /* 0x0000000384817224 */ /* 0x040fe200078e0281 */
[----:B------:R-:W-:Y:S01]  /*0d30*/  IABS R118, R170 ;  /* 0x000000aa00767213 */ /* 0x000fe20000000000 */
[----:B------:R-:W-:Y:S01]  /*0d40*/  IMAD R126, R132, R9, R126 ;  /* 0x00000009847e7224 */ /* 0x000fe200078e027e */
[----:B------:R-:W-:Y:S01]  /*0d50*/  LOP3.LUT R176, R80, 0x26, RZ, 0xfc, !PT ;  /* 0x0000002650b07812 */ /* 0x000fe200078efcff */
[----:B------:R-:W-:Y:S01]  /*0d60*/  IMAD.HI.U32 R10, R81, R121, RZ ;  /* 0x00000079510a7227 */ /* 0x000fe200078e00ff */
[----:B------:R-:W-:-:S02]  /*0d70*/  IABS R73, R178 ;  /* 0x000000b200497213 */ /* 0x000fc40000000000 */
[----:B------:R-:W-:Y:S01]  /*0d80*/  IABS R127, R138 ;  /* 0x0000008a007f7213 */ /* 0x000fe20000000000 */
[C---:B------:R-:W-:Y:S01]  /*0d90*/  IMAD.HI.U32 R3, R81.reuse, R123, RZ ;  /* 0x0000007b51037227 */ /* 0x040fe200078e00ff */
[C---:B------:R-:W-:Y:S02]  /*0da0*/  LOP3.LUT R174, R80.reuse, 0x22, RZ, 0xfc, !PT ;  /* 0x0000002250ae7812 */ /* 0x040fe400078efcff */
[----:B------:R-:W-:Y:S01]  /*0db0*/  LOP3.LUT R179, R80, 0x28, RZ, 0xfc, !PT ;  /* 0x0000002850b37812 */ /* 0x000fe200078efcff */
[C---:B------:R-:W-:Y:S01]  /*0dc0*/  IMAD.HI.U32 R9, R81.reuse, R120, RZ ;  /* 0x0000007851097227 */ /* 0x040fe200078e00ff */
[----:B------:R-:W-:Y:S02]  /*0dd0*/  IABS R72, R176 ;  /* 0x000000b000487213 */ /* 0x000fe40000000000 */
[----:B------:R-:W-:Y:S01]  /*0de0*/  IABS R115, R174 ;  /* 0x000000ae00737213 */ /* 0x000fe20000000000 */
[----:B------:R-:W-:Y:S01]  /*0df0*/  IMAD R125, R132, R8, R125 ;  /* 0x00000008847d7224 */ /* 0x000fe200078e027d */
[----:B------:R-:W-:Y:S01]  /*0e00*/  IABS R114, R179 ;  /* 0x000000b300727213 */ /* 0x000fe20000000000 */
[----:B------:R-:W-:Y:S01]  /*0e10*/  IMAD.HI.U32 R8, R81, R119, RZ ;  /* 0x0000007751087227 */ /* 0x000fe200078e00ff */
[----:B------:R-:W-:-:S02]  /*0e20*/  LOP3.LUT R192, R80, 0x34, RZ, 0xfc, !PT ;  /* 0x0000003450c07812 */ /* 0x000fc400078efcff */
[C---:B------:R-:W-:Y:S01]  /*0e30*/  LOP3.LUT R159, R80.reuse, 0x10, RZ, 0xfc, !PT ;  /* 0x00000010509f7812 */ /* 0x040fe200078efcff */
[----:B------:R-:W-:Y:S01]  /*0e40*/  IMAD.MOV R10, RZ, RZ, -R10 ;  /* 0x000000ffff0a7224 */ /* 0x000fe200078e0a0a */
[C---:B------:R-:W-:Y:S01]  /*0e50*/  LOP3.LUT R186, R80.reuse, 0x30, RZ, 0xfc, !PT ;  /* 0x0000003050ba7812 */ /* 0x040fe200078efcff */
[----:B------:R-:W-:Y:S01]  /*0e60*/  IMAD.MOV R3, RZ, RZ, -R3 ;  /* 0x000000ffff037224 */ /* 0x000fe200078e0a03 */
[----:B------:R-:W-:Y:S01]  /*0e70*/  IABS R112, R192 ;  /* 0x000000c000707213 */ /* 0x000fe20000000000 */
[----:B------:R-:W-:Y:S01]  /*0e80*/  IMAD.MOV R9, RZ, RZ, -R9 ;  /* 0x000000ffff097224 */ /* 0x000fe200078e0a09 */
[----:B------:R-:W-:Y:S01]  /*0e90*/  IABS R124, R159 ;  /* 0x0000009f007c7213 */ /* 0x000fe20000000000 */
[----:B------:R-:W-:Y:S01]  /*0ea0*/  IMAD.MOV R8, RZ, RZ, -R8 ;  /* 0x000000ffff087224 */ /* 0x000fe200078e0a08 */
[----:B------:R-:W-:Y:S01]  /*0eb0*/  LOP3.LUT R184, R80, 0x2c, RZ, 0xfc, !PT ;  /* 0x0000002c50b87812 */ /* 0x000fe200078efcff */
[----:B------:R-:W-:Y:S01]  /*0ec0*/  IMAD R121, R132, R10, R121 ;  /* 0x0000000a84797224 */ /* 0x000fe200078e0279 */
[----:B------:R-:W-:Y:S01]  /*0ed0*/  LOP3.LUT R189, R80, 0x32, RZ, 0xfc, !PT ;  /* 0x0000003250bd7812 */ /* 0x000fe200078efcff */
[C---:B------:R-:W-:Y:S01]  /*0ee0*/  IMAD R123, R132.reuse, R3, R123 ;  /* 0x00000003847b7224 */ /* 0x040fe200078e027b */
[----:B------:R-:W-:Y:S01]  /*0ef0*/  IABS R75, R186 ;  /* 0x000000ba004b7213 */ /* 0x000fe20000000000 */
[----:B------:R-:W-:Y:S01]  /*0f00*/  IMAD R120, R132, R9, R120 ;  /* 0x0000000984787224 */ /* 0x000fe200078e0278 */
[----:B------:R-:W-:Y:S01]  /*0f10*/  IABS R74, R184 ;  /* 0x000000b8004a7213 */ /* 0x000fe20000000000 */
[----:B------:R-:W-:Y:S01]  /*0f20*/  IMAD.HI.U32 R10, R81, R70, RZ ;  /* 0x00000046510a7227 */ /* 0x000fe200078e00ff */
[----:B------:R-:W-:-:S02]  /*0f30*/  IABS R76, R189 ;  /* 0x000000bd004c7213 */ /* 0x000fc40000000000 */
[C---:B------:R-:W-:Y:S01]  /*0f40*/  LOP3.LUT R166, R80.reuse, 0x1a, RZ, 0xfc, !PT ;  /* 0x0000001a50a67812 */ /* 0x040fe200078efcff */
[C---:B------:R-:W-:Y:S01]  /*0f50*/  IMAD.HI.U32 R3, R81.reuse, R116, RZ ;  /* 0x0000007451037227 */ /* 0x040fe200078e00ff */
[C---:B------:R-:W-:Y:S02]  /*0f60*/  LOP3.LUT R196, R80.reuse, 0x3a, RZ, 0xfc, !PT ;  /* 0x0000003a50c47812 */ /* 0x040fe400078efcff */
[----:B------:R-:W-:Y:S01]  /*0f70*/  IABS R117, R166 ;  /* 0x000000a600757213 */ /* 0x000fe20000000000 */
[C---:B------:R-:W-:Y:S01]  /*0f80*/  IMAD.HI.U32 R9, R81.reuse, R69, RZ ;  /* 0x0000004551097227 */ /* 0x040fe200078e00ff */
[C---:B------:R-:W-:Y:S02]  /*0f90*/  LOP3.LUT R190, R80.reuse, 0x36, RZ, 0xfc, !PT ;  /* 0x0000003650be7812 */ /* 0x040fe400078efcff */
[----:B------:R-:W-:Y:S01]  /*0fa0*/  LOP3.LUT R195, R80, 0x3c, RZ, 0xfc, !PT ;  /* 0x0000003c50c37812 */ /* 0x000fe200078efcff */
[C---:B------:R-:W-:Y:S01]  /*0fb0*/  IMAD R128, R132.reuse, R13, R128 ;  /* 0x0000000d84807224 */ /* 0x040fe200078e0280 */
[----:B------:R-:W-:Y:S01]  /*0fc0*/  IABS R111, R196 ;  /* 0x000000c4006f7213 */ /* 0x000fe20000000000 */
[----:B------:R-:W-:Y:S01]  /*0fd0*/  IMAD R119, R132, R8, R119 ;  /* 0x0000000884777224 */ /* 0x000fe200078e0277 */
[----:B------:R-:W-:Y:S01]  /*0fe0*/  IABS R108, R195 ;  /* 0x000000c3006c7213 */ /* 0x000fe20000000000 */
[----:B------:R-:W-:Y:S01]  /*0ff0*/  IMAD.HI.U32 R8, R81, R118, RZ ;  /* 0x0000007651087227 */ /* 0x000fe200078e00ff */
[----:B------:R-:W-:-:S02]  /*1000*/  LOP3.LUT R172, R80, 0x24, RZ, 0xfc, !PT ;  /* 0x0000002450ac7812 */ /* 0x000fc400078efcff */
[C---:B------:R-:W-:Y:S01]  /*1010*/  LOP3.LUT R206, R80.reuse, 0x44, RZ, 0xfc, !PT ;  /* 0x0000004450ce7812 */ /* 0x040fe200078efcff */
[----:B------:R-:W-:Y:S01]  /*1020*/  IMAD.MOV R13, RZ, RZ, -R10 ;  /* 0x000000ffff0d7224 */ /* 0x000fe200078e0a0a */
[----:B------:R-:W-:Y:S01]  /*1030*/  IABS R71, R172 ;  /* 0x000000ac00477213 */ /* 0x000fe20000000000 */
[----:B------:R-:W-:Y:S01]  /*1040*/  IMAD.MOV R3, RZ, RZ, -R3 ;  /* 0x000000ffff037224 */ /* 0x000fe200078e0a03 */
[C---:B------:R-:W-:Y:S01]  /*1050*/  LOP3.LUT R202, R80.reuse, 0x40, RZ, 0xfc, !PT ;  /* 0x0000004050ca7812 */ /* 0x040fe200078efcff */
[----:B------:R-:W-:Y:S01]  /*1060*/  IMAD.MOV R9, RZ, RZ, -R9 ;  /* 0x000000ffff097224 */ /* 0x000fe200078e0a09 */
[----:B------:R-:W-:Y:S01]  /*1070*/  IABS R106, R206 ;  /* 0x000000ce006a7213 */ /* 0x000fe20000000000 */
[C---:B------:R-:W-:Y:S01]  /*1080*/  IMAD.HI.U32 R10, R81.reuse, R73, RZ ;  /* 0x00000049510a7227 */ /* 0x040fe200078e00ff */
[----:B------:R-:W-:Y:S02]  /*1090*/  IABS R110, R202 ;  /* 0x000000ca006e7213 */ /* 0x000fe40000000000 */
[C---:B------:R-:W-:Y:S01]  /*10a0*/  LOP3.LUT R188, R80.reuse, 0x2e, RZ, 0xfc, !PT ;  /* 0x0000002e50bc7812 */ /* 0x040fe200078efcff */
[----:B------:R-:W-:Y:S01]  /*10b0*/  IMAD.HI.U32 R5, R81, R127, RZ ;  /* 0x0000007f51057227 */ /* 0x000fe200078e00ff */
[----:B------:R-:W-:-:S02]  /*10c0*/  LOP3.LUT R209, R80, 0x4a, RZ, 0xfc, !PT ;  /* 0x0000004a50d17812 */ /* 0x000fc400078efcff */
[----:B------:R-:W-:Y:S01]  /*10d0*/  IABS R113, R188 ;  /* 0x000000bc00717213 */ /* 0x000fe20000000000 */
[----:B------:R-:W-:Y:S01]  /*10e0*/  IMAD R122, R132, R11, R122 ;  /* 0x0000000b847a7224 */ /* 0x000fe200078e027a */
[----:B------:R-:W-:Y:S01]  /*10f0*/  IABS R103, R209 ;  /* 0x000000d100677213 */ /* 0x000fe20000000000 */
[----:B------:R-:W-:Y:S01]  /*1100*/  IMAD.MOV R11, RZ, RZ, -R8 ;  /* 0x000000ffff0b7224 */ /* 0x000fe200078e0a08 */
[----:B------:R-:W-:Y:S01]  /*1110*/  LOP3.LUT R194, R80, 0x38, RZ, 0xfc, !PT ;  /* 0x0000003850c27812 */ /* 0x000fe200078efcff */
[----:B------:R-:W-:Y:S01]  /*1120*/  IMAD R116, R132, R3, R116 ;  /* 0x0000000384747224 */ /* 0x000fe200078e0274 */
[----:B------:R-:W-:Y:S01]  /*1130*/  LOP3.LUT R201, R80, 0x42, RZ, 0xfc, !PT ;  /* 0x0000004250c97812 */ /* 0x000fe200078efcff */
[----:B------:R-:W-:Y:S01]  /*1140*/  IMAD R69, R132, R9, R69 ;  /* 0x0000000984457224 */ /* 0x000fe200078e0245 */
[----:B------:R-:W-:Y:S01]  /*1150*/  IABS R12, R194 ;  /* 0x000000c2000c7213 */ /* 0x000fe20000000000 */
[----:B------:R-:W-:Y:S01]  /*1160*/  IMAD.HI.U32 R8, R81, R72, RZ ;  /* 0x0000004851087227 */ /* 0x000fe200078e00ff */
[----:B------:R-:W-:-:S02]  /*1170*/  IABS R105, R201 ;  /* 0x000000c900697213 */ /* 0x000fc40000000000 */
[C---:B------:R-:W-:Y:S01]  /*1180*/  LOP3.LUT R214, R80.reuse, 0x4c, RZ, 0xfc, !PT ;  /* 0x0000004c50d67812 */ /* 0x040fe200078efcff */
[----:B------:R-:W-:Y:S01]  /*1190*/  IMAD.MOV R10, RZ, RZ, -R10 ;  /* 0x000000ffff0a7224 */ /* 0x000fe200078e0a0a */
[C---:B------:R-:W-:Y:S01]  /*11a0*/  LOP3.LUT R199, R80.reuse, 0x3e, RZ, 0xfc, !PT ;  /* 0x0000003e50c77812 */ /* 0x040fe200078efcff */
[----:B------:R-:W-:Y:S01]  /*11b0*/  IMAD.MOV R5, RZ, RZ, -R5 ;  /* 0x000000ffff057224 */ /* 0x000fe200078e0a05 */
[----:B------:R-:W-:Y:S01]  /*11c0*/  IABS R104, R214 ;  /* 0x000000d600687213 */ /* 0x000fe20000000000 */
[C---:B------:R-:W-:Y:S01]  /*11d0*/  IMAD.HI.U32 R3, R81.reuse, R115, RZ ;  /* 0x0000007351037227 */ /* 0x040fe200078e00ff */
[C---:B------:R-:W-:Y:S02]  /*11e0*/  LOP3.LUT R207, R80.reuse, 0x48, RZ, 0xfc, !PT ;  /* 0x0000004850cf7812 */ /* 0x040fe400078efcff */
[----:B------:R-:W-:Y:S01]  /*11f0*/  LOP3.LUT R217, R80, 0x52, RZ, 0xfc, !PT ;  /* 0x0000005250d97812 */ /* 0x000fe200078efcff */
[----:B------:R-:W-:Y:S01]  /*1200*/  IMAD.HI.U32 R9, R81, R114, RZ ;  /* 0x0000007251097227 */ /* 0x000fe200078e00ff */
[----:B------:R-:W-:-:S02]  /*1210*/  IABS R109, R199 ;  /* 0x000000c7006d7213 */ /* 0x000fc40000000000 */
[----:B------:R-:W-:Y:S01]  /*1220*/  LOP3.LUT R216, R80, 0x54, RZ, 0xfc, !PT ;  /* 0x0000005450d87812 */ /* 0x000fe200078efcff */
[C---:B------:R-:W-:Y:S01]  /*1230*/  IMAD R118, R132.reuse, R11, R118 ;  /* 0x0000000b84767224 */ /* 0x040fe200078e0276 */
[----:B------:R-:W-:Y:S01]  /*1240*/  IABS R102, R207 ;  /* 0x000000cf00667213 */ /* 0x000fe20000000000 */
[----:B------:R-:W-:Y:S01]  /*1250*/  IMAD.MOV R11, RZ, RZ, -R8 ;  /* 0x000000ffff0b7224 */ /* 0x000fe200078e0a08 */
[----:B------:R-:W-:Y:S01]  /*1260*/  IABS R101, R217 ;  /* 0x000000d900657213 */ /* 0x000fe20000000000 */
[----:B------:R-:W-:Y:S01]  /*1270*/  IMAD R73, R132, R10, R73 ;  /* 0x0000000a84497224 */ /* 0x000fe200078e0249 */
[----:B------:R-:W-:Y:S01]  /*1280*/  LOP3.LUT R222, R80, 0x5a, RZ, 0xfc, !PT ;  /* 0x0000005a50de7812 */ /* 0x000fe200078efcff */
[----:B------:R-:W-:Y:S01]  /*1290*/  IMAD R127, R132, R5, R127 ;  /* 0x00000005847f7224 */ /* 0x000fe200078e027f */
[----:B------:R-:W-:Y:S01]  /*12a0*/  IABS R96, R216 ;  /* 0x000000d800607213 */ /* 0x000fe20000000000 */
[----:B------:R-:W-:Y:S01]  /*12b0*/  IMAD.MOV R3, RZ, RZ, -R3 ;  /* 0x000000ffff037224 */ /* 0x000fe200078e0a03 */
[----:B------:R-:W-:Y:S01]  /*12c0*/  LOP3.LUT R208, R80, 0x46, RZ, 0xfc, !PT ;  /* 0x0000004650d07812 */ /* 0x000fe200078efcff */
[----:B------:R-:W-:Y:S01]  /*12d0*/  IMAD.MOV R9, RZ, RZ, -R9 ;  /* 0x000000ffff097224 */ /* 0x000fe200078e0a09 */
        /* <DEDUP_REMOVED lines=8> */
[----:B------:R-:W-:Y:S02]  /*1360*/  IABS R100, R215 ;  /* 0x000000d700647213 */ /* 0x000fe40000000000 */
[----:B------:R-:W-:Y:S01]  /*1370*/  LOP3.LUT R224, R80, 0x5c, RZ, 0xfc, !PT ;  /* 0x0000005c50e07812 */ /* 0x000fe200078efcff */
[----:B------:R-:W-:Y:S01]  /*1380*/  IMAD R72, R132, R11, R72 ;  /* 0x0000000b84487224 */ /* 0x000fe200078e0248 */
[----:B------:R-:W-:Y:S01]  /*1390*/  LOP3.LUT R218, R80, 0x56, RZ, 0xfc, !PT ;  /* 0x0000005650da7812 */ /* 0x000fe200078efcff */
[----:B------:R-:W-:Y:S01]  /*13a0*/  IMAD R115, R132, R3, R115 ;  /* 0x0000000384737224 */ /* 0x000fe200078e0273 */
[----:B------:R-:W-:Y:S01]  /*13b0*/  LOP3.LUT R223, R80, 0x58, RZ, 0xfc, !PT ;  /* 0x0000005850df7812 */ /* 0x000fe200078efcff */
[----:B------:R-:W-:Y:S01]  /*13c0*/  IMAD R114, R132, R9, R114 ;  /* 0x0000000984727224 */ /* 0x000fe200078e0272 */
[----:B------:R-:W-:Y:S01]  /*13d0*/  LOP3.LUT R225, R80, 0x5e, RZ, 0xfc, !PT ;  /* 0x0000005e50e17812 */ /* 0x000fe200078efcff */
[----:B------:R-:W-:Y:S01]  /*13e0*/  IMAD.MOV R11, RZ, RZ, -R10 ;  /* 0x000000ffff0b7224 */ /* 0x000fe200078e0a0a */
[----:B------:R-:W-:Y:S01]  /*13f0*/  IABS R94, R224 ;  /* 0x000000e0005e7213 */ /* 0x000fe20000000000 */
[----:B------:R-:W-:Y:S01]  /*1400*/  IMAD.MOV R5, RZ, RZ, -R5 ;  /* 0x000000ffff057224 */ /* 0x000fe200078e0a05 */
[----:B------:R-:W-:Y:S01]  /*1410*/  ISETP.GE.AND P2, PT, R14, RZ, PT ;  /* 0x000000ff0e00720c */ /* 0x000fe20003f46270 */
[----:B------:R-:W-:Y:S01]  /*1420*/  IMAD.HI.U32 R3, R81, R74, RZ ;  /* 0x0000004a51037227 */ /* 0x000fe200078e00ff */
[----:B------:R-:W-:-:S02]  /*1430*/  IABS R97, R218 ;  /* 0x000000da00617213 */ /* 0x000fc40000000000 */
[----:B------:R-:W-:Y:S01]  /*1440*/  IABS R98, R223 ;  /* 0x000000df00627213 */ /* 0x000fe20000000000 */
[----:B------:R-:W-:Y:S01]  /*1450*/  IMAD.HI.U32 R9, R81, R76, RZ ;  /* 0x0000004c51097227 */ /* 0x000fe200078e00ff */
[----:B------:R-:W-:-:S03]  /*1460*/  IABS R95, R225 ;  /* 0x000000e1005f7213 */ /* 0x000fc60000000000 */
[----:B------:R-:W-:Y:S02]  /*1470*/  IMAD.MOV R8, RZ, RZ, -R8 ;  /* 0x000000ffff087224 */ /* 0x000fe400078e0a08 */
[C---:B------:R-:W-:Y:S01]  /*1480*/  IMAD R112, R132.reuse, R11, R112 ;  /* 0x0000000b84707224 */ /* 0x040fe200078e0270 */
[----:B------:R-:W-:Y:S01]  /*1490*/  IABS R11, R190 ;  /* 0x000000be000b7213 */ /* 0x000fe20000000000 */
[C---:B------:R-:W-:Y:S02]  /*14a0*/  IMAD R124, R132.reuse, R5, R124 ;  /* 0x00000005847c7224 */ /* 0x040fe400078e027c */
[----:B------:R-:W-:Y:S02]  /*14b0*/  IMAD.MOV R3, RZ, RZ, -R3 ;  /* 0x000000ffff037224 */ /* 0x000fe400078e0a03 */
[----:B------:R-:W-:Y:S02]  /*14c0*/  IMAD.MOV R9, RZ, RZ, -R9 ;  /* 0x000000ffff097224 */ /* 0x000fe400078e0a09 */
[----:B------:R-:W-:-:S02]  /*14d0*/  IMAD R75, R132, R8, R75 ;  /* 0x00000008844b7224 */ /* 0x000fc400078e024b */
[----:B------:R-:W-:-:S04]  /*14e0*/  IMAD.HI.U32 R5, R81, R117, RZ ;  /* 0x0000007551057227 */ /* 0x000fc800078e00ff */
[----:B------:R-:W-:-:S04]  /*14f0*/  IMAD.HI.U32 R8, R81, R111, RZ ;  /* 0x0000006f51087227 */ /* 0x000fc800078e00ff */
[C---:B------:R-:W-:Y:S02]  /*1500*/  IMAD R74, R132.reuse, R3, R74 ;  /* 0x00000003844a7224 */ /* 0x040fe400078e024a */
[----:B------:R-:W-:Y:S02]  /*1510*/  IMAD R76, R132, R9, R76 ;  /* 0x00000009844c7224 */ /* 0x000fe400078e024c */
[----:B------:R-:W-:Y:S02]  /*1520*/  IMAD.MOV R5, RZ, RZ, -R5 ;  /* 0x000000ffff057224 */ /* 0x000fe400078e0a05 */
[----:B------:R-:W-:-:S04]  /*1530*/  IMAD.HI.U32 R3, R81, R11, RZ ;  /* 0x0000000b51037227 */ /* 0x000fc800078e00ff */
[----:B------:R-:W-:-:S04]  /*1540*/  IMAD.HI.U32 R9, R81, R108, RZ ;  /* 0x0000006c51097227 */ /* 0x000fc800078e00ff */
[----:B------:R-:W-:Y:S02]  /*1550*/  IMAD.MOV R8, RZ, RZ, -R8 ;  /* 0x000000ffff087224 */ /* 0x000fe400078e0a08 */
[C---:B------:R-:W-:Y:S02]  /*1560*/  IMAD R70, R132.reuse, R13, R70 ;  /* 0x0000000d84467224 */ /* 0x040fe400078e0246 */
        /* <DEDUP_REMOVED lines=10> */
[----:B------:R-:W-:Y:S02]  /*1610*/  IMAD.MOV R13, RZ, RZ, -R8 ;  /* 0x000000ffff0d7224 */ /* 0x000fe400078e0a08 */
[C---:B------:R-:W-:Y:S02]  /*1620*/  IMAD R71, R132.reuse, R5, R71 ;  /* 0x0000000584477224 */ /* 0x040fe400078e0247 */
[----:B------:R-:W-:Y:S02]  /*1630*/  IMAD.MOV R3, RZ, RZ, -R3 ;  /* 0x000000ffff037224 */ /* 0x000fe400078e0a03 */
[----:B------:R-:W-:Y:S01]  /*1640*/  IMAD R106, R132, R13, R106 ;  /* 0x0000000d846a7224 */ /* 0x000fe200078e026a */
[----:B------:R-:W-:Y:S01]  /*1650*/  IABS R13, R14 ;  /* 0x0000000e000d7213 */ /* 0x000fe20000000000 */
[----:B------:R-:W-:-:S04]  /*1660*/  IMAD.HI.U32 R5, R81, R113, RZ ;  /* 0x0000007151057227 */ /* 0x000fc800078e00ff */
[----:B------:R-:W-:Y:S02]  /*1670*/  IMAD R110, R132, R3, R110 ;  /* 0x00000003846e7224 */ /* 0x000fe400078e026e */
[----:B------:R-:W-:Y:S02]  /*1680*/  IMAD.MOV R5, RZ, RZ, -R5 ;  /* 0x000000ffff057224 */ /* 0x000fe400078e0a05 */
[----:B------:R-:W-:-:S04]  /*1690*/  IMAD.HI.U32 R3, R81, R103, RZ ;  /* 0x0000006751037227 */ /* 0x000fc800078e00ff */
[----:B------:R-:W-:-:S04]  /*16a0*/  IMAD.HI.U32 R4, R4, R13, RZ ;  /* 0x0000000d04047227 */ /* 0x000fc800078e00ff */
[----:B------:R-:W-:Y:S02]  /*16b0*/  IMAD R113, R132, R5, R113 ;  /* 0x0000000584717224 */ /* 0x000fe400078e0271 */
[----:B------:R-:W-:Y:S02]  /*16c0*/  IMAD.MOV R3, RZ, RZ, -R3 ;  /* 0x000000ffff037224 */ /* 0x000fe400078e0a03 */
[----:B------:R-:W-:-:S04]  /*16d0*/  IMAD.HI.U32 R5, R81, R12, RZ ;  /* 0x0000000c51057227 */ /* 0x000fc800078e00ff */
[----:B------:R-:W-:Y:S02]  /*16e0*/  IMAD.MOV R4, RZ, RZ, -R4 ;  /* 0x000000ffff047224 */ /* 0x000fe400078e0a04 */
[----:B------:R-:W-:Y:S02]  /*16f0*/  IMAD R103, R132, R3, R103 ;  /* 0x0000000384677224 */ /* 0x000fe400078e0267 */
[----:B------:R-:W-:Y:S02]  /*1700*/  IMAD.MOV R5, RZ, RZ, -R5 ;  /* 0x000000ffff057224 */ /* 0x000fe400078e0a05 */
[----:B------:R-:W-:Y:S02]  /*1710*/  IMAD R3, R2, R4, R13 ;  /* 0x0000000402037224 */ /* 0x000fe400078e020d */
[----:B------:R-:W-:Y:S02]  /*1720*/  IMAD R11, R132, R5, R12 ;  /* 0x00000005840b7224 */ /* 0x000fe400078e020c */
[----:B------:R-:W-:Y:S01]  /*1730*/  IMAD.HI.U32 R5, R81, R105, RZ ;  /* 0x0000006951057227 */ /* 0x000fe200078e00ff */
[----:B------:R-:W-:-:S03]  /*1740*/  ISETP.GT.U32.AND P0, PT, R2, R3, PT ;  /* 0x000000030200720c */ /* 0x000fc60003f04070 */
[----:B------:R-:W-:Y:S02]  /*1750*/  IMAD.MOV R5, RZ, RZ, -R5 ;  /* 0x000000ffff057224 */ /* 0x000fe400078e0a05 */
[----:B------:R-:W-:-:S04]  /*1760*/  IMAD.HI.U32 R10, R81, R109, RZ ;  /* 0x0000006d510a7227 */ /* 0x000fc800078e00ff */
[----:B------:R-:W-:Y:S02]  /*1770*/  IMAD R105, R132, R5, R105 ;  /* 0x0000000584697224 */ /* 0x000fe400078e0269 */
[----:B------:R-:W-:-:S04]  /*1780*/  IMAD.HI.U32 R5, R81, R104, RZ ;  /* 0x0000006851057227 */ /* 0x000fc800078e00ff */
[----:B------:R-:W-:Y:S02]  /*1790*/  IMAD.MOV R5, RZ, RZ, -R5 ;  /* 0x000000ffff057224 */ /* 0x000fe400078e0a05 */
[----:B------:R-:W-:Y:S02]  /*17a0*/  @!P0 IMAD.IADD R3, R3, 0x1, -R2 ;  /* 0x0000000103038824 */ /* 0x000fe400078e0a02 */
[----:B------:R-:W-:-:S03]  /*17b0*/  IMAD.HI.U32 R12, R81, R102, RZ ;  /* 0x00000066510c7227 */ /* 0x000fc600078e00ff */
[----:B------:R-:W-:Y:S01]  /*17c0*/  ISETP.GT.U32.AND P0, PT, R2, R3, PT ;  /* 0x000000030200720c */ /* 0x000fe20003f04070 */
[----:B------:R-:W-:Y:S02]  /*17d0*/  IMAD R104, R132, R5, R104 ;  /* 0x0000000584687224 */ /* 0x000fe400078e0268 */
[----:B------:R-:W-:-:S04]  /*17e0*/  IMAD.HI.U32 R4, R81, R101, RZ ;  /* 0x0000006551047227 */ /* 0x000fc800078e00ff */
[----:B------:R-:W-:Y:S02]  /*17f0*/  IMAD.MOV R10, RZ, RZ, -R10 ;  /* 0x000000ffff0a7224 */ /* 0x000fe400078e0a0a */
[----:B------:R-:W-:-:S04]  /*1800*/  IMAD.HI.U32 R5, R81, R96, RZ ;  /* 0x0000006051057227 */ /* 0x000fc800078e00ff */
[----:B------:R-:W-:Y:S02]  /*1810*/  IMAD.MOV R15, RZ, RZ, -R12 ;  /* 0x000000ffff0f7224 */ /* 0x000fe400078e0a0c */
[----:B------:R-:W-:Y:S02]  /*1820*/  IMAD.MOV R12, RZ, RZ, -R4 ;  /* 0x000000ffff0c7224 */ /* 0x000fe400078e0a04 */
[----:B------:R-:W-:Y:S02]  /*1830*/  IMAD R109, R132, R10, R109 ;  /* 0x0000000a846d7224 */ /* 0x000fe400078e026d */
[----:B------:R-:W-:-:S04]  /*1840*/  IMAD.HI.U32 R4, R81, R93, RZ ;  /* 0x0000005d51047227 */ /* 0x000fc800078e00ff */
[----:B------:R-:W-:Y:S02]  /*1850*/  IMAD.MOV R5, RZ, RZ, -R5 ;  /* 0x000000ffff057224 */ /* 0x000fe400078e0a05 */
[----:B------:R-:W-:-:S04]  /*1860*/  IMAD.HI.U32 R10, R81, R107, RZ ;  /* 0x0000006b510a7227 */ /* 0x000fc800078e00ff */
[----:B------:R-:W-:Y:S02]  /*1870*/  IMAD.MOV R4, RZ, RZ, -R4 ;  /* 0x000000ffff047224 */ /* 0x000fe400078e0a04 */
[----:B------:R-:W-:Y:S02]  /*1880*/  IMAD R96, R132, R5, R96 ;  /* 0x0000000584607224 */ /* 0x000fe400078e0260 */
[----:B------:R-:W-:Y:S02]  /*1890*/  IMAD.MOV R10, RZ, RZ, -R10 ;  /* 0x000000ffff0a7224 */ /* 0x000fe400078e0a0a */
[----:B------:R-:W-:Y:S02]  /*18a0*/  VIADD R5, R245, 0xffffffff ;  /* 0xfffffffff5057836 */ /* 0x000fe40000000000 */
[----:B------:R-:W-:-:S04]  /*18b0*/  IMAD.HI.U32 R8, R81, R99, RZ ;  /* 0x0000006351087227 */ /* 0x000fc800078e00ff */
[C---:B------:R-:W-:Y:S02]  /*18c0*/  IMAD R93, R132.reuse, R4, R93 ;  /* 0x00000004845d7224 */ /* 0x040fe400078e025d */
[----:B------:R-:W-:Y:S02]  /*18d0*/  IMAD R107, R132, R10, R107 ;  /* 0x0000000a846b7224 */ /* 0x000fe400078e026b */
[----:B------:R-:W-:Y:S02]  /*18e0*/  VIADD R4, R245, 0xfffffff7 ;  /* 0xfffffff7f5047836 */ /* 0x000fe40000000000 */
[----:B------:R-:W-:Y:S01]  /*18f0*/  @!P0 IMAD.IADD R3, R3, 0x1, -R2 ;  /* 0x0000000103038824 */ /* 0x000fe200078e0a02 */
[----:B------:R-:W-:Y:S01]  /*1900*/  ISETP.GE.U32.AND P0, PT, R5, 0x7fffff80, PT ;  /* 0x7fffff800500780c */ /* 0x000fe20003f06070 */
[----:B------:R-:W-:Y:S01]  /*1910*/  IMAD.HI.U32 R10, R81, R100, RZ ;  /* 0x00000064510a7227 */ /* 0x000fe200078e00ff */
[----:B------:R-:W-:-:S03]  /*1920*/  ISETP.GE.U32.AND P5, PT, R4, 0x7fffff78, PT ;  /* 0x7fffff780400780c */ /* 0x000fc60003fa6070 */
[----:B------:R-:W-:Y:S02]  /*1930*/  IMAD.MOV R8, RZ, RZ, -R8 ;  /* 0x000000ffff087224 */ /* 0x000fe400078e0a08 */
[----:B------:R-:W-:Y:S02]  /*1940*/  VIADD R5, R245, 0xffffffef ;  /* 0xffffffeff5057836 */ /* 0x000fe40000000000 */
[C---:B------:R-:W-:Y:S02]  /*1950*/  IMAD R102, R132.reuse, R15, R102 ;  /* 0x0000000f84667224 */ /* 0x040fe400078e0266 */
[----:B------:R-:W-:Y:S01]  /*1960*/  IMAD.MOV R15, RZ, RZ, -R10 ;  /* 0x000000ffff0f7224 */ /* 0x000fe200078e0a0a */
[----:B------:R-:W-:Y:S01]  /*1970*/  ISETP.GE.U32.AND P4, PT, R5, 0x7fffff70, PT ;  /* 0x7fffff700500780c */ /* 0x000fe20003f86070 */
[----:B------:R-:W-:Y:S02]  /*1980*/  IMAD R99, R132, R8, R99 ;  /* 0x0000000884637224 */ /* 0x000fe400078e0263 */
[----:B------:R-:W-:-:S04]  /*1990*/  IMAD.HI.U32 R2, R81, R94, RZ ;  /* 0x0000005e51027227 */ /* 0x000fc800078e00ff */
[----:B------:R-:W-:-:S04]  /*19a0*/  IMAD.HI.U32 R8, R81, R97, RZ ;  /* 0x0000006151087227 */ /* 0x000fc800078e00ff */
[----:B------:R-:W-:-:S04]  /*19b0*/  IMAD.HI.U32 R10, R81, R98, RZ ;  /* 0x00000062510a7227 */ /* 0x000fc800078e00ff */
[----:B------:R-:W-:-:S04]  /*19c0*/  IMAD.HI.U32 R4, R81, R95, RZ ;  /* 0x0000005f51047227 */ /* 0x000fc800078e00ff */
[----:B------:R-:W-:Y:S02]  /*19d0*/  IMAD.MOV.U32 R5, RZ, RZ, R3 ;  /* 0x000000ffff057224 */ /* 0x000fe400078e0003 */
[----:B------:R-:W-:Y:S02]  /*19e0*/  IMAD.MOV R3, RZ, RZ, -R2 ;  /* 0x000000ffff037224 */ /* 0x000fe400078e0a02 */
[----:B------:R-:W-:Y:S02]  /*19f0*/  IMAD.MOV R8, RZ, RZ, -R8 ;  /* 0x000000ffff087224 */ /* 0x000fe400078e0a08 */
[----:B------:R-:W-:Y:S02]  /*1a00*/  IMAD.MOV R13, RZ, RZ, -R10 ;  /* 0x000000ffff0d7224 */ /* 0x000fe400078e0a0a */
[----:B------:R-:W-:Y:S02]  /*1a10*/  IMAD.MOV R4, RZ, RZ, -R4 ;  /* 0x000000ffff047224 */ /* 0x000fe400078e0a04 */
[----:B------:R-:W-:Y:S01]  /*1a20*/  @!P2 IMAD.MOV R5, RZ, RZ, -R5 ;  /* 0x000000ffff05a224 */ /* 0x000fe200078e0a05 */
[----:B------:R-:W-:Y:S01]  /*1a30*/  @!P1 LOP3.LUT R5, RZ, R6, RZ, 0x33, !PT ;  /* 0x00000006ff059212 */ /* 0x000fe200078e33ff */
[----:B------:R-:W-:-:S02]  /*1a40*/  IMAD R94, R132, R3, R94 ;  /* 0x00000003845e7224 */ /* 0x000fc400078e025e */
[C---:B------:R-:W-:Y:S02]  /*1a50*/  IMAD R100, R132.reuse, R15, R100 ;  /* 0x0000000f84647224 */ /* 0x040fe400078e0264 */
[C---:B------:R-:W-:Y:S02]  /*1a60*/  IMAD R101, R132.reuse, R12, R101 ;  /* 0x0000000c84657224 */ /* 0x040fe400078e0265 */
[C---:B------:R-:W-:Y:S02]  /*1a70*/  IMAD R97, R132.reuse, R8, R97 ;  /* 0x0000000884617224 */ /* 0x040fe400078e0261 */
[C---:B------:R-:W-:Y:S02]  /*1a80*/  IMAD R98, R132.reuse, R13, R98 ;  /* 0x0000000d84627224 */ /* 0x040fe400078e0262 */
[----:B------:R-:W-:Y:S02]  /*1a90*/  IMAD R95, R132, R4, R95 ;  /* 0x00000004845f7224 */ /* 0x000fe400078e025f */
[----:B------:R-:W-:Y:S01]  /*1aa0*/  VIADD R3, R245, 0xffffffe7 ;  /* 0xffffffe7f5037836 */ /* 0x000fe20000000000 */
[----:B01-3--:R-:W-:Y:S06]  /*1ab0*/  BRA.U UP0, `(.L_x_5) ;  /* 0x0000000100187547 */ /* 0x00bfec000b800000 */
[----:B------:R-:W-:Y:S01]  /*1ac0*/  ELECT P1, URZ, PT ;  /* 0x0000000000ff782f */ /* 0x000fe20003820000 */
[----:B------:R-:W-:Y:S01]  /*1ad0*/  IMAD.MOV.U32 R2, RZ, RZ, 0x1 ;  /* 0x00000001ff027424 */ /* 0x000fe200078e00ff */
[----:B------:R-:W-:Y:S01]  /*1ae0*/  UMOV UR7, 0x40 ;  /* 0x0000004000077882 */ /* 0x000fe20000000000 */
[----:B------:R-:W-:Y:S01]  /*1af0*/  UVIRTCOUNT.DEALLOC.SMPOOL 0x80 ;  /* 0x000000800000784c */ /* 0x000fe20000000000 */
[----:B------:R-:W-:-:S09]  /*1b00*/  ULEA UR7, UR6, UR7, 0x18 ;  /* 0x0000000706077291 */ /* 0x000fd2000f8ec0ff */
[----:B------:R0:W-:Y:S03]  /*1b10*/  @P1 STS.U8 [UR7], R2 ;  /* 0x00000002ff001988 */ /* 0x0001e60008000007 */
.L_x_5:
[----:B------:R-:W-:Y:S01]  /*1b20*/  UIADD3 UR10, UPT, UPT, UR5, UR4, UR8 ;  /* 0x00000004050a7290 */ /* 0x000fe2000fffe008 */
[----:B------:R-:W-:Y:S01]  /*1b30*/  ISETP.GE.U32.AND P1, PT, R3, 0x7fffff68, PT ;  /* 0x7fffff680300780c */ /* 0x000fe20003f26070 */
[----:B------:R-:W-:Y:S01]  /*1b40*/  VOTEU.ALL UP1, P3 ;  /* 0x0000000000ff7886 */ /* 0x000fe20001820000 */
[----:B------:R-:W-:Y:S01]  /*1b50*/  UIADD3 UR11, UPT, UPT, UR9, 0x18000, URZ ;  /* 0x00018000090b7890 */ /* 0x000fe2000fffe0ff */
[----:B------:R-:W-:Y:S01]  /*1b60*/  VIADD R3, R245, 0xffffffdf ;  /* 0xffffffdff5037836 */ /* 0x000fe20000000000 */
[----:B------:R-:W-:Y:S01]  /*1b70*/  VOTEU.ALL UP2, P3 ;  /* 0x0000000000ff7886 */ /* 0x000fe20001840000 */
[----:B0-----:R-:W-:Y:S01]  /*1b80*/  IMAD R2, R5, UR14, RZ ;  /* 0x0000000e05027c24 */ /* 0x001fe2000f8e02ff */
[----:B------:R-:W-:-:S04]  /*1b90*/  @!UP1 UIADD3 UR4, UPT, UPT, -UR12, 0x100000, URZ ;  /* 0x001000000c049890 */ /* 0x000fc8000fffe1ff */
[----:B------:R-:W-:Y:S02]  /*1ba0*/  @!UP1 USHF.L.U32 UR5, UR4, 0xb, URZ ;  /* 0x0000000b04059899 */ /* 0x000fe400080006ff */
[----:B------:R-:W-:Y:S01]  /*1bb0*/  @!UP1 USHF.L.U32 UR4, UR4, 0x1, URZ ;  /* 0x0000000104049899 */ /* 0x000fe200080006ff */
[----:B------:R-:W-:Y:S01]  /*1bc0*/  IMAD.SHL.U32 R16, R88, 0x8, RZ ;  /* 0x0000000858107824 */ /* 0x000fe200078e00ff */
[----:B------:R-:W-:Y:S01]  /*1bd0*/  STTM.x128 tmem[UR10], RZ ;  /* 0x000000ff000079ed */ /* 0x000fe200083c000a */
[----:B------:R-:W0:Y:S02]  /*1be0*/  FENCE.VIEW.ASYNC.T ;  /* 0x00000000000073c6 */ /* 0x000e240000000200 */
[----:B0-----:R-:W-:Y:S01]  /*1bf0*/  BAR.SYNC.DEFER_BLOCKING 0x0 ;  /* 0x0000000000007b1d */ /* 0x001fe20000010000 */
[----:B------:R-:W-:Y:S01]  /*1c00*/  ISETP.GE.U32.AND P2, PT, R3, 0x7fffff60, PT ;  /* 0x7fffff600300780c */ /* 0x000fe20003f46070 */
[----:B------:R-:W-:Y:S01]  /*1c10*/  VIADD R6, R245, 0xffffffd7 ;  /* 0xffffffd7f5067836 */ /* 0x000fe20000000000 */
[----:B------:R-:W-:Y:S01]  /*1c20*/  IADD3 R3, P6, PT, R2, UR16, RZ ;  /* 0x0000001002037c10 */ /* 0x000fe2000ffde0ff */
[C---:B------:R-:W-:Y:S01]  /*1c30*/  IMAD.SHL.U32 R18, R88.reuse, 0x10, RZ ;  /* 0x0000001058127824 */ /* 0x040fe200078e00ff */
[----:B------:R-:W-:Y:S01]  /*1c40*/  PRMT R10, RZ, 0x7610, R10 ;  /* 0x00007610ff0a7816 */ /* 0x000fe2000000000a */
[----:B------:R-:W-:Y:S01]  /*1c50*/  IMAD R20, R88, 0x18, RZ ;  /* 0x0000001858147824 */ /* 0x000fe200078e02ff */
[----:B------:R-:W-:Y:S01]  /*1c60*/  LEA.HI.X.SX32 R2, R2, UR17, 0x1, P6 ;  /* 0x0000001102027c11 */ /* 0x000fe2000b0f0eff */
[----:B------:R-:W-:Y:S01]  /*1c70*/  @!P0 IMAD.MOV.U32 R4, RZ, RZ, R3 ;  /* 0x000000ffff048224 */ /* 0x000fe200078e0003 */
[----:B------:R-:W-:Y:S01]  /*1c80*/  PRMT R237, RZ, 0x7610, R237 ;  /* 0x00007610ffed7816 */ /* 0x000fe200000000ed */
[----:B------:R-:W-:Y:S01]  /*1c90*/  STL [R1+0x528], R89 ;  /* 0x0005285901007387 */ /* 0x000fe20000100800 */
[----:B------:R-:W-:Y:S01]  /*1ca0*/  PRMT R236, RZ, 0x7610, R236 ;  /* 0x00007610ffec7816 */ /* 0x000fe200000000ec */
[----:B------:R-:W-:Y:S01]  /*1cb0*/  @!P0 IMAD.MOV.U32 R5, RZ, RZ, R2 ;  /* 0x000000ffff058224 */ /* 0x000fe200078e0002 */
[----:B------:R-:W-:Y:S01]  /*1cc0*/  PRMT R8, RZ, 0x7610, R8 ;  /* 0x00007610ff087816 */ /* 0x000fe20000000008 */
[----:B------:R-:W-:Y:S01]  /*1cd0*/  STL [R1+0x494], R0 ;  /* 0x0004940001007387 */ /* 0x000fe20000100800 */
[----:B------:R-:W-:-:S02]  /*1ce0*/  IMAD.SHL.U32 R22, R88, 0x20, RZ ;  /* 0x0000002058167824 */ /* 0x000fc400078e00ff */
[C---:B------:R-:W-:Y:S01]  /*1cf0*/  IMAD R197, R88.reuse, 0x30, RZ ;  /* 0x0000003058c57824 */ /* 0x040fe200078e02ff */
[----:B------:R-:W-:Y:S01]  /*1d00*/  PRMT R48, RZ, 0x7610, R48 ;  /* 0x00007610ff307816 */ /* 0x000fe20000000030 */
[----:B------:R-:W-:Y:S01]  /*1d10*/  IMAD R241, R88, 0x38, RZ ;  /* 0x0000003858f17824 */ /* 0x000fe200078e02ff */
[----:B------:R-:W-:Y:S02]  /*1d20*/  PRMT R46, RZ, 0x7610, R46 ;  /* 0x00007610ff2e7816 */ /* 0x000fe4000000002e */
[----:B------:R-:W-:Y:S02]  /*1d30*/  PRMT R47, RZ, 0x7610, R47 ;  /* 0x00007610ff2f7816 */ /* 0x000fe4000000002f */
[----:B------:R-:W-:Y:S01]  /*1d40*/  PRMT R45, RZ, 0x7610, R45 ;  /* 0x00007610ff2d7816 */ /* 0x000fe2000000002d */
[----:B------:R-:W0:Y:S02]  /*1d50*/  FENCE.VIEW.ASYNC.S ;  /* 0x00000000000073c6 */ /* 0x000e240000000000 */
[----:B0-----:R0:W1:Y:S02]  /*1d60*/  @!UP2 SYNCS.EXCH.64 URZ, [UR11], UR4 ;  /* 0x000000040bffa5b2 */ /* 0x0010640008000100 */
[----:B-1----:R-:W-:Y:S01]  /*1d70*/  BAR.SYNC.DEFER_BLOCKING 0x0 ;  /* 0x0000000000007b1d */ /* 0x002fe20000010000 */
[----:B------:R-:W-:-:S04]  /*1d80*/  IADD3 R15, P6, PT, R16, R3, RZ ;  /* 0x00000003100f7210 */ /* 0x000fc80007fde0ff */
[----:B------:R-:W-:Y:S02]  /*1d90*/  LEA.HI.X.SX32 R16, R16, R2, 0x1, P6 ;  /* 0x0000000210107211 */ /* 0x000fe400030f0eff */
[----:B------:R-:W-:Y:S02]  /*1da0*/  PRMT R44, RZ, 0x7610, R44 ;  /* 0x00007610ff2c7816 */ /* 0x000fe4000000002c */
[----:B------:R-:W-:Y:S02]  /*1db0*/  PRMT R28, RZ, 0x7610, R28 ;  /* 0x00007610ff1c7816 */ /* 0x000fe4000000001c */
[----:B------:R-:W-:Y:S02]  /*1dc0*/  PRMT R30, RZ, 0x7610, R30 ;  /* 0x00007610ff1e7816 */ /* 0x000fe4000000001e */
[----:B------:R-:W-:Y:S02]  /*1dd0*/  PRMT R24, RZ, 0x7610, R24 ;  /* 0x00007610ff187816 */ /* 0x000fe40000000018 */
[----:B------:R-:W-:-:S02]  /*1de0*/  PRMT R26, RZ, 0x7610, R26 ;  /* 0x00007610ff1a7816 */ /* 0x000fc4000000001a */
[----:B------:R-:W-:Y:S02]  /*1df0*/  PRMT R23, RZ, 0x7610, R23 ;  /* 0x00007610ff177816 */ /* 0x000fe40000000017 */
[----:B------:R-:W-:Y:S02]  /*1e00*/  PRMT R25, RZ, 0x7610, R25 ;  /* 0x00007610ff197816 */ /* 0x000fe40000000019 */
[----:B------:R-:W-:Y:S02]  /*1e10*/  PRMT R27, RZ, 0x7610, R27 ;  /* 0x00007610ff1b7816 */ /* 0x000fe4000000001b */
[----:B------:R-:W-:Y:S01]  /*1e20*/  PRMT R29, RZ, 0x7610, R29 ;  /* 0x00007610ff1d7816 */ /* 0x000fe2000000001d */
[----:B------:R1:W2:Y:S01]  /*1e30*/  @!P0 LDG.E.U8 R10, desc[UR20][R4.64] ;  /* 0x00000014040a8981 */ /* 0x0002a2000c1e1100 */
[-C--:B------:R-:W-:Y:S01]  /*1e40*/  IADD3 R17, P6, PT, R18, R3.reuse, RZ ;  /* 0x0000000312117210 */ /* 0x080fe20007fde0ff */
[----:B------:R-:W-:Y:S01]  /*1e50*/  IMAD R204, R88, 0x31, RZ ;  /* 0x0000003158cc7824 */ /* 0x000fe200078e02ff */
[----:B------:R-:W-:Y:S01]  /*1e60*/  ISETP.GE.U32.AND P0, PT, R6, 0x7fffff58, PT ;  /* 0x7fffff580600780c */ /* 0x000fe20003f06070 */
[----:B------:R-:W-:Y:S01]  /*1e70*/  VIADD R6, R245, 0xffffffcf ;  /* 0xffffffcff5067836 */ /* 0x000fe20000000000 */
[----:B------:R-:W-:Y:S01]  /*1e80*/  LEA.HI.X.SX32 R18, R18, R2, 0x1, P6 ;  /* 0x0000000212127211 */ /* 0x000fe200030f0eff */
[----:B------:R-:W-:Y:S01]  /*1e90*/  STL [R1+0x49c], R15 ;  /* 0x00049c0f01007387 */ /* 0x000fe20000100800 */
[----:B------:R-:W-:-:S02]  /*1ea0*/  IADD3 R19, P6, PT, R20, R3, RZ ;  /* 0x0000000314137210 */ /* 0x000fc40007fde0ff */
[----:B------:R-:W-:Y:S01]  /*1eb0*/  PRMT R43, RZ, 0x7610, R43 ;  /* 0x00007610ff2b7816 */ /* 0x000fe2000000002b */
[----:B-1----:R-:W-:Y:S02]  /*1ec0*/  @!P5 IMAD.MOV.U32 R4, RZ, RZ, R15 ;  /* 0x000000ffff04d224 */ /* 0x002fe400078e000f */
[----:B------:R-:W-:Y:S01]  /*1ed0*/  IMAD R247, R88, 0x39, RZ ;  /* 0x0000003958f77824 */ /* 0x000fe200078e02ff */
[----:B------:R-:W-:Y:S01]  /*1ee0*/  PRMT R41, RZ, 0x7610, R41 ;  /* 0x00007610ff297816 */ /* 0x000fe20000000029 */
[----:B------:R-:W-:Y:S01]  /*1ef0*/  @!P5 IMAD.MOV.U32 R5, RZ, RZ, R16 ;  /* 0x000000ffff05d224 */ /* 0x000fe200078e0010 */
[----:B------:R-:W-:Y:S01]  /*1f00*/  LEA.HI.X.SX32 R20, R20, R2, 0x1, P6 ;  /* 0x0000000214147211 */ /* 0x000fe200030f0eff */
[----:B------:R-:W-:Y:S01]  /*1f10*/  STL [R1+0x498], R16 ;  /* 0x0004981001007387 */ /* 0x000fe20000100800 */
[----:B------:R-:W-:Y:S02]  /*1f20*/  PRMT R14, RZ, 0x7610, R14 ;  /* 0x00007610ff0e7816 */ /* 0x000fe4000000000e */
[----:B------:R-:W-:Y:S01]  /*1f30*/  PRMT R42, RZ, 0x7610, R42 ;  /* 0x00007610ff2a7816 */ /* 0x000fe2000000002a */
[----:B------:R1:W3:Y:S01]  /*1f40*/  @!P5 LDG.E.U8 R237, desc[UR20][R4.64] ;  /* 0x0000001404edd981 */ /* 0x0002e2000c1e1100 */
[----:B------:R-:W-:-:S02]  /*1f50*/  ISETP.GE.U32.AND P5, PT, R6, 0x7fffff50, PT ;  /* 0x7fffff500600780c */ /* 0x000fc40003fa6070 */
[----:B------:R-:W-:Y:S01]  /*1f60*/  PRMT R40, RZ, 0x7610, R40 ;  /* 0x00007610ff287816 */ /* 0x000fe20000000028 */
[----:B------:R-:W-:Y:S01]  /*1f70*/  STL [R1+0x4a4], R17 ;  /* 0x0004a41101007387 */ /* 0x000fe20000100800 */
[----:B------:R-:W-:Y:S02]  /*1f80*/  PRMT R38, RZ, 0x7610, R38 ;  /* 0x00007610ff267816 */ /* 0x000fe40000000026 */
[----:B------:R-:W-:Y:S02]  /*1f90*/  PRMT R36, RZ, 0x7610, R36 ;  /* 0x00007610ff247816 */ /* 0x000fe40000000024 */
[----:B------:R-:W-:Y:S01]  /*1fa0*/  PRMT R34, RZ, 0x7610, R34 ;  /* 0x00007610ff227816 */ /* 0x000fe20000000022 */
[----:B-1----:R-:W-:Y:S01]  /*1fb0*/  @!P4 IMAD.MOV.U32 R4, RZ, RZ, R17 ;  /* 0x000000ffff04c224 */ /* 0x002fe200078e0011 */
[----:B------:R-:W-:Y:S01]  /*1fc0*/  STL [R1+0x4a0], R18 ;  /* 0x0004a01201007387 */ /* 0x000fe20000100800 */
[----:B------:R-:W-:Y:S01]  /*1fd0*/  @!P4 IMAD.MOV.U32 R5, RZ, RZ, R18 ;  /* 0x000000ffff05c224 */ /* 0x000fe200078e0012 */
[----:B------:R-:W-:-:S02]  /*1fe0*/  PRMT R33, RZ, 0x7610, R33 ;  /* 0x00007610ff217816 */ /* 0x000fc40000000021 */
[----:B------:R-:W-:Y:S02]  /*1ff0*/  PRMT R31, RZ, 0x7610, R31 ;  /* 0x00007610ff1f7816 */ /* 0x000fe4000000001f */
[----:B------:R-:W-:Y:S01]  /*2000*/  PRMT R32, RZ, 0x7610, R32 ;  /* 0x00007610ff207816 */ /* 0x000fe20000000020 */
[----:B------:R1:W4:Y:S01]  /*2010*/  @!P4 LDG.E.U8 R236, desc[UR20][R4.64] ;  /* 0x0000001404ecc981 */ /* 0x000322000c1e1100 */
[C---:B------:R-:W-:Y:S01]  /*2020*/  VIADD R6, R245.reuse, 0xffffffc7 ;  /* 0xffffffc7f5067836 */ /* 0x040fe20000000000 */
[----:B------:R-:W-:Y:S02]  /*2030*/  IADD3 R21, P6, PT, R22, R3, RZ ;  /* 0x0000000316157210 */ /* 0x000fe40007fde0ff */
[----:B------:R-:W-:Y:S01]  /*2040*/  PRMT R35, RZ, 0x7610, R35 ;  /* 0x00007610ff237816 */ /* 0x000fe20000000023 */
[----:B------:R-:W-:Y:S01]  /*2050*/  STL [R1+0x4ac], R19 ;  /* 0x0004ac1301007387 */ /* 0x000fe20000100800 */
[----:B------:R-:W-:Y:S01]  /*2060*/  ISETP.GE.U32.AND P4, PT, R6, 0x7fffff48, PT ;  /* 0x7fffff480600780c */ /* 0x000fe20003f86070 */
[----:B------:R-:W-:Y:S01]  /*2070*/  VIADD R6, R245, 0xffffffbf ;  /* 0xffffffbff5067836 */ /* 0x000fe20000000000 */
[----:B------:R-:W-:Y:S01]  /*2080*/  PRMT R37, RZ, 0x7610, R37 ;  /* 0x00007610ff257816 */ /* 0x000fe20000000025 */
[----:B------:R-:W-:Y:S01]  /*2090*/  STL [R1+0x4a8], R20 ;  /* 0x0004a81401007387 */ /* 0x000fe20000100800 */
[----:B-1----:R-:W-:Y:S01]  /*20a0*/  @!P1 IMAD.MOV.U32 R4, RZ, RZ, R19 ;  /* 0x000000ffff049224 */ /* 0x002fe200078e0013 */
[----:B------:R-:W-:Y:S01]  /*20b0*/  PRMT R39, RZ, 0x7610, R39 ;  /* 0x00007610ff277816 */ /* 0x000fe20000000027 */
[----:B------:R-:W-:-:S02]  /*20c0*/  @!P1 IMAD.MOV.U32 R5, RZ, RZ, R20 ;  /* 0x000000ffff059224 */ /* 0x000fc400078e0014 */
[C---:B------:R-:W-:Y:S02]  /*20d0*/  IMAD R168, R88.reuse, 0x2a, RZ ;  /* 0x0000002a58a87824 */ /* 0x040fe400078e02ff */
[----:B------:R-:W-:Y:S01]  /*20e0*/  IMAD R211, R88, 0x32, RZ ;  /* 0x0000003258d37824 */ /* 0x000fe200078e02ff */
[----:B------:R-:W3:Y:S01]  /*20f0*/  @!P1 LDG.E.U8 R8, desc[UR20][R4.64] ;  /* 0x0000001404089981 */ /* 0x000ee2000c1e1100 */
[----:B------:R-:W-:Y:S01]  /*2100*/  ISETP.GE.U32.AND P1, PT, R6, 0x7fffff40, PT ;  /* 0x7fffff400600780c */ /* 0x000fe20003f26070 */
[----:B------:R-:W-:Y:S01]  /*2110*/  @!P2 IMAD.MOV.U32 R12, RZ, RZ, R21 ;  /* 0x000000ffff0ca224 */ /* 0x000fe200078e0015 */
[----:B------:R-:W-:Y:S01]  /*2120*/  LEA.HI.X.SX32 R22, R22, R2, 0x1, P6 ;  /* 0x0000000216167211 */ /* 0x000fe200030f0eff */
[C---:B------:R-:W-:Y:S02]  /*2130*/  IMAD R249, R88.reuse, 0x3a, RZ ;  /* 0x0000003a58f97824 */ /* 0x040fe400078e02ff */
[C---:B------:R-:W-:Y:S02]  /*2140*/  IMAD R50, R88.reuse, 0x1b, RZ ;  /* 0x0000001b58327824 */ /* 0x040fe400078e02ff */
[----:B------:R-:W-:-:S02]  /*2150*/  IMAD R52, R88, 0x23, RZ ;  /* 0x0000002358347824 */ /* 0x000fc400078e02ff */
[C---:B------:R-:W-:Y:S02]  /*2160*/  IMAD R173, R88.reuse, 0x2b, RZ ;  /* 0x0000002b58ad7824 */ /* 0x040fe400078e02ff */
[C---:B------:R-:W-:Y:S02]  /*2170*/  IMAD R213, R88.reuse, 0x33, RZ ;  /* 0x0000003358d57824 */ /* 0x040fe400078e02ff */
[C---:B------:R-:W-:Y:S02]  /*2180*/  IMAD R251, R88.reuse, 0x3b, RZ ;  /* 0x0000003b58fb7824 */ /* 0x040fe400078e02ff */
[C---:B------:R-:W-:Y:S02]  /*2190*/  IMAD R56, R88.reuse, 0xc, RZ ;  /* 0x0000000c58387824 */ /* 0x040fe400078e02ff */
[C---:B------:R-:W-:Y:S02]  /*21a0*/  IMAD R58, R88.reuse, 0x14, RZ ;  /* 0x00000014583a7824 */ /* 0x040fe400078e02ff */
[----:B------:R-:W-:-:S02]  /*21b0*/  IMAD R60, R88, 0x1c, RZ ;  /* 0x0000001c583c7824 */ /* 0x000fc400078e02ff */
[C---:B------:R-:W-:Y:S02]  /*21c0*/  IMAD R180, R88.reuse, 0x2c, RZ ;  /* 0x0000002c58b47824 */ /* 0x040fe400078e02ff */
[----:B------:R-:W-:Y:S01]  /*21d0*/  IMAD R220, R88, 0x34, RZ ;  /* 0x0000003458dc7824 */ /* 0x000fe200078e02ff */
[----:B------:R-:W-:Y:S01]  /*21e0*/  PRMT R246, RZ, 0x7610, R246 ;  /* 0x00007610fff67816 */ /* 0x000fe200000000f6 */
[----:B------:R-:W-:Y:S01]  /*21f0*/  @!P2 IMAD.MOV.U32 R13, RZ, RZ, R22 ;  /* 0x000000ffff0da224 */ /* 0x000fe200078e0016 */
[----:B------:R-:W-:Y:S02]  /*2200*/  PRMT R243, RZ, 0x7610, R243 ;  /* 0x00007610fff37816 */ /* 0x000fe400000000f3 */
[----:B------:R-:W-:Y:S02]  /*2210*/  PRMT R242, RZ, 0x7610, R242 ;  /* 0x00007610fff27816 */ /* 0x000fe400000000f2 */
[----:B------:R-:W-:Y:S01]  /*2220*/  PRMT R239, RZ, 0x7610, R239 ;  /* 0x00007610ffef7816 */ /* 0x000fe200000000ef */
[----:B------:R1:W4:Y:S01]  /*2230*/  @!P2 LDG.E.U8 R48, desc[UR20][R12.64] ;  /* 0x000000140c30a981 */ /* 0x000322000c1e1100 */
[----:B------:R-:W-:-:S02]  /*2240*/  PRMT R240, RZ, 0x7610, R240 ;  /* 0x00007610fff07816 */ /* 0x000fc400000000f0 */
[----:B------:R-:W-:Y:S01]  /*2250*/  PRMT R238, RZ, 0x7610, R238 ;  /* 0x00007610ffee7816 */ /* 0x000fe200000000ee */
[C---:B------:R-:W-:Y:S01]  /*2260*/  IMAD R68, R88.reuse, 0x1d, RZ ;  /* 0x0000001d58447824 */ /* 0x040fe200078e02ff */
[----:B------:R-:W-:Y:S02]  /*2270*/  PRMT R235, RZ, 0x7610, R235 ;  /* 0x00007610ffeb7816 */ /* 0x000fe400000000eb */
[----:B------:R-:W-:Y:S01]  /*2280*/  PRMT R233, RZ, 0x7610, R233 ;  /* 0x00007610ffe97816 */ /* 0x000fe200000000e9 */
[C---:B------:R-:W-:Y:S01]  /*2290*/  IMAD R182, R88.reuse, 0x2d, RZ ;  /* 0x0000002d58b67824 */ /* 0x040fe200078e02ff */
[----:B------:R-:W-:Y:S01]  /*22a0*/  PRMT R234, RZ, 0x7610, R234 ;  /* 0x00007610ffea7816 */ /* 0x000fe200000000ea */
[----:B------:R-:W-:Y:S01]  /*22b0*/  IMAD R226, R88, 0x35, RZ ;  /* 0x0000003558e27824 */ /* 0x000fe200078e02ff */
[----:B------:R-:W-:Y:S01]  /*22c0*/  PRMT R231, RZ, 0x7610, R231 ;  /* 0x00007610ffe77816 */ /* 0x000fe200000000e7 */
[----:B------:R-:W0:Y:S01]  /*22d0*/  LDCU UR6, c[0x0][0x3b0] ;  /* 0x00007600ff0677ac */ /* 0x000e220008000800 */
[----:B------:R-:W-:-:S02]  /*22e0*/  LOP3.LUT R142, R80, 0x60, RZ, 0xfc, !PT ;  /* 0x00000060508e7812 */ /* 0x000fc400078efcff */
[C---:B------:R-:W-:Y:S01]  /*22f0*/  LOP3.LUT R144, R80.reuse, 0x66, RZ, 0xfc, !PT ;  /* 0x0000006650907812 */ /* 0x040fe200078efcff */
[----:B------:R-:W0:Y:S01]  /*2300*/  LDCU UR7, c[0x0][0x3b0] ;  /* 0x00007600ff0777ac */ /* 0x000e220008000800 */
[----:B------:R-:W-:Y:S02]  /*2310*/  PRMT R230, RZ, 0x7610, R230 ;  /* 0x00007610ffe67816 */ /* 0x000fe400000000e6 */
[C---:B------:R-:W-:Y:S01]  /*2320*/  LOP3.LUT R145, R80.reuse, 0x64, RZ, 0xfc, !PT ;  /* 0x0000006450917812 */ /* 0x040fe200078efcff */
[----:B------:R-:W0:Y:S01]  /*2330*/  LDCU UR38, c[0x0][0x3b0] ;  /* 0x00007600ff2677ac */ /* 0x000e220008000800 */
[C---:B------:R-:W-:Y:S02]  /*2340*/  LOP3.LUT R143, R80.reuse, 0x62, RZ, 0xfc, !PT ;  /* 0x00000062508f7812 */ /* 0x040fe400078efcff */
[----:B------:R-:W-:Y:S01]  /*2350*/  PRMT R228, RZ, 0x7610, R228 ;  /* 0x00007610ffe47816 */ /* 0x000fe200000000e4 */
[----:B------:R-:W0:Y:S01]  /*2360*/  LDCU UR14, c[0x0][0x3b0] ;  /* 0x00007600ff0e77ac */ /* 0x000e220008000800 */
[----:B------:R-:W-:-:S02]  /*2370*/  LOP3.LUT R160, R80, 0x6c, RZ, 0xfc, !PT ;  /* 0x0000006c50a07812 */ /* 0x000fc400078efcff */
[C---:B------:R-:W-:Y:S01]  /*2380*/  LOP3.LUT R161, R80.reuse, 0x6a, RZ, 0xfc, !PT ;  /* 0x0000006a50a17812 */ /* 0x040fe200078efcff */
[----:B------:R-:W0:Y:S01]  /*2390*/  LDCU UR15, c[0x0][0x3b0] ;  /* 0x00007600ff0f77ac */ /* 0x000e220008000800 */
[C---:B------:R-:W-:Y:S02]  /*23a0*/  LOP3.LUT R146, R80.reuse, 0x68, RZ, 0xfc, !PT ;  /* 0x0000006850927812 */ /* 0x040fe400078efcff */
[C---:B------:R-:W-:Y:S01]  /*23b0*/  LOP3.LUT R148, R80.reuse, 0x72, RZ, 0xfc, !PT ;  /* 0x0000007250947812 */ /* 0x040fe200078efcff */
[----:B------:R-:W0:Y:S01]  /*23c0*/  LDCU UR16, c[0x0][0x3b0] ;  /* 0x00007600ff1077ac */ /* 0x000e220008000800 */
[C---:B------:R-:W-:Y:S02]  /*23d0*/  LOP3.LUT R149, R80.reuse, 0x70, RZ, 0xfc, !PT ;  /* 0x0000007050957812 */ /* 0x040fe400078efcff */
[C---:B------:R-:W-:Y:S01]  /*23e0*/  LOP3.LUT R147, R80.reuse, 0x6e, RZ, 0xfc, !PT ;  /* 0x0000006e50937812 */ /* 0x040fe200078efcff */
[----:B------:R-:W0:Y:S01]  /*23f0*/  LDCU UR17, c[0x0][0x3b0] ;  /* 0x00007600ff1177ac */ /* 0x000e220008000800 */
[----:B------:R-:W-:-:S02]  /*2400*/  LOP3.LUT R150, R80, 0x74, RZ, 0xfc, !PT ;  /* 0x0000007450967812 */ /* 0x000fc400078efcff */
[C---:B------:R-:W-:Y:S01]  /*2410*/  LOP3.LUT R153, R80.reuse, 0x76, RZ, 0xfc, !PT ;  /* 0x0000007650997812 */ /* 0x040fe200078efcff */
[----:B------:R-:W0:Y:S01]  /*2420*/  LDCU UR23, c[0x0][0x3b0] ;  /* 0x00007600ff1777ac */ /* 0x000e220008000800 */
[C---:B------:R-:W-:Y:S02]  /*2430*/  LOP3.LUT R152, R80.reuse, 0x78, RZ, 0xfc, !PT ;  /* 0x0000007850987812 */ /* 0x040fe400078efcff */
[C---:B------:R-:W-:Y:S01]  /*2440*/  LOP3.LUT R151, R80.reuse, 0x7a, RZ, 0xfc, !PT ;  /* 0x0000007a50977812 */ /* 0x040fe200078efcff */
[----:B------:R-:W0:Y:S01]  /*2450*/  LDCU UR36, c[0x0][0x3b0] ;  /* 0x00007600ff2477ac */ /* 0x000e220008000800 */
[----:B------:R-:W-:Y:S02]  /*2460*/  LOP3.LUT R154, R80, 0x7c, RZ, 0xfc, !PT ;  /* 0x0000007c509a7812 */ /* 0x000fe400078efcff */
[----:B------:R-:W-:Y:S01]  /*2470*/  PRMT R200, RZ, 0x7610, R200 ;  /* 0x00007610ffc87816 */ /* 0x000fe200000000c8 */
[----:B------:R-:W0:Y:S01]  /*2480*/  LDCU UR22, c[0x0][0x3b0] ;  /* 0x00007600ff1677ac */ /* 0x000e220008000800 */
[----:B------:R-:W-:-:S02]  /*2490*/  PRMT R198, RZ, 0x7610, R198 ;  /* 0x00007610ffc67816 */ /* 0x000fc400000000c6 */
[----:B------:R-:W-:Y:S01]  /*24a0*/  PRMT R193, RZ, 0x7610, R193 ;  /* 0x00007610ffc17816 */ /* 0x000fe200000000c1 */
[----:B------:R-:W0:Y:S01]  /*24b0*/  LDCU UR39, c[0x0][0x3b0] ;  /* 0x00007600ff2777ac */ /* 0x000e220008000800 */
[----:B------:R-:W-:Y:S02]  /*24c0*/  PRMT R191, RZ, 0x7610, R191 ;  /* 0x00007610ffbf7816 */ /* 0x000fe400000000bf */
[----:B------:R-:W-:Y:S01]  /*24d0*/  PRMT R185, RZ, 0x7610, R185 ;  /* 0x00007610ffb97816 */ /* 0x000fe200000000b9 */
[----:B------:R-:W0:Y:S01]  /*24e0*/  LDCU UR24, c[0x0][0x3b0] ;  /* 0x00007600ff1877ac */ /* 0x000e220008000800 */
[----:B------:R-:W-:Y:S02]  /*24f0*/  PRMT R183, RZ, 0x7610, R183 ;  /* 0x00007610ffb77816 */ /* 0x000fe400000000b7 */
[----:B------:R-:W-:Y:S01]  /*2500*/  PRMT R177, RZ, 0x7610, R177 ;  /* 0x00007610ffb17816 */ /* 0x000fe200000000b1 */
[----:B------:R-:W0:Y:S01]  /*2510*/  LDCU UR29, c[0x0][0x3b0] ;  /* 0x00007600ff1d77ac */ /* 0x000e220008000800 */
        /* <DEDUP_REMOVED lines=34> */
[----:B--2---:R2:W-:Y:S02]  /*2740*/  STL [R1+0x18], R10 ;  /* 0x0000180a01007387 */ /* 0x0045e40000100800 */
[----:B--2---:R-:W-:-:S02]  /*2750*/  VIADD R10, R245, 0xffffffb7 ;  /* 0xffffffb7f50a7836 */ /* 0x004fc40000000000 */
[----:B---3--:R2:W-:Y:S04]  /*2760*/  STL [R1+0x130], R8 ;  /* 0x0001300801007387 */ /* 0x0085e80000100800 */
[----:B------:R-:W-:Y:S04]  /*2770*/  STL [R1+0x4b4], R21 ;  /* 0x0004b41501007387 */ /* 0x000fe80000100800 */
[----:B------:R-:W-:Y:S01]  /*2780*/  STL [R1+0x4b0], R22 ;  /* 0x0004b01601007387 */ /* 0x000fe20000100800 */
[----:B--2---:R-:W-:-:S05]  /*2790*/  IMAD R8, R88, 0x28, RZ ;  /* 0x0000002858087824 */ /* 0x004fca00078e02ff */
[----:B------:R-:W-:-:S04]  /*27a0*/  IADD3 R6, P6, PT, R8, R3, RZ ;  /* 0x0000000308067210 */ /* 0x000fc80007fde0ff */
[----:B------:R-:W-:Y:S02]  /*27b0*/  LEA.HI.X.SX32 R5, R8, R2, 0x1, P6 ;  /* 0x0000000208057211 */ /* 0x000fe400030f0eff */
[----:B------:R-:W-:-:S04]  /*27c0*/  IADD3 R203, P6, PT, R197, R3, RZ ;  /* 0x00000003c5cb7210 */ /* 0x000fc80007fde0ff */
[----:B------:R-:W-:Y:S01]  /*27d0*/  LEA.HI.X.SX32 R197, R197, R2, 0x1, P6 ;  /* 0x00000002c5c57211 */ /* 0x000fe200030f0eff */
[----:B-1----:R-:W-:Y:S01]  /*27e0*/  @!P5 IMAD.MOV.U32 R12, RZ, RZ, R203 ;  /* 0x000000ffff0cd224 */ /* 0x002fe200078e00cb */
[----:B------:R-:W-:-:S03]  /*27f0*/  IADD3 R244, P6, PT, R241, R3, RZ ;  /* 0x00000003f1f47210 */ /* 0x000fc60007fde0ff */
[----:B------:R-:W-:Y:S02]  /*2800*/  @!P5 IMAD.MOV.U32 R13, RZ, RZ, R197 ;  /* 0x000000ffff0dd224 */ /* 0x000fe400078e00c5 */
[----:B------:R-:W-:Y:S01]  /*2810*/  @!P0 IMAD.MOV.U32 R4, RZ, RZ, R6 ;  /* 0x000000ffff048224 */ /* 0x000fe200078e0006 */
[----:B------:R-:W-:Y:S02]  /*2820*/  LEA.HI.X.SX32 R241, R241, R2, 0x1, P6 ;  /* 0x00000002f1f17211 */ /* 0x000fe400030f0eff */
[----:B------:R1:W2:Y:S04]  /*2830*/  @!P5 LDG.E.U8 R46, desc[UR20][R12.64] ;  /* 0x000000140c2ed981 */ /* 0x0002a8000c1e1100 */
[----:B------:R3:W4:Y:S01]  /*2840*/  @!P0 LDG.E.U8 R47, desc[UR20][R4.64] ;  /* 0x00000014042f8981 */ /* 0x000722000c1e1100 */
[----:B-1----:R-:W-:-:S02]  /*2850*/  @!P4 IMAD.MOV.U32 R12, RZ, RZ, R244 ;  /* 0x000000ffff0cc224 */ /* 0x002fc400078e00f4 */
[----:B------:R-:W-:Y:S01]  /*2860*/  @!P4 IMAD.MOV.U32 R13, RZ, RZ, R241 ;  /* 0x000000ffff0dc224 */ /* 0x000fe200078e00f1 */
[----:B---3--:R-:W-:-:S06]  /*2870*/  PRMT R4, RZ, 0x7610, R4 ;  /* 0x00007610ff047816 */ /* 0x008fcc0000000004 */
[----:B------:R1:W3:Y:S01]  /*2880*/  @!P4 LDG.E.U8 R4, desc[UR20][R12.64] ;  /* 0x000000140c04c981 */ /* 0x0002e2000c1e1100 */
[----:B------:R-:W-:-:S03]  /*2890*/  VIADD R8, R245, 0xffffffaf ;  /* 0xffffffaff5087836 */ /* 0x000fc60000000000 */
[----:B------:R-:W-:Y:S02]  /*28a0*/  STL [R1+0x4b8], R6 ;  /* 0x0004b80601007387 */ /* 0x000fe40000100800 */
[----:B------:R-:W-:Y:S01]  /*28b0*/  ISETP.GE.U32.AND P0, PT, R8, 0x7fffff30, PT ;  /* 0x7fffff300800780c */ /* 0x000fe20003f06070 */
[----:B------:R-:W-:Y:S01]  /*28c0*/  IMAD.SHL.U32 R8, R88, 0x40, RZ ;  /* 0x0000004058087824 */ /* 0x000fe200078e00ff */
[----:B------:R-:W-:Y:S04]  /*28d0*/  STL [R1+0x4bc], R5 ;  /* 0x0004bc0501007387 */ /* 0x000fe80000100800 */
[----:B------:R-:W-:Y:S04]  /*28e0*/  STL [R1+0x4c4], R203 ;  /* 0x0004c4cb01007387 */ /* 0x000fe80000100800 */
[----:B------:R-:W-:Y:S01]  /*28f0*/  STL [R1+0x4c0], R197 ;  /* 0x0004c0c501007387 */ /* 0x000fe20000100800 */
[----:B------:R-:W-:-:S03]  /*2900*/  ISETP.GE.U32.AND P2, PT, R10, 0x7fffff38, PT ;  /* 0x7fffff380a00780c */ /* 0x000fc60003f46070 */
[----:B--2---:R2:W-:Y:S04]  /*2910*/  STL [R1+0x164], R46 ;  /* 0x0001642e01007387 */ /* 0x0045e80000100800 */
[----:B------:R-:W-:Y:S01]  /*2920*/  STL [R1+0x4cc], R244 ;  /* 0x0004ccf401007387 */ /* 0x000fe20000100800 */
[----:B--2---:R-:W-:-:S03]  /*2930*/  IADD3 R46, P6, PT, R8, R3, RZ ;  /* 0x00000003082e7210 */ /* 0x004fc60007fde0ff */
[----:B------:R-:W-:Y:S04]  /*2940*/  STL [R1+0x4c8], R241 ;  /* 0x0004c8f101007387 */ /* 0x000fe80000100800 */
[----:B------:R-:W-:Y:S04]  /*2950*/  STL [R1+0x24], R46 ;  /* 0x0000242e01007387 */ /* 0x000fe80000100800 */
[----:B----4-:R2:W-:Y:S01]  /*2960*/  STL [R1+0x8c], R48 ;  /* 0x00008c3001007387 */ /* 0x0105e20000100800 */
[----:B-1----:R-:W-:-:S03]  /*2970*/  @!P1 IMAD.MOV.U32 R12, RZ, RZ, R46 ;  /* 0x000000ffff0c9224 */ /* 0x002fc600078e002e */
[----:B---3--:R1:W-:Y:S01]  /*2980*/  STL [R1+0x160], R4 ;  /* 0x0001600401007387 */ /* 0x0083e20000100800 */
[----:B--2---:R-:W-:Y:S01]  /*2990*/  LEA.HI.X.SX32 R48, R8, R2, 0x1, P6 ;  /* 0x0000000208307211 */ /* 0x004fe200030f0eff */
[----:B-1----:R-:W-:-:S04]  /*29a0*/  IMAD R4, R88, 0x48, RZ ;  /* 0x0000004858047824 */ /* 0x002fc800078e02ff */
[----:B------:R-:W-:Y:S01]  /*29b0*/  @!P1 IMAD.MOV.U32 R13, RZ, RZ, R48 ;  /* 0x000000ffff0d9224 */ /* 0x000fe200078e0030 */
[----:B------:R-:W-:Y:S04]  /*29c0*/  STL [R1+0x20], R48 ;  /* 0x0000203001007387 */ /* 0x000fe80000100800 */
[----:B------:R1:W-:Y:S04]  /*29d0*/  STL [R1+0x88], R47 ;  /* 0x0000882f01007387 */ /* 0x0003e80000100800 */
[----:B------:R2:W3:Y:S01]  /*29e0*/  @!P1 LDG.E.U8 R45, desc[UR20][R12.64] ;  /* 0x000000140c2d9981 */ /* 0x0004e2000c1e1100 */
[----:B-1----:R-:W-:-:S04]  /*29f0*/  IADD3 R47, P6, PT, R4, R3, RZ ;  /* 0x00000003042f7210 */ /* 0x002fc80007fde0ff */
[----:B------:R-:W-:Y:S01]  /*2a00*/  LEA.HI.X.SX32 R48, R4, R2, 0x1, P6 ;  /* 0x0000000204307211 */ /* 0x000fe200030f0eff */
[----:B--2---:R-:W-:-:S04]  /*2a10*/  @!P2 IMAD.MOV.U32 R12, RZ, RZ, R47 ;  /* 0x000000ffff0ca224 */ /* 0x004fc800078e002f */
[----:B------:R-:W-:-:S05]  /*2a20*/  @!P2 IMAD.MOV.U32 R13, RZ, RZ, R48 ;  /* 0x000000ffff0da224 */ /* 0x000fca00078e0030 */
[----:B------:R1:W2:Y:S01]  /*2a30*/  @!P2 LDG.E.U8 R44, desc[UR20][R12.64] ;  /* 0x000000140c2ca981 */ /* 0x0002a2000c1e1100 */
[----:B------:R-:W-:-:S03]  /*2a40*/  IMAD R8, R88, 0x50, RZ ;  /* 0x0000005058087824 */ /* 0x000fc600078e02ff */
[----:B------:R-:W-:Y:S01]  /*2a50*/  STL [R1+0x2ac], R47 ;  /* 0x0002ac2f01007387 */ /* 0x000fe20000100800 */
[----:B------:R-:W-:Y:S02]  /*2a60*/  VIADD R10, R245, 0xffffffa7 ;  /* 0xffffffa7f50a7836 */ /* 0x000fe40000000000 */
[----:B------:R-:W-:-:S03]  /*2a70*/  IMAD R4, R88, 0x58, RZ ;  /* 0x0000005858047824 */ /* 0x000fc600078e02ff */
[----:B------:R-:W-:Y:S01]  /*2a80*/  ISETP.GE.U32.AND P5, PT, R10, 0x7fffff28, PT ;  /* 0x7fffff280a00780c */ /* 0x000fe20003fa6070 */
[----:B---3--:R3:W-:Y:S02]  /*2a90*/  STL [R1+0x14c], R45 ;  /* 0x00014c2d01007387 */ /* 0x0087e40000100800 */
[----:B---3--:R-:W-:-:S04]  /*2aa0*/  IADD3 R45, P6, PT, R8, R3, RZ ;  /* 0x00000003082d7210 */ /* 0x008fc80007fde0ff */
[----:B------:R-:W-:Y:S01]  /*2ab0*/  LEA.HI.X.SX32 R46, R8, R2, 0x1, P6 ;  /* 0x00000002082e7211 */ /* 0x000fe200030f0eff */
[----:B-1----:R-:W-:Y:S01]  /*2ac0*/  @!P0 IMAD.MOV.U32 R12, RZ, RZ, R45 ;  /* 0x000000ffff0c8224 */ /* 0x002fe200078e002d */
[----:B------:R-:W-:Y:S03]  /*2ad0*/  STL [R1+0x2a8], R48 ;  /* 0x0002a83001007387 */ /* 0x000fe60000100800 */
[----:B------:R-:W-:Y:S01]  /*2ae0*/  @!P0 IMAD.MOV.U32 R13, RZ, RZ, R46 ;  /* 0x000000ffff0d8224 */ /* 0x000fe200078e002e */
[----:B------:R-:W-:Y:S04]  /*2af0*/  STL [R1+0x2e4], R45 ;  /* 0x0002e42d01007387 */ /* 0x000fe80000100800 */
[----:B------:R-:W-:Y:S04]  /*2b00*/  STL [R1+0x2e0], R46 ;  /* 0x0002e02e01007387 */ /* 0x000fe80000100800 */
[----:B--2---:R1:W-:Y:S04]  /*2b10*/  STL [R1+0x16c], R44 ;  /* 0x00016c2c01007387 */ /* 0x0043e80000100800 */
[----:B------:R2:W3:Y:S01]  /*2b20*/  @!P0 LDG.E.U8 R28, desc[UR20][R12.64] ;  /* 0x000000140c1c8981 */ /* 0x0004e2000c1e1100 */
[----:B-1----:R-:W-:-:S04]  /*2b30*/  IADD3 R44, P6, PT, R4, R3, RZ ;  /* 0x00000003042c7210 */ /* 0x002fc80007fde0ff */
[----:B------:R-:W-:Y:S01]  /*2b40*/  LEA.HI.X.SX32 R45, R4, R2, 0x1, P6 ;  /* 0x00000002042d7211 */ /* 0x000fe200030f0eff */
[----:B--2---:R-:W-:-:S04]  /*2b50*/  @!P5 IMAD.MOV.U32 R12, RZ, RZ, R44 ;  /* 0x000000ffff0cd224 */ /* 0x004fc800078e002c */
[----:B------:R-:W-:-:S05]  /*2b60*/  @!P5 IMAD.MOV.U32 R13, RZ, RZ, R45 ;  /* 0x000000ffff0dd224 */ /* 0x000fca00078e002d */
[----:B------:R1:W2:Y:S01]  /*2b70*/  @!P5 LDG.E.U8 R30, desc[UR20][R12.64] ;  /* 0x000000140c1ed981 */ /* 0x0002a2000c1e1100 */
[C---:B------:R-:W-:Y:S02]  /*2b80*/  VIADD R10, R245.reuse, 0xffffff9f ;  /* 0xffffff9ff50a7836 */ /* 0x040fe40000000000 */
[----:B------:R-:W-:Y:S01]  /*2b90*/  IMAD R8, R88, 0x60, RZ ;  /* 0x0000006058087824 */ /* 0x000fe200078e02ff */
[----:B------:R-:W-:Y:S02]  /*2ba0*/  STL [R1+0x31c], R44 ;  /* 0x00031c2c01007387 */ /* 0x000fe40000100800 */
[----:B------:R-:W-:Y:S02]  /*2bb0*/  ISETP.GE.U32.AND P4, PT, R10, 0x7fffff20, PT ;  /* 0x7fffff200a00780c */ /* 0x000fe40003f86070 */
[----:B------:R-:W-:Y:S01]  /*2bc0*/  STL [R1+0x318], R45 ;  /* 0x0003182d01007387 */ /* 0x000fe20000100800 */
[C---:B------:R-:W-:Y:S02]  /*2bd0*/  VIADD R4, R245.reuse, 0xfffffff6 ;  /* 0xfffffff6f5047836 */ /* 0x040fe40000000000 */
[----:B------:R-:W-:-:S03]  /*2be0*/  VIADD R10, R245, 0xffffff97 ;  /* 0xffffff97f50a7836 */ /* 0x000fc60000000000 */
[----:B------:R-:W-:Y:S01]  /*2bf0*/  ISETP.GE.U32.AND P5, PT, R4, 0x7fffff77, PT ;  /* 0x7fffff770400780c */ /* 0x000fe20003fa6070 */
[----:B------:R-:W-:Y:S01]  /*2c00*/  IMAD R4, R88, 0x68, RZ ;  /* 0x0000006858047824 */ /* 0x000fe200078e02ff */
        /* <DEDUP_REMOVED lines=18> */
[----:B------:R-:W-:Y:S01]  /*2d30*/  ISETP.GE.U32.AND P2, PT, R10, 0x7fffff10, PT ;  /* 0x7fffff100a00780c */ /* 0x000fe20003f46070 */
        /* <DEDUP_REMOVED lines=18> */
[----:B------:R-:W-:-:S03]  /*2e60*/  IMAD R24, R88, 0x9, RZ ;  /* 0x0000000958187824 */ /* 0x000fc600078e02ff */
[----:B------:R4:W-:Y:S04]  /*2e70*/  STL [R1+0x3f4], R26 ;  /* 0x0003f41a01007387 */ /* 0x0009e80000100800 */
[----:B------:R-:W-:Y:S01]  /*2e80*/  STL [R1+0x3f0], R28 ;  /* 0x0003f01c01007387 */ /* 0x000fe20000100800 */
[----:B------:R-:W-:Y:S02]  /*2e90*/  VIADD R10, R245, 0xffffffee ;  /* 0xffffffeef50a7836 */ /* 0x000fe40000000000 */
[----:B----4-:R-:W-:-:S03]  /*2ea0*/  IMAD R26, R88, 0x11, RZ ;  /* 0x00000011581a7824 */ /* 0x010fc600078e02ff */
[----:B------:R-:W-:Y:S01]  /*2eb0*/  ISETP.GE.U32.AND P4, PT, R10, 0x7fffff6f, PT ;  /* 0x7fffff6f0a00780c */ /* 0x000fe20003f86070 */
[----:B---3--:R3:W-:Y:S02]  /*2ec0*/  STL [R1+0x144], R23 ;  /* 0x0001441701007387 */ /* 0x0087e40000100800 */
[----:B---3--:R-:W-:-:S04]  /*2ed0*/  IADD3 R23, P6, PT, R24, R3, RZ ;  /* 0x0000000318177210 */ /* 0x008fc80007fde0ff */
[----:B------:R-:W-:Y:S01]  /*2ee0*/  LEA.HI.X.SX32 R24, R24, R2, 0x1, P6 ;  /* 0x0000000218187211 */ /* 0x000fe200030f0eff */
[----:B-1----:R-:W-:-:S04]  /*2ef0*/  @!P5 IMAD.MOV.U32 R12, RZ, RZ, R23 ;  /* 0x000000ffff0cd224 */ /* 0x002fc800078e0017 */
[----:B------:R-:W-:Y:S01]  /*2f00*/  @!P5 IMAD.MOV.U32 R13, RZ, RZ, R24 ;  /* 0x000000ffff0dd224 */ /* 0x000fe200078e0018 */
        /* <DEDUP_REMOVED lines=9> */
[----:B------:R-:W-:Y:S01]  /*2fa0*/  STL [R1+0x4d4], R23 ;  /* 0x0004d41701007387 */ /* 0x000fe20000100800 */
[C---:B------:R-:W-:Y:S01]  /*2fb0*/  VIADD R4, R245.reuse, 0xffffffd6 ;  /* 0xffffffd6f5047836 */ /* 0x040fe20000000000 */
[----:B------:R-:W-:Y:S02]  /*2fc0*/  ISETP.GE.U32.AND P1, PT, R10, 0x7fffff67, PT ;  /* 0x7fffff670a00780c */ /* 0x000fe40003f26070 */
[----:B------:R-:W-:Y:S01]  /*2fd0*/  STL [R1+0x4d0], R24 ;  /* 0x0004d01801007387 */ /* 0x000fe20000100800 */
[C---:B------:R-:W-:Y:S01]  /*2fe0*/  VIADD R8, R245.reuse, 0xffffffde ;  /* 0xffffffdef5087836 */ /* 0x040fe20000000000 */
[----:B------:R-:W-:Y:S01]  /*2ff0*/  ISETP.GE.U32.AND P0, PT, R4, 0x7fffff57, PT ;  /* 0x7fffff570400780c */ /* 0x000fe20003f06070 */
[----:B------:R-:W-:-:S03]  /*3000*/  VIADD R4, R245, 0xffffffce ;  /* 0xffffffcef5047836 */ /* 0x000fc60000000000 */
[----:B------:R-:W-:Y:S01]  /*3010*/  ISETP.GE.U32.AND P2, PT, R8, 0x7fffff5f, PT ;  /* 0x7fffff5f0800780c */ /* 0x000fe20003f46070 */
[----:B------:R-:W-:Y:S01]  /*3020*/  IMAD R30, R88, 0x21, RZ ;  /* 0x00000021581e7824 */ /* 0x000fe200078e02ff */
[----:B------:R-:W-:Y:S01]  /*3030*/  ISETP.GE.U32.AND P5, PT, R4, 0x7fffff4f, PT ;  /* 0x7fffff4f0400780c */ /* 0x000fe20003fa6070 */
[----:B------:R-:W-:Y:S01]  /*3040*/  VIADD R4, R245, 0xffffffc6 ;  /* 0xffffffc6f5047836 */ /* 0x000fe20000000000 */
[----:B------:R-:W-:-:S04]  /*3050*/  PRMT R8, RZ, 0x7610, R8 ;  /* 0x00007610ff087816 */ /* 0x000fc80000000008 */
[----:B------:R-:W-:Y:S01]  /*3060*/  ISETP.GE.U32.AND P4, PT, R4, 0x7fffff47, PT ;  /* 0x7fffff470400780c */ /* 0x000fe20003f86070 */
[----:B------:R-:W-:Y:S01]  /*3070*/  IMAD R4, R88, 0x29, RZ ;  /* 0x0000002958047824 */ /* 0x000fe200078e02ff */
[----:B------:R-:W-:Y:S01]  /*3080*/  PRMT R10, RZ, 0x7610, R10 ;  /* 0x00007610ff0a7816 */ /* 0x000fe2000000000a */
        /* <DEDUP_REMOVED lines=10> */
[-C--:B------:R-:W-:Y:S02]  /*3130*/  LEA.HI.X.SX32 R30, R30, R2.reuse, 0x1, P6 ;  /* 0x000000021e1e7211 */ /* 0x080fe400030f0eff */
[CC--:B------:R-:W-:Y:S01]  /*3140*/  IADD3 R164, P6, PT, R4.reuse, R3.reuse, RZ ;  /* 0x0000000304a47210 */ /* 0x0c0fe20007fde0ff */
[----:B--2---:R-:W-:Y:S02]  /*3150*/  @!P2 IMAD.MOV.U32 R12, RZ, RZ, R29 ;  /* 0x000000ffff0ca224 */ /* 0x004fe400078e001d */
[----:B------:R-:W-:Y:S01]  /*3160*/  @!P2 IMAD.MOV.U32 R13, RZ, RZ, R30 ;  /* 0x000000ffff0da224 */ /* 0x000fe200078e001e */
[-C--:B------:R-:W-:Y:S02]  /*3170*/  LEA.HI.X.SX32 R4, R4, R2.reuse, 0x1, P6 ;  /* 0x0000000204047211 */ /* 0x080fe400030f0eff */
[C---:B------:R-:W-:Y:S02]  /*3180*/  IADD3 R205, P6, PT, R204.reuse, R3, RZ ;  /* 0x00000003cccd7210 */ /* 0x040fe40007fde0ff */
[----:B------:R1:W2:Y:S02]  /*3190*/  @!P2 LDG.E.U8 R43, desc[UR20][R12.64] ;  /* 0x000000140c2ba981 */ /* 0x0002a4000c1e1100 */
[----:B------:R-:W-:-:S02]  /*31a0*/  LEA.HI.X.SX32 R204, R204, R2, 0x1, P6 ;  /* 0x00000002cccc7211 */ /* 0x000fc400030f0eff */
[C---:B------:R-:W-:Y:S01]  /*31b0*/  IADD3 R248, P6, PT, R247.reuse, R3, RZ ;  /* 0x00000003f7f87210 */ /* 0x040fe20007fde0ff */
[----:B-1----:R-:W-:Y:S02]  /*31c0*/  @!P0 IMAD.MOV.U32 R12, RZ, RZ, R164 ;  /* 0x000000ffff0c8224 */ /* 0x002fe400078e00a4 */
[----:B------:R-:W-:Y:S01]  /*31d0*/  @!P0 IMAD.MOV.U32 R13, RZ, RZ, R4 ;  /* 0x000000ffff0d8224 */ /* 0x000fe200078e0004 */
[----:B------:R-:W-:-:S04]  /*31e0*/  LEA.HI.X.SX32 R247, R247, R2, 0x1, P6 ;  /* 0x00000002f7f77211 */ /* 0x000fc800030f0eff */
[----:B------:R1:W4:Y:S02]  /*31f0*/  @!P0 LDG.E.U8 R10, desc[UR20][R12.64] ;  /* 0x000000140c0a8981 */ /* 0x000324000c1e1100 */
[----:B-1----:R-:W-:Y:S02]  /*3200*/  @!P5 IMAD.MOV.U32 R12, RZ, RZ, R205 ;  /* 0x000000ffff0cd224 */ /* 0x002fe400078e00cd */
[----:B------:R-:W-:-:S05]  /*3210*/  @!P5 IMAD.MOV.U32 R13, RZ, RZ, R204 ;  /* 0x000000ffff0dd224 */ /* 0x000fca00078e00cc */
[----:B------:R1:W2:Y:S02]  /*3220*/  @!P5 LDG.E.U8 R41, desc[UR20][R12.64] ;  /* 0x000000140c29d981 */ /* 0x0002a4000c1e1100 */
[----:B-1----:R-:W-:Y:S02]  /*3230*/  @!P4 IMAD.MOV.U32 R12, RZ, RZ, R248 ;  /* 0x000000ffff0cc224 */ /* 0x002fe400078e00f8 */
[----:B------:R-:W-:-:S05]  /*3240*/  @!P4 IMAD.MOV.U32 R13, RZ, RZ, R247 ;  /* 0x000000ffff0dc224 */ /* 0x000fca00078e00f7 */
[----:B------:R1:W2:Y:S04]  /*3250*/  @!P4 LDG.E.U8 R14, desc[UR20][R12.64] ;  /* 0x000000140c0ec981 */ /* 0x0002a8000c1e1100 */
[----:B------:R-:W-:Y:S04]  /*3260*/  STL [R1+0x4e4], R27 ;  /* 0x0004e41b01007387 */ /* 0x000fe80000100800 */
[----:B------:R-:W-:Y:S04]  /*3270*/  STL [R1+0x4e0], R28 ;  /* 0x0004e01c01007387 */ /* 0x000fe80000100800 */
[----:B---3--:R3:W-:Y:S02]  /*3280*/  STL [R1+0x134], R8 ;  /* 0x0001340801007387 */ /* 0x0087e40000100800 */
[----:B---3--:R-:W-:-:S05]  /*3290*/  VIADD R8, R245, 0xffffffbe ;  /* 0xffffffbef5087836 */ /* 0x008fca0000000000 */
[----:B------:R-:W-:Y:S01]  /*32a0*/  ISETP.GE.U32.AND P1, PT, R8, 0x7fffff3f, PT ;  /* 0x7fffff3f0800780c */ /* 0x000fe20003f26070 */
[C---:B------:R-:W-:Y:S01]  /*32b0*/  VIADD R8, R245.reuse, 0xffffffb6 ;  /* 0xffffffb6f5087836 */ /* 0x040fe20000000000 */
[----:B------:R-:W-:Y:S04]  /*32c0*/  STL [R1+0x4ec], R29 ;  /* 0x0004ec1d01007387 */ /* 0x000fe80000100800 */
[----:B------:R-:W-:Y:S01]  /*32d0*/  ISETP.GE.U32.AND P2, PT, R8, 0x7fffff37, PT ;  /* 0x7fffff370800780c */ /* 0x000fe20003f46070 */
[----:B------:R-:W-:Y:S01]  /*32e0*/  VIADD R8, R245, 0xffffffae ;  /* 0xffffffaef5087836 */ /* 0x000fe20000000000 */
[----:B------:R-:W-:Y:S04]  /*32f0*/  STL [R1+0x4e8], R30 ;  /* 0x0004e81e01007387 */ /* 0x000fe80000100800 */
[----:B------:R-:W-:Y:S01]  /*3300*/  STL [R1+0x4f4], R164 ;  /* 0x0004f4a401007387 */ /* 0x000fe20000100800 */
[----:B------:R-:W-:Y:S01]  /*3310*/  ISETP.GE.U32.AND P0, PT, R8, 0x7fffff2f, PT ;  /* 0x7fffff2f0800780c */ /* 0x000fe20003f06070 */
[----:B------:R-:W-:-:S02]  /*3320*/  IMAD R8, R88, 0x41, RZ ;  /* 0x0000004158087824 */ /* 0x000fc400078e02ff */
[----:B------:R-:W-:Y:S04]  /*3330*/  STL [R1+0x4f0], R4 ;  /* 0x0004f00401007387 */ /* 0x000fe80000100800 */
[----:B----4-:R3:W-:Y:S04]  /*3340*/  STL [R1+0x12c], R10 ;  /* 0x00012c0a01007387 */ /* 0x0107e80000100800 */
[----:B------:R-:W-:Y:S04]  /*3350*/  STL [R1+0x4fc], R205 ;  /* 0x0004fccd01007387 */ /* 0x000fe80000100800 */
[----:B------:R-:W-:Y:S01]  /*3360*/  STL [R1+0x4f8], R204 ;  /* 0x0004f8cc01007387 */ /* 0x000fe20000100800 */
[----:B---3--:R-:W-:-:S03]  /*3370*/  VIADD R10, R245, 0xffffffa6 ;  /* 0xffffffa6f50a7836 */ /* 0x008fc60000000000 */
[----:B--2---:R2:W-:Y:S02]  /*3380*/  STL [R1+0x140], R43 ;  /* 0x0001402b01007387 */ /* 0x0045e40000100800 */
[----:B------:R-:W-:Y:S02]  /*3390*/  ISETP.GE.U32.AND P5, PT, R10, 0x7fffff27, PT ;  /* 0x7fffff270a00780c */ /* 0x000fe40003fa6070 */
[----:B------:R-:W-:Y:S01]  /*33a0*/  STL [R1+0x504], R248 ;  /* 0x000504f801007387 */ /* 0x000fe20000100800 */
[----:B--2---:R-:W-:-:S03]  /*33b0*/  IADD3 R43, P6, PT, R8, R3, RZ ;  /* 0x00000003082b7210 */ /* 0x004fc60007fde0ff */
[----:B------:R-:W-:Y:S01]  /*33c0*/  STL [R1+0x500], R247 ;  /* 0x000500f701007387 */ /* 0x000fe20000100800 */
[----:B------:R-:W-:Y:S01]  /*33d0*/  IMAD R10, R88, 0x49, RZ ;  /* 0x00000049580a7824 */ /* 0x000fe200078e02ff */
[----:B------:R-:W-:Y:S02]  /*33e0*/  LEA.HI.X.SX32 R44, R8, R2, 0x1, P6 ;  /* 0x00000002082c7211 */ /* 0x000fe400030f0eff */
[----:B------:R-:W-:Y:S01]  /*33f0*/  STL [R1+0x2c], R43 ;  /* 0x00002c2b01007387 */ /* 0x000fe20000100800 */
[----:B-1----:R-:W-:Y:S02]  /*3400*/  @!P1 IMAD.MOV.U32 R12, RZ, RZ, R43 ;  /* 0x000000ffff0c9224 */ /* 0x002fe400078e002b */
[----:B------:R-:W-:Y:S01]  /*3410*/  @!P1 IMAD.MOV.U32 R13, RZ, RZ, R44 ;  /* 0x000000ffff0d9224 */ /* 0x000fe200078e002c */
[----:B------:R-:W-:Y:S04]  /*3420*/  STL [R1+0x150], R14 ;  /* 0x0001500e01007387 */ /* 0x000fe80000100800 */
        /* <DEDUP_REMOVED lines=8> */
[----:B------:R-:W-:-:S05]  /*34b0*/  VIADD R8, R245, 0xffffff96 ;  /* 0xffffff96f5087836 */ /* 0x000fca0000000000 */
[----:B------:R-:W-:Y:S01]  /*34c0*/  ISETP.GE.U32.AND P1, PT, R8, 0x7fffff17, PT ;  /* 0x7fffff170800780c */ /* 0x000fe20003f26070 */
[C---:B------:R-:W-:Y:S01]  /*34d0*/  IMAD R8, R88.reuse, 0x51, RZ ;  /* 0x0000005158087824 */ /* 0x040fe200078e02ff */
[----:B------:R-:W-:Y:S04]  /*34e0*/  STL [R1+0x2b4], R41 ;  /* 0x0002b42901007387 */ /* 0x000fe80000100800 */
[----:B------:R-:W-:Y:S01]  /*34f0*/  STL [R1+0x2b0], R43 ;  /* 0x0002b02b01007387 */ /* 0x000fe20000100800 */
[----:B------:R-:W-:-:S03]  /*3500*/  IMAD R10, R88, 0x59, RZ ;  /* 0x00000059580a7824 */ /* 0x000fc600078e02ff */
[----:B---3--:R3:W-:Y:S02]  /*3510*/  STL [R1+0x120], R42 ;  /* 0x0001202a01007387 */ /* 0x0087e40000100800 */
[----:B---3--:R-:W-:-:S04]  /*3520*/  IADD3 R42, P6, PT, R8, R3, RZ ;  /* 0x00000003082a7210 */ /* 0x008fc80007fde0ff */
[----:B------:R-:W-:Y:S01]  /*3530*/  LEA.HI.X.SX32 R43, R8, R2, 0x1, P6 ;  /* 0x00000002082b7211 */ /* 0x000fe200030f0eff */
[----:B------:R-:W-:Y:S01]  /*3540*/  STL [R1+0x2ec], R42 ;  /* 0x0002ec2a01007387 */ /* 0x000fe20000100800 */
[----:B-1----:R-:W-:-:S03]  /*3550*/  @!P0 IMAD.MOV.U32 R12, RZ, RZ, R42 ;  /* 0x000000ffff0c8224 */ /* 0x002fc600078e002a */
        /* <DEDUP_REMOVED lines=8> */
[----:B------:R-:W-:Y:S02]  /*35e0*/  VIADD R14, R245, 0xffffff9e ;  /* 0xffffff9ef50e7836 */ /* 0x000fe40000000000 */
[----:B------:R-:W-:Y:S01]  /*35f0*/  IMAD R8, R88, 0x61, RZ ;  /* 0x0000006158087824 */ /* 0x000fe200078e02ff */
[----:B------:R-:W-:Y:S04]  /*3600*/  STL [R1+0x2e8], R43 ;  /* 0x0002e82b01007387 */ /* 0x000fe80000100800 */
[----:B------:R-:W-:Y:S01]  /*3610*/  STL [R1+0x324], R40 ;  /* 0x0003242801007387 */ /* 0x000fe20000100800 */
[----:B------:R-:W-:-:S03]  /*3620*/  ISETP.GE.U32.AND P4, PT, R14, 0x7fffff1f, PT ;  /* 0x7fffff1f0e00780c */ /* 0x000fc60003f86070 */
[----:B------:R-:W-:Y:S01]  /*3630*/  STL [R1+0x320], R41 ;  /* 0x0003202901007387 */ /* 0x000fe20000100800 */
[----:B------:R-:W-:-:S03]  /*3640*/  IMAD R10, R88, 0x69, RZ ;  /* 0x00000069580a7824 */ /* 0x000fc600078e02ff */
[----:B---3--:R3:W-:Y:S02]  /*3650*/  STL [R1+0x128], R38 ;  /* 0x0001282601007387 */ /* 0x0087e40000100800 */
[----:B---3--:R-:W-:-:S04]  /*3660*/  IADD3 R38, P6, PT, R8, R3, RZ ;  /* 0x0000000308267210 */ /* 0x008fc80007fde0ff */
[----:B------:R-:W-:Y:S01]  /*3670*/  LEA.HI.X.SX32 R8, R8, R2, 0x1, P6 ;  /* 0x0000000208087211 */ /* 0x000fe200030f0eff */
[----:B------:R-:W-:Y:S04]  /*3680*/  STL [R1+0x35c], R38 ;  /* 0x00035c2601007387 */ /* 0x000fe80000100800 */
[----:B------:R-:W-:Y:S01]  /*3690*/  STL [R1+0x358], R8 ;  /* 0x0003580801007387 */ /* 0x000fe20000100800 */
[----:B-1----:R-:W-:-:S03]  /*36a0*/  @!P4 IMAD.MOV.U32 R12, RZ, RZ, R38 ;  /* 0x000000ffff0cc224 */ /* 0x002fc600078e0026 */
[----:B--2---:R1:W-:Y:S01]  /*36b0*/  STL [R1+0x124], R36 ;  /* 0x0001242401007387 */ /* 0x0043e20000100800 */
[----:B------:R-:W-:-:S05]  /*36c0*/  @!P4 IMAD.MOV.U32 R13, RZ, RZ, R8 ;  /* 0x000000ffff0dc224 */ /* 0x000fca00078e0008 */
[----:B------:R2:W3:Y:S01]  /*36d0*/  @!P4 LDG.E.U8 R34, desc[UR20][R12.64] ;  /* 0x000000140c22c981 */ /* 0x0004e2000c1e1100 */
[----:B-1----:R-:W-:-:S04]  /*36e0*/  IADD3 R36, P6, PT, R10, R3, RZ ;  /* 0x000000030a247210 */ /* 0x002fc80007fde0ff */
[----:B------:R-:W-:Y:S01]  /*36f0*/  LEA.HI.X.SX32 R38, R10, R2, 0x1, P6 ;  /* 0x000000020a267211 */ /* 0x000fe200030f0eff */
[----:B--2---:R-:W-:-:S04]  /*3700*/  @!P1 IMAD.MOV.U32 R12, RZ, RZ, R36 ;  /* 0x000000ffff0c9224 */ /* 0x004fc800078e0024 */
[----:B------:R-:W-:-:S05]  /*3710*/  @!P1 IMAD.MOV.U32 R13, RZ, RZ, R38 ;  /* 0x000000ffff0d9224 */ /* 0x000fca00078e0026 */
[----:B------:R-:W2:Y:S01]  /*3720*/  @!P1 LDG.E.U8 R33, desc[UR20][R12.64] ;  /* 0x000000140c219981 */ /* 0x000ea2000c1e1100 */
[C---:B------:R-:W-:Y:S02]  /*3730*/  VIADD R14, R245.reuse, 0xffffff8e ;  /* 0xffffff8ef50e7836 */ /* 0x040fe40000000000 */
[----:B------:R-:W-:Y:S01]  /*3740*/  IMAD R8, R88, 0x71, RZ ;  /* 0x0000007158087824 */ /* 0x000fe200078e02ff */
[----:B------:R-:W-:Y:S02]  /*3750*/  STL [R1+0x394], R36 ;  /* 0x0003942401007387 */ /* 0x000fe40000100800 */
[----:B------:R-:W-:Y:S01]  /*3760*/  ISETP.GE.U32.AND P2, PT, R14, 0x7fffff0f, PT ;  /* 0x7fffff0f0e00780c */ /* 0x000fe20003f46070 */
[----:B------:R-:W-:Y:S02]  /*3770*/  VIADD R14, R245, 0xffffff86 ;  /* 0xffffff86f50e7836 */ /* 0x000fe40000000000 */
[----:B------:R-:W-:-:S03]  /*3780*/  IMAD R10, R88, 0x79, RZ ;  /* 0x00000079580a7824 */ /* 0x000fc600078e02ff */
[----:B------:R-:W-:Y:S01]  /*3790*/  ISETP.GE.U32.AND P0, PT, R14, 0x7fffff07, PT ;  /* 0x7fffff070e00780c */ /* 0x000fe20003f06070 */
[----:B---3--:R1:W-:Y:S04]  /*37a0*/  STL [R1+0x4c], R34 ;  /* 0x00004c2201007387 */ /* 0x0083e80000100800 */
[----:B------:R-:W-:Y:S01]  /*37b0*/  STL [R1+0x390], R38 ;  /* 0x0003902601007387 */ /* 0x000fe20000100800 */
[----:B-1----:R-:W-:-:S04]  /*37c0*/  IADD3 R34, P6, PT, R8, R3, RZ ;  /* 0x0000000308227210 */ /* 0x002fc80007fde0ff */
[----:B------:R-:W-:Y:S01]  /*37d0*/  LEA.HI.X.SX32 R36, R8, R2, 0x1, P6 ;  /* 0x0000000208247211 */ /* 0x000fe200030f0eff */
[----:B------:R-:W-:Y:S04]  /*37e0*/  STL [R1+0x3cc], R34 ;  /* 0x0003cc2201007387 */ /* 0x000fe80000100800 */
[----:B--2---:R1:W-:Y:S01]  /*37f0*/  STL [R1+0x11c], R33 ;  /* 0x00011c2101007387 */ /* 0x0043e20000100800 */
[----:B------:R-:W-:Y:S02]  /*3800*/  @!P2 IMAD.MOV.U32 R12, RZ, RZ, R34 ;  /* 0x000000ffff0ca224 */ /* 0x000fe400078e0022 */
[----:B------:R-:W-:-:S05]  /*3810*/  @!P2 IMAD.MOV.U32 R13, RZ, RZ, R36 ;  /* 0x000000ffff0da224 */ /* 0x000fca00078e0024 */
[----:B------:R2:W3:Y:S01]  /*3820*/  @!P2 LDG.E.U8 R31, desc[UR20][R12.64] ;  /* 0x000000140c1fa981 */ /* 0x0004e2000c1e1100 */
[----:B-1----:R-:W-:-:S04]  /*3830*/  IADD3 R33, P6, PT, R10, R3, RZ ;  /* 0x000000030a217210 */ /* 0x002fc80007fde0ff */
[----:B------:R-:W-:Y:S01]  /*3840*/  LEA.HI.X.SX32 R34, R10, R2, 0x1, P6 ;  /* 0x000000020a227211 */ /* 0x000fe200030f0eff */
[----:B--2---:R-:W-:-:S04]  /*3850*/  @!P0 IMAD.MOV.U32 R12, RZ, RZ, R33 ;  /* 0x000000ffff0c8224 */ /* 0x004fc800078e0021 */
[----:B------:R-:W-:-:S05]  /*3860*/  @!P0 IMAD.MOV.U32 R13, RZ, RZ, R34 ;  /* 0x000000ffff0d8224 */ /* 0x000fca00078e0022 */
[----:B------:R-:W2:Y:S01]  /*3870*/  @!P0 LDG.E.U8 R32, desc[UR20][R12.64] ;  /* 0x000000140c208981 */ /* 0x000ea2000c1e1100 */
[----:B------:R-:W-:-:S03]  /*3880*/  VIADD R14, R245, 0xfffffffe ;  /* 0xfffffffef50e7836 */ /* 0x000fc60000000000 */
[----:B------:R-:W-:Y:S02]  /*3890*/  STL [R1+0x3c8], R36 ;  /* 0x0003c82401007387 */ /* 0x000fe40000100800 */
[----:B------:R-:W-:Y:S02]  /*38a0*/  ISETP.GE.U32.AND P5, PT, R14, 0x7fffff7f, PT ;  /* 0x7fffff7f0e00780c */ /* 0x000fe40003fa6070 */
[----:B------:R-:W-:Y:S04]  /*38b0*/  STL [R1+0x3fc], R33 ;  /* 0x0003fc2101007387 */ /* 0x000fe80000100800 */
[----:B------:R-:W-:Y:S04]  /*38c0*/  STL [R1+0x3f8], R34 ;  /* 0x0003f82201007387 */ /* 0x000fe80000100800 */
[----:B---3--:R1:W-:Y:S02]  /*38d0*/  STL [R1+0x104], R31 ;  /* 0x0001041f01007387 */ /* 0x0083e40000100800 */
[----:B-1----:R-:W-:-:S02]  /*38e0*/  IADD3 R31, P6, PT, R3, R88, RZ ;  /* 0x00000058031f7210 */ /* 0x002fc40007fde0ff */
[----:B--2---:R1:W-:Y:S03]  /*38f0*/  STL [R1+0x1c], R32 ;  /* 0x00001c2001007387 */ /* 0x0043e60000100800 */
[----:B------:R-:W-:Y:S01]  /*3900*/  @!P5 IMAD.MOV.U32 R12, RZ, RZ, R31 ;  /* 0x000000ffff0cd224 */ /* 0x000fe200078e001f */
[----:B-1----:R-:W-:-:S05]  /*3910*/  LEA.HI.X.SX32 R32, R88, R2, 0x1, P6 ;  /* 0x0000000258207211 */ /* 0x002fca00030f0eff */
[----:B------:R-:W-:-:S05]  /*3920*/  @!P5 IMAD.MOV.U32 R13, RZ, RZ, R32 ;  /* 0x000000ffff0dd224 */ /* 0x000fca00078e0020 */
[----:B------:R1:W2:Y:S01]  /*3930*/  @!P5 LDG.E.U8 R35, desc[UR20][R12.64] ;  /* 0x000000140c23d981 */ /* 0x0002a2000c1e1100 */
[----:B------:R-:W-:Y:S02]  /*3940*/  VIADD R14, R245, 0xfffffffd ;  /* 0xfffffffdf50e7836 */ /* 0x000fe40000000000 */
[----:B------:R-:W-:-:S03]  /*3950*/  IMAD.SHL.U32 R34, R88, 0x2, RZ ;  /* 0x0000000258227824 */ /* 0x000fc600078e00ff */
[----:B------:R-:W-:Y:S01]  /*3960*/  ISETP.GE.U32.AND P4, PT, R14, 0x7fffff7e, PT ;  /* 0x7fffff7e0e00780c */ /* 0x000fe20003f86070 */
[----:B------:R-:W-:Y:S01]  /*3970*/  VIADD R14, R245, 0xfffffff5 ;  /* 0xfffffff5f50e7836 */ /* 0x000fe20000000000 */
[----:B------:R-:W-:Y:S01]  /*3980*/  IADD3 R33, P6, PT, R34, R3, RZ ;  /* 0x0000000322217210 */ /* 0x000fe20007fde0ff */
[----:B------:R-:W-:Y:S01]  /*3990*/  IMAD R36, R88, 0xa, RZ ;  /* 0x0000000a58247824 */ /* 0x000fe200078e02ff */
[----:B------:R-:W-:Y:S02]  /*39a0*/  STL [R1+0x50c], R31 ;  /* 0x00050c1f01007387 */ /* 0x000fe40000100800 */
[----:B------:R-:W-:Y:S02]  /*39b0*/  ISETP.GE.U32.AND P1, PT, R14, 0x7fffff76, PT ;  /* 0x7fffff760e00780c */ /* 0x000fe40003f26070 */
[----:B------:R-:W-:Y:S01]  /*39c0*/  STL [R1+0x508], R32 ;  /* 0x0005082001007387 */ /* 0x000fe20000100800 */
[----:B------:R-:W-:-:S04]  /*39d0*/  LEA.HI.X.SX32 R34, R34, R2, 0x1, P6 ;  /* 0x0000000222227211 */ /* 0x000fc800030f0eff */
[----:B-1----:R-:W-:Y:S02]  /*39e0*/  @!P4 IMAD.MOV.U32 R12, RZ, RZ, R33 ;  /* 0x000000ffff0cc224 */ /* 0x002fe400078e0021 */
[----:B------:R-:W-:-:S05]  /*39f0*/  @!P4 IMAD.MOV.U32 R13, RZ, RZ, R34 ;  /* 0x000000ffff0dc224 */ /* 0x000fca00078e0022 */
[----:B------:R1:W3:Y:S04]  /*3a00*/  @!P4 LDG.E.U8 R37, desc[UR20][R12.64] ;  /* 0x000000140c25c981 */ /* 0x0002e8000c1e1100 */
[----:B--2---:R2:W-:Y:S02]  /*3a10*/  STL [R1+0x118], R35 ;  /* 0x0001182301007387 */ /* 0x0045e40000100800 */
[----:B--2---:R-:W-:-:S04]  /*3a20*/  IADD3 R35, P6, PT, R36, R3, RZ ;  /* 0x0000000324237210 */ /* 0x004fc80007fde0ff */
[----:B------:R-:W-:Y:S01]  /*3a30*/  LEA.HI.X.SX32 R36, R36, R2, 0x1, P6 ;  /* 0x0000000224247211 */ /* 0x000fe200030f0eff */
[----:B-1----:R-:W-:-:S04]  /*3a40*/  @!P1 IMAD.MOV.U32 R12, RZ, RZ, R35 ;  /* 0x000000ffff0c9224 */ /* 0x002fc800078e0023 */
[----:B------:R-:W-:-:S05]  /*3a50*/  @!P1 IMAD.MOV.U32 R13, RZ, RZ, R36 ;  /* 0x000000ffff0d9224 */ /* 0x000fca00078e0024 */
[----:B------:R1:W2:Y:S01]  /*3a60*/  @!P1 LDG.E.U8 R39, desc[UR20][R12.64] ;  /* 0x000000140c279981 */ /* 0x0002a2000c1e1100 */
[C---:B------:R-:W-:Y:S02]  /*3a70*/  VIADD R8, R245.reuse, 0xffffffed ;  /* 0xffffffedf5087836 */ /* 0x040fe40000000000 */
[----:B------:R-:W-:Y:S01]  /*3a80*/  IMAD R38, R88, 0x12, RZ ;  /* 0x0000001258267824 */ /* 0x000fe200078e02ff */
[----:B------:R-:W-:Y:S02]  /*3a90*/  STL [R1+0x514], R33 ;  /* 0x0005142101007387 */ /* 0x000fe40000100800 */
[----:B------:R-:W-:Y:S01]  /*3aa0*/  ISETP.GE.U32.AND P2, PT, R8, 0x7fffff6e, PT ;  /* 0x7fffff6e0800780c */ /* 0x000fe20003f46070 */
[----:B------:R-:W-:Y:S01]  /*3ab0*/  VIADD R8, R245, 0xffffffe5 ;  /* 0xffffffe5f5087836 */ /* 0x000fe20000000000 */
[----:B------:R-:W-:Y:S01]  /*3ac0*/  STL [R1+0x510], R34 ;  /* 0x0005102201007387 */ /* 0x000fe20000100800 */
[----:B------:R-:W-:-:S03]  /*3ad0*/  IMAD R40, R88, 0x1a, RZ ;  /* 0x0000001a58287824 */ /* 0x000fc600078e02ff */
[----:B---3--:R3:W-:Y:S01]  /*3ae0*/  STL [R1+0x110], R37 ;  /* 0x0001102501007387 */ /* 0x0087e20000100800 */
[----:B------:R-:W-:Y:S01]  /*3af0*/  ISETP.GE.U32.AND P0, PT, R8, 0x7fffff66, PT ;  /* 0x7fffff660800780c */ /* 0x000fe20003f06070 */
[----:B------:R-:W-:Y:S02]  /*3b00*/  VIADD R8, R245, 0xffffffdd ;  /* 0xffffffddf5087836 */ /* 0x000fe40000000000 */
[----:B------:R-:W-:Y:S01]  /*3b10*/  STL [R1+0x51c], R35 ;  /* 0x00051c2301007387 */ /* 0x000fe20000100800 */
[----:B---3--:R-:W-:-:S03]  /*3b20*/  IADD3 R37, P6, PT, R38, R3, RZ ;  /* 0x0000000326257210 */ /* 0x008fc60007fde0ff */
[----:B------:R-:W-:Y:S01]  /*3b30*/  STL [R1+0x518], R36 ;  /* 0x0005182401007387 */ /* 0x000fe20000100800 */
[----:B------:R-:W-:Y:S01]  /*3b40*/  LEA.HI.X.SX32 R38, R38, R2, 0x1, P6 ;  /* 0x0000000226267211 */ /* 0x000fe200030f0eff */
[----:B------:R-:W-:Y:S01]  /*3b50*/  IMAD R42, R88, 0x22, RZ ;  /* 0x00000022582a7824 */ /* 0x000fe200078e02ff */
[----:B------:R-:W-:Y:S01]  /*3b60*/  ISETP.GE.U32.AND P5, PT, R8, 0x7fffff5e, PT ;  /* 0x7fffff5e0800780c */ /* 0x000fe20003fa6070 */
[----:B-1----:R-:W-:Y:S01]  /*3b70*/  @!P2 IMAD.MOV.U32 R12, RZ, RZ, R37 ;  /* 0x000000ffff0ca224 */ /* 0x002fe200078e0025 */
[----:B------:R-:W-:Y:S01]  /*3b80*/  PRMT R14, RZ, 0x7610, R14 ;  /* 0x00007610ff0e7816 */ /* 0x000fe2000000000e */
[----:B------:R-:W-:Y:S01]  /*3b90*/  @!P2 IMAD.MOV.U32 R13, RZ, RZ, R38 ;  /* 0x000000ffff0da224 */ /* 0x000fe200078e0026 */
[----:B------:R-:W-:-:S04]  /*3ba0*/  PRMT R10, RZ, 0x7610, R10 ;  /* 0x00007610ff0a7816 */ /* 0x000fc8000000000a */
[----:B------:R1:W3:Y:S01]  /*3bb0*/  @!P2 LDG.E.U8 R14, desc[UR20][R12.64] ;  /* 0x000000140c0ea981 */ /* 0x0002e2000c1e1100 */
[----:B------:R-:W-:-:S03]  /*3bc0*/  PRMT R4, RZ, 0x7610, R4 ;  /* 0x00007610ff047816 */ /* 0x000fc60000000004 */
[----:B--2---:R2:W-:Y:S02]  /*3bd0*/  STL [R1+0x10c], R39 ;  /* 0x00010c2701007387 */ /* 0x0045e40000100800 */
[----:B--2---:R-:W-:-:S04]  /*3be0*/  IADD3 R39, P6, PT, R40, R3, RZ ;  /* 0x0000000328277210 */ /* 0x004fc80007fde0ff */
[-C--:B------:R-:W-:Y:S02]  /*3bf0*/  LEA.HI.X.SX32 R40, R40, R2.reuse, 0x1, P6 ;  /* 0x0000000228287211 */ /* 0x080fe400030f0eff */
[C---:B------:R-:W-:Y:S01]  /*3c00*/  IADD3 R41, P6, PT, R42.reuse, R3, RZ ;  /* 0x000000032a297210 */ /* 0x040fe20007fde0ff */
[----:B-1----:R-:W-:Y:S02]  /*3c10*/  @!P0 IMAD.MOV.U32 R12, RZ, RZ, R39 ;  /* 0x000000ffff0c8224 */ /* 0x002fe400078e0027 */
[----:B------:R-:W-:Y:S01]  /*3c20*/  @!P0 IMAD.MOV.U32 R13, RZ, RZ, R40 ;  /* 0x000000ffff0d8224 */ /* 0x000fe200078e0028 */
[----:B------:R-:W-:-:S04]  /*3c30*/  LEA.HI.X.SX32 R42, R42, R2, 0x1, P6 ;  /* 0x000000022a2a7211 */ /* 0x000fc800030f0eff */
[----:B------:R1:W2:Y:S02]  /*3c40*/  @!P0 LDG.E.U8 R10, desc[UR20][R12.64] ;  /* 0x000000140c0a8981 */ /* 0x0002a4000c1e1100 */
[----:B-1----:R-:W-:Y:S02]  /*3c50*/  @!P5 IMAD.MOV.U32 R12, RZ, RZ, R41 ;  /* 0x000000ffff0cd224 */ /* 0x002fe400078e0029 */
[----:B------:R-:W-:-:S05]  /*3c60*/  @!P5 IMAD.MOV.U32 R13, RZ, RZ, R42 ;  /* 0x000000ffff0dd224 */ /* 0x000fca00078e002a */
[----:B------:R1:W4:Y:S01]  /*3c70*/  @!P5 LDG.E.U8 R4, desc[UR20][R12.64] ;  /* 0x000000140c04d981 */ /* 0x000322000c1e1100 */
[----:B------:R-:W-:-:S05]  /*3c80*/  VIADD R8, R245, 0xffffffd5 ;  /* 0xffffffd5f5087836 */ /* 0x000fca0000000000 */
[----:B------:R-:W-:Y:S01]  /*3c90*/  ISETP.GE.U32.AND P4, PT, R8, 0x7fffff56, PT ;  /* 0x7fffff560800780c */ /* 0x000fe20003f86070 */
[----:B------:R-:W-:-:S05]  /*3ca0*/  VIADD R8, R245, 0xffffffcd ;  /* 0xffffffcdf5087836 */ /* 0x000fca0000000000 */
[----:B------:R-:W-:Y:S01]  /*3cb0*/  ISETP.GE.U32.AND P1, PT, R8, 0x7fffff4e, PT ;  /* 0x7fffff4e0800780c */ /* 0x000fe20003f26070 */
[----:B------:R-:W-:Y:S01]  /*3cc0*/  VIADD R8, R245, 0xffffffc5 ;  /* 0xffffffc5f5087836 */ /* 0x000fe20000000000 */
[----:B------:R-:W-:-:S04]  /*3cd0*/  IADD3 R169, P6, PT, R168, R3, RZ ;  /* 0x00000003a8a97210 */ /* 0x000fc80007fde0ff */
[----:B------:R-:W-:Y:S01]  /*3ce0*/  ISETP.GE.U32.AND P2, PT, R8, 0x7fffff46, PT ;  /* 0x7fffff460800780c */ /* 0x000fe20003f46070 */
[C---:B------:R-:W-:Y:S01]  /*3cf0*/  VIADD R8, R245.reuse, 0xffffffbd ;  /* 0xffffffbdf5087836 */ /* 0x040fe20000000000 */
[----:B------:R-:W-:Y:S01]  /*3d00*/  LEA.HI.X.SX32 R168, R168, R2, 0x1, P6 ;  /* 0x00000002a8a87211 */ /* 0x000fe200030f0eff */
[----:B------:R-:W-:Y:S03]  /*3d10*/  STL [R1+0x524], R37 ;  /* 0x0005242501007387 */ /* 0x000fe60000100800 */
[----:B------:R-:W-:Y:S01]  /*3d20*/  ISETP.GE.U32.AND P0, PT, R8, 0x7fffff3e, PT ;  /* 0x7fffff3e0800780c */ /* 0x000fe20003f06070 */
[----:B------:R-:W-:Y:S01]  /*3d30*/  VIADD R8, R245, 0xffffffb5 ;  /* 0xffffffb5f5087836 */ /* 0x000fe20000000000 */
[----:B------:R-:W-:Y:S01]  /*3d40*/  STL [R1+0x520], R38 ;  /* 0x0005202601007387 */ /* 0x000fe20000100800 */
[----:B------:R-:W-:Y:S01]  /*3d50*/  IADD3 R212, P6, PT, R211, R3, RZ ;  /* 0x00000003d3d47210 */ /* 0x000fe20007fde0ff */
[----:B-1----:R-:W-:-:S02]  /*3d60*/  @!P4 IMAD.MOV.U32 R12, RZ, RZ, R169 ;  /* 0x000000ffff0cc224 */ /* 0x002fc400078e00a9 */
[----:B------:R1:W-:Y:S01]  /*3d70*/  STL [R1+0x530], R39 ;  /* 0x0005302701007387 */ /* 0x0003e20000100800 */
[----:B------:R-:W-:Y:S01]  /*3d80*/  ISETP.GE.U32.AND P5, PT, R8, 0x7fffff36, PT ;  /* 0x7fffff360800780c */ /* 0x000fe20003fa6070 */
[----:B------:R-:W-:Y:S01]  /*3d90*/  @!P4 IMAD.MOV.U32 R13, RZ, RZ, R168 ;  /* 0x000000ffff0dc224 */ /* 0x000fe200078e00a8 */
[----:B------:R-:W-:Y:S01]  /*3da0*/  LEA.HI.X.SX32 R211, R211, R2, 0x1, P6 ;  /* 0x00000002d3d37211 */ /* 0x000fe200030f0eff */
[----:B------:R-:W-:Y:S01]  /*3db0*/  VIADD R8, R245, 0xffffffad ;  /* 0xffffffadf5087836 */ /* 0x000fe20000000000 */
[----:B------:R0:W-:Y:S01]  /*3dc0*/  STL [R1+0x52c], R40 ;  /* 0x00052c2801007387 */ /* 0x0001e20000100800 */
[----:B-1----:R-:W-:Y:S02]  /*3dd0*/  PRMT R39, RZ, 0x7610, R39 ;  /* 0x00007610ff277816 */ /* 0x002fe40000000027 */
[----:B0-----:R-:W-:-:S04]  /*3de0*/  PRMT R40, RZ, 0x7610, R40 ;  /* 0x00007610ff287816 */ /* 0x001fc80000000028 */
[----:B------:R0:W4:Y:S01]  /*3df0*/  @!P4 LDG.E.U8 R39, desc[UR20][R12.64] ;  /* 0x000000140c27c981 */ /* 0x000122000c1e1100 */
[----:B------:R-:W-:Y:S01]  /*3e00*/  ISETP.GE.U32.AND P4, PT, R8, 0x7fffff2e, PT ;  /* 0x7fffff2e0800780c */ /* 0x000fe20003f86070 */
[----:B------:R-:W-:Y:S01]  /*3e10*/  VIADD R8, R245, 0xffffffa5 ;  /* 0xffffffa5f5087836 */ /* 0x000fe20000000000 */
[----:B------:R-:W-:Y:S01]  /*3e20*/  IADD3 R250, P6, PT, R249, R3, RZ ;  /* 0x00000003f9fa7210 */ /* 0x000fe20007fde0ff */
[----:B0-----:R-:W-:Y:S02]  /*3e30*/  @!P1 IMAD.MOV.U32 R12, RZ, RZ, R212 ;  /* 0x000000ffff0c9224 */ /* 0x001fe400078e00d4 */
[----:B------:R-:W-:-:S05]  /*3e40*/  @!P1 IMAD.MOV.U32 R13, RZ, RZ, R211 ;  /* 0x000000ffff0d9224 */ /* 0x000fca00078e00d3 */
[----:B------:R0:W4:Y:S01]  /*3e50*/  @!P1 LDG.E.U8 R40, desc[UR20][R12.64] ;  /* 0x000000140c289981 */ /* 0x000122000c1e1100 */
[----:B------:R-:W-:Y:S01]  /*3e60*/  ISETP.GE.U32.AND P1, PT, R8, 0x7fffff26, PT ;  /* 0x7fffff260800780c */ /* 0x000fe20003f26070 */
[----:B------:R-:W-:Y:S01]  /*3e70*/  IMAD R8, R88, 0x42, RZ ;  /* 0x0000004258087824 */ /* 0x000fe200078e02ff */
[-C--:B------:R-:W-:Y:S01]  /*3e80*/  LEA.HI.X.SX32 R249, R249, R2.reuse, 0x1, P6 ;  /* 0x00000002f9f97211 */ /* 0x080fe200030f0eff */
[----:B---3--:R1:W-:Y:S03]  /*3e90*/  STL [R1+0x48], R14 ;  /* 0x0000480e01007387 */ /* 0x0083e60000100800 */
[C---:B------:R-:W-:Y:S02]  /*3ea0*/  IADD3 R43, P6, PT, R8.reuse, R3, RZ ;  /* 0x00000003082b7210 */ /* 0x040fe40007fde0ff */
[----:B------:R-:W-:Y:S01]  /*3eb0*/  PRMT R89, RZ, 0x7610, R89 ;  /* 0x00007610ff597816 */ /* 0x000fe20000000059 */
[----:B0-----:R-:W-:Y:S01]  /*3ec0*/  @!P2 IMAD.MOV.U32 R12, RZ, RZ, R250 ;  /* 0x000000ffff0ca224 */ /* 0x001fe200078e00fa */
[----:B------:R-:W-:Y:S01]  /*3ed0*/  LEA.HI.X.SX32 R45, R8, R2, 0x1, P6 ;  /* 0x00000002082d7211 */ /* 0x000fe200030f0eff */
[----:B------:R-:W-:Y:S01]  /*3ee0*/  @!P2 IMAD.MOV.U32 R13, RZ, RZ, R249 ;  /* 0x000000ffff0da224 */ /* 0x000fe200078e00f9 */
[----:B------:R-:W-:Y:S01]  /*3ef0*/  PRMT R248, RZ, 0x7610, R248 ;  /* 0x00007610fff87816 */ /* 0x000fe200000000f8 */
[----:B------:R-:W-:-:S03]  /*3f00*/  IMAD R8, R88, 0x52, RZ ;  /* 0x0000005258087824 */ /* 0x000fc600078e02ff */
[----:B------:R0:W3:Y:S01]  /*3f10*/  @!P2 LDG.E.U8 R89, desc[UR20][R12.64] ;  /* 0x000000140c59a981 */ /* 0x0000e2000c1e1100 */
[----:B------:R-:W-:Y:S01]  /*3f20*/  PRMT R247, RZ, 0x7610, R247 ;  /* 0x00007610fff77816 */ /* 0x000fe200000000f7 */
[----:B0-----:R-:W-:Y:S02]  /*3f30*/  @!P0 IMAD.MOV.U32 R12, RZ, RZ, R43 ;  /* 0x000000ffff0c8224 */ /* 0x001fe400078e002b */
[----:B------:R-:W-:-:S05]  /*3f40*/  @!P0 IMAD.MOV.U32 R13, RZ, RZ, R45 ;  /* 0x000000ffff0d8224 */ /* 0x000fca00078e002d */
[----:B------:R0:W3:Y:S01]  /*3f50*/  @!P0 LDG.E.U8 R248, desc[UR20][R12.64] ;  /* 0x000000140cf88981 */ /* 0x0000e2000c1e1100 */
[----:B------:R-:W-:Y:S01]  /*3f60*/  PRMT R244, RZ, 0x7610, R244 ;  /* 0x00007610fff47816 */ /* 0x000fe200000000f4 */
[----:B-1----:R-:W-:-:S05]  /*3f70*/  VIADD R14, R245, 0xffffff9d ;  /* 0xffffff9df50e7836 */ /* 0x002fca0000000000 */
[----:B------:R-:W-:Y:S01]  /*3f80*/  ISETP.GE.U32.AND P2, PT, R14, 0x7fffff1e, PT ;  /* 0x7fffff1e0e00780c */ /* 0x000fe20003f46070 */
[----:B------:R-:W-:Y:S01]  /*3f90*/  VIADD R14, R245, 0xffffff95 ;  /* 0xffffff95f50e7836 */ /* 0x000fe20000000000 */
[----:B------:R-:W-:-:S04]  /*3fa0*/  PRMT R241, RZ, 0x7610, R241 ;  /* 0x00007610fff17816 */ /* 0x000fc800000000f1 */
[----:B------:R-:W-:Y:S01]  /*3fb0*/  ISETP.GE.U32.AND P0, PT, R14, 0x7fffff16, PT ;  /* 0x7fffff160e00780c */ /* 0x000fe20003f06070 */
[----:B------:R-:W-:Y:S01]  /*3fc0*/  VIADD R14, R245, 0xffffff8d ;  /* 0xffffff8df50e7836 */ /* 0x000fe20000000000 */
[----:B------:R-:W-:Y:S02]  /*3fd0*/  PRMT R205, RZ, 0x7610, R205 ;  /* 0x00007610ffcd7816 */ /* 0x000fe400000000cd */
[----:B------:R-:W-:Y:S02]  /*3fe0*/  PRMT R204, RZ, 0x7610, R204 ;  /* 0x00007610ffcc7816 */ /* 0x000fe400000000cc */
[----:B------:R-:W-:Y:S01]  /*3ff0*/  PRMT R203, RZ, 0x7610, R203 ;  /* 0x00007610ffcb7816 */ /* 0x000fe200000000cb */
[C---:B------:R-:W-:Y:S01]  /*4000*/  IMAD R46, R88.reuse, 0xb, RZ ;  /* 0x0000000b582e7824 */ /* 0x040fe200078e02ff */
[----:B------:R-:W-:Y:S01]  /*4010*/  PRMT R25, RZ, 0x7610, R25 ;  /* 0x00007610ff197816 */ /* 0x000fe20000000019 */
[----:B------:R-:W-:Y:S01]  /*4020*/  IMAD R48, R88, 0x13, RZ ;  /* 0x0000001358307824 */ /* 0x000fe200078e02ff */
[----:B------:R-:W-:-:S02]  /*4030*/  PRMT R197, RZ, 0x7610, R197 ;  /* 0x00007610ffc57816 */ /* 0x000fc400000000c5 */
[----:B------:R-:W-:Y:S02]  /*4040*/  PRMT R164, RZ, 0x7610, R164 ;  /* 0x00007610ffa47816 */ /* 0x000fe400000000a4 */
        /* <DEDUP_REMOVED lines=9> */
[----:B--2---:R1:W-:Y:S04]  /*40e0*/  STL [R1+0x100], R10 ;  /* 0x0001000a01007387 */ /* 0x0043e80000100800 */
[----:B------:R-:W-:Y:S01]  /*40f0*/  STL [R1+0x34], R43 ;  /* 0x0000342b01007387 */ /* 0x000fe20000100800 */
[----:B-1----:R-:W-:-:S03]  /*4100*/  IMAD R10, R88, 0x4a, RZ ;  /* 0x0000004a580a7824 */ /* 0x002fc600078e02ff */
[----:B----4-:R1:W-:Y:S02]  /*4110*/  STL [R1+0x54], R4 ;  /* 0x0000540401007387 */ /* 0x0103e40000100800 */
[CC--:B-1----:R-:W-:Y:S02]  /*4120*/  IADD3 R4, P6, PT, R10.reuse, R3.reuse, RZ ;  /* 0x000000030a047210 */ /* 0x0c2fe40007fde0ff */
[----:B------:R-:W-:Y:S02]  /*4130*/  STL [R1+0x30], R45 ;  /* 0x0000302d01007387 */ /* 0x000fe40000100800 */
[----:B------:R-:W-:Y:S02]  /*4140*/  LEA.HI.X.SX32 R44, R10, R2, 0x1, P6 ;  /* 0x000000020a2c7211 */ /* 0x000fe400030f0eff */
[----:B------:R-:W-:Y:S01]  /*4150*/  IADD3 R43, P6, PT, R8, R3, RZ ;  /* 0x00000003082b7210 */ /* 0x000fe20007fde0ff */
[----:B------:R-:W-:Y:S01]  /*4160*/  STL [R1+0x2bc], R4 ;  /* 0x0002bc0401007387 */ /* 0x000fe20000100800 */
[----:B0-----:R-:W-:-:S02]  /*4170*/  @!P5 IMAD.MOV.U32 R12, RZ, RZ, R4 ;  /* 0x000000ffff0cd224 */ /* 0x001fc400078e0004 */
[----:B------:R-:W-:Y:S01]  /*4180*/  @!P5 IMAD.MOV.U32 R13, RZ, RZ, R44 ;  /* 0x000000ffff0dd224 */ /* 0x000fe200078e002c */
[----:B------:R0:W-:Y:S01]  /*4190*/  STL [R1+0x2b8], R44 ;  /* 0x0002b82c01007387 */ /* 0x0001e20000100800 */
[----:B------:R-:W-:-:S03]  /*41a0*/  IMAD R10, R88, 0x5a, RZ ;  /* 0x0000005a580a7824 */ /* 0x000fc600078e02ff */
[----:B------:R1:W2:Y:S01]  /*41b0*/  @!P5 LDG.E.U8 R247, desc[UR20][R12.64] ;  /* 0x000000140cf7d981 */ /* 0x0002a2000c1e1100 */
[----:B0-----:R-:W-:Y:S01]  /*41c0*/  LEA.HI.X.SX32 R44, R8, R2, 0x1, P6 ;  /* 0x00000002082c7211 */ /* 0x001fe200030f0eff */
[----:B------:R-:W-:Y:S02]  /*41d0*/  VIADD R8, R245, 0xffffff85 ;  /* 0xffffff85f5087836 */ /* 0x000fe40000000000 */
[----:B-1----:R-:W-:Y:S02]  /*41e0*/  @!P4 IMAD.MOV.U32 R12, RZ, RZ, R43 ;  /* 0x000000ffff0cc224 */ /* 0x002fe400078e002b */
[----:B------:R-:W-:Y:S01]  /*41f0*/  @!P4 IMAD.MOV.U32 R13, RZ, RZ, R44 ;  /* 0x000000ffff0dc224 */ /* 0x000fe200078e002c */
[----:B------:R-:W-:Y:S01]  /*4200*/  IADD3 R4, P6, PT, R10, R3, RZ ;  /* 0x000000030a047210 */ /* 0x000fe20007fde0ff */
[----:B------:R-:W-:Y:S04]  /*4210*/  STL [R1+0x2f4], R43 ;  /* 0x0002f42b01007387 */ /* 0x000fe80000100800 */
[----:B------:R0:W4:Y:S01]  /*4220*/  @!P4 LDG.E.U8 R244, desc[UR20][R12.64] ;  /* 0x000000140cf4c981 */ /* 0x000122000c1e1100 */
[----:B------:R-:W-:Y:S01]  /*4230*/  ISETP.GE.U32.AND P4, PT, R8, 0x7fffff06, PT ;  /* 0x7fffff060800780c */ /* 0x000fe20003f86070 */
[----:B------:R-:W-:-:S02]  /*4240*/  IMAD R8, R88, 0x62, RZ ;  /* 0x0000006258087824 */ /* 0x000fc400078e02ff */
[----:B------:R1:W-:Y:S02]  /*4250*/  STL [R1+0x2f0], R44 ;  /* 0x0002f02c01007387 */ /* 0x0003e40000100800 */
[-C--:B-1----:R-:W-:Y:S01]  /*4260*/  LEA.HI.X.SX32 R44, R10, R2.reuse, 0x1, P6 ;  /* 0x000000020a2c7211 */ /* 0x082fe200030f0eff */
[----:B------:R-:W-:Y:S01]  /*4270*/  IMAD R10, R88, 0x6a, RZ ;  /* 0x0000006a580a7824 */ /* 0x000fe200078e02ff */
[C---:B------:R-:W-:Y:S01]  /*4280*/  IADD3 R43, P6, PT, R8.reuse, R3, RZ ;  /* 0x00000003082b7210 */ /* 0x040fe20007fde0ff */
[----:B0-----:R-:W-:Y:S02]  /*4290*/  @!P1 IMAD.MOV.U32 R12, RZ, RZ, R4 ;  /* 0x000000ffff0c9224 */ /* 0x001fe400078e0004 */
[----:B------:R-:W-:Y:S01]  /*42a0*/  @!P1 IMAD.MOV.U32 R13, RZ, RZ, R44 ;  /* 0x000000ffff0d9224 */ /* 0x000fe200078e002c */
[----:B------:R-:W-:Y:S01]  /*42b0*/  LEA.HI.X.SX32 R45, R8, R2, 0x1, P6 ;  /* 0x00000002082d7211 */ /* 0x000fe200030f0eff */
[----:B------:R0:W-:Y:S01]  /*42c0*/  STL [R1+0x32c], R4 ;  /* 0x00032c0401007387 */ /* 0x0001e20000100800 */
[----:B------:R-:W-:Y:S01]  /*42d0*/  IMAD R8, R88, 0x72, RZ ;  /* 0x0000007258087824 */ /* 0x000fe200078e02ff */
[----:B------:R-:W-:-:S02]  /*42e0*/  ISETP.GE.U32.AND P5, PT, R14, 0x7fffff0e, PT ;  /* 0x7fffff0e0e00780c */ /* 0x000fc40003fa6070 */
[----:B------:R1:W2:Y:S01]  /*42f0*/  @!P1 LDG.E.U8 R241, desc[UR20][R12.64] ;  /* 0x000000140cf19981 */ /* 0x0002a2000c1e1100 */
[----:B0-----:R-:W-:-:S03]  /*4300*/  IADD3 R4, P6, PT, R10, R3, RZ ;  /* 0x000000030a047210 */ /* 0x001fc60007fde0ff */
[----:B------:R0:W-:Y:S01]  /*4310*/  STL [R1+0x328], R44 ;  /* 0x0003282c01007387 */ /* 0x0001e20000100800 */
[----:B-1----:R-:W-:Y:S02]  /*4320*/  @!P2 IMAD.MOV.U32 R12, RZ, RZ, R43 ;  /* 0x000000ffff0ca224 */ /* 0x002fe400078e002b */
[----:B------:R-:W-:Y:S01]  /*4330*/  @!P2 IMAD.MOV.U32 R13, RZ, RZ, R45 ;  /* 0x000000ffff0da224 */ /* 0x000fe200078e002d */
[----:B------:R1:W-:Y:S01]  /*4340*/  STL [R1+0x364], R43 ;  /* 0x0003642b01007387 */ /* 0x0003e20000100800 */
[----:B0-----:R-:W-:-:S03]  /*4350*/  LEA.HI.X.SX32 R44, R10, R2, 0x1, P6 ;  /* 0x000000020a2c7211 */ /* 0x001fc600030f0eff */
[----:B------:R-:W-:Y:S01]  /*4360*/  STL [R1+0x360], R45 ;  /* 0x0003602d01007387 */ /* 0x000fe20000100800 */
[----:B------:R-:W-:-:S03]  /*4370*/  IMAD R10, R88, 0x7a, RZ ;  /* 0x0000007a580a7824 */ /* 0x000fc600078e02ff */
[----:B------:R0:W2:Y:S01]  /*4380*/  @!P2 LDG.E.U8 R205, desc[UR20][R12.64] ;  /* 0x000000140ccda981 */ /* 0x0000a2000c1e1100 */
[----:B-1----:R-:W-:-:S03]  /*4390*/  IADD3 R43, P6, PT, R8, R3, RZ ;  /* 0x00000003082b7210 */ /* 0x002fc60007fde0ff */
[----:B------:R-:W-:Y:S01]  /*43a0*/  STL [R1+0x39c], R4 ;  /* 0x00039c0401007387 */ /* 0x000fe20000100800 */
[----:B------:R-:W-:-:S03]  /*43b0*/  VIADD R14, R245, 0xfffffffc ;  /* 0xfffffffcf50e7836 */ /* 0x000fc60000000000 */
[----:B------:R1:W-:Y:S01]  /*43c0*/  STL [R1+0x398], R44 ;  /* 0x0003982c01007387 */ /* 0x0003e20000100800 */
[----:B0-----:R-:W-:Y:S02]  /*43d0*/  @!P0 IMAD.MOV.U32 R12, RZ, RZ, R4 ;  /* 0x000000ffff0c8224 */ /* 0x001fe400078e0004 */
[----:B------:R-:W-:Y:S01]  /*43e0*/  @!P0 IMAD.MOV.U32 R13, RZ, RZ, R44 ;  /* 0x000000ffff0d8224 */ /* 0x000fe200078e002c */
[----:B------:R-:W-:Y:S01]  /*43f0*/  STL [R1+0x3d4], R43 ;  /* 0x0003d42b01007387 */ /* 0x000fe20000100800 */
[----:B------:R-:W-:-:S03]  /*4400*/  ISETP.GE.U32.AND P1, PT, R14, 0x7fffff7d, PT ;  /* 0x7fffff7d0e00780c */ /* 0x000fc60003f26070 */
[----:B------:R0:W2:Y:S01]  /*4410*/  @!P0 LDG.E.U8 R204, desc[UR20][R12.64] ;  /* 0x000000140ccc8981 */ /* 0x0000a2000c1e1100 */
[----:B-1----:R-:W-:Y:S02]  /*4420*/  LEA.HI.X.SX32 R44, R8, R2, 0x1, P6 ;  /* 0x00000002082c7211 */ /* 0x002fe400030f0eff */
[----:B------:R-:W-:-:S03]  /*4430*/  IADD3 R4, P6, PT, R10, R3, RZ ;  /* 0x000000030a047210 */ /* 0x000fc60007fde0ff */
[----:B------:R1:W-:Y:S01]  /*4440*/  STL [R1+0x3d0], R44 ;  /* 0x0003d02c01007387 */ /* 0x0003e20000100800 */
[C---:B------:R-:W-:Y:S02]  /*4450*/  VIADD R14, R245.reuse, 0xfffffff4 ;  /* 0xfffffff4f50e7836 */ /* 0x040fe40000000000 */
[----:B0-----:R-:W-:Y:S01]  /*4460*/  @!P5 IMAD.MOV.U32 R13, RZ, RZ, R44 ;  /* 0x000000ffff0dd224 */ /* 0x001fe200078e002c */
[-C--:B------:R-:W-:Y:S01]  /*4470*/  LEA.HI.X.SX32 R10, R10, R2.reuse, 0x1, P6 ;  /* 0x000000020a0a7211 */ /* 0x080fe200030f0eff */
[----:B------:R-:W-:Y:S02]  /*4480*/  @!P5 IMAD.MOV.U32 R12, RZ, RZ, R43 ;  /* 0x000000ffff0cd224 */ /* 0x000fe400078e002b */
[----:B-1----:R-:W-:Y:S02]  /*4490*/  IMAD R44, R88, 0x3, RZ ;  /* 0x00000003582c7824 */ /* 0x002fe400078e02ff */
[C---:B------:R-:W-:Y:S01]  /*44a0*/  VIADD R8, R245.reuse, 0xffffffe4 ;  /* 0xffffffe4f5087836 */ /* 0x040fe20000000000 */
[----:B------:R-:W-:Y:S01]  /*44b0*/  ISETP.GE.U32.AND P2, PT, R14, 0x7fffff75, PT ;  /* 0x7fffff750e00780c */ /* 0x000fe20003f46070 */
[----:B------:R0:W2:Y:S01]  /*44c0*/  @!P5 LDG.E.U8 R203, desc[UR20][R12.64] ;  /* 0x000000140ccbd981 */ /* 0x0000a2000c1e1100 */
[----:B------:R-:W-:Y:S01]  /*44d0*/  IADD3 R43, P6, PT, R44, R3, RZ ;  /* 0x000000032c2b7210 */ /* 0x000fe20007fde0ff */
[C---:B------:R-:W-:Y:S01]  /*44e0*/  VIADD R14, R245.reuse, 0xffffffec ;  /* 0xffffffecf50e7836 */ /* 0x040fe20000000000 */
[----:B------:R-:W-:Y:S01]  /*44f0*/  ISETP.GE.U32.AND P5, PT, R8, 0x7fffff65, PT ;  /* 0x7fffff650800780c */ /* 0x000fe20003fa6070 */
[----:B------:R-:W-:Y:S01]  /*4500*/  VIADD R8, R245, 0xffffffdc ;  /* 0xffffffdcf5087836 */ /* 0x000fe20000000000 */
[----:B------:R-:W-:-:S02]  /*4510*/  LEA.HI.X.SX32 R44, R44, R2, 0x1, P6 ;  /* 0x000000022c2c7211 */ /* 0x000fc400030f0eff */
[-C--:B------:R-:W-:Y:S01]  /*4520*/  IADD3 R45, P6, PT, R46, R3.reuse, RZ ;  /* 0x000000032e2d7210 */ /* 0x080fe20007fde0ff */
[----:B0-----:R-:W-:Y:S02]  /*4530*/  @!P4 IMAD.MOV.U32 R12, RZ, RZ, R4 ;  /* 0x000000ffff0cc224 */ /* 0x001fe400078e0004 */
[----:B------:R-:W-:Y:S01]  /*4540*/  @!P4 IMAD.MOV.U32 R13, RZ, RZ, R10 ;  /* 0x000000ffff0dc224 */ /* 0x000fe200078e000a */
[----:B------:R-:W-:Y:S02]  /*4550*/  ISETP.GE.U32.AND P0, PT, R14, 0x7fffff6d, PT ;  /* 0x7fffff6d0e00780c */ /* 0x000fe40003f06070 */
[----:B------:R-:W-:Y:S02]  /*4560*/  LEA.HI.X.SX32 R46, R46, R2, 0x1, P6 ;  /* 0x000000022e2e7211 */ /* 0x000fe400030f0eff */
[----:B------:R0:W2:Y:S01]  /*4570*/  @!P4 LDG.E.U8 R25, desc[UR20][R12.64] ;  /* 0x000000140c19c981 */ /* 0x0000a2000c1e1100 */
[----:B------:R-:W-:Y:S01]  /*4580*/  ISETP.GE.U32.AND P4, PT, R8, 0x7fffff5d, PT ;  /* 0x7fffff5d0800780c */ /* 0x000fe20003f86070 */
[----:B------:R-:W-:Y:S01]  /*4590*/  VIADD R8, R245, 0xffffffd4 ;  /* 0xffffffd4f5087836 */ /* 0x000fe20000000000 */
[----:B------:R-:W-:Y:S01]  /*45a0*/  IADD3 R47, P6, PT, R48, R3, RZ ;  /* 0x00000003302f7210 */ /* 0x000fe20007fde0ff */
[----:B0-----:R-:W-:-:S02]  /*45b0*/  @!P1 IMAD.MOV.U32 R12, RZ, RZ, R43 ;  /* 0x000000ffff0c9224 */ /* 0x001fc400078e002b */
[----:B------:R-:W-:Y:S01]  /*45c0*/  @!P1 IMAD.MOV.U32 R13, RZ, RZ, R44 ;  /* 0x000000ffff0d9224 */ /* 0x000fe200078e002c */
[----:B------:R-:W-:-:S04]  /*45d0*/  LEA.HI.X.SX32 R48, R48, R2, 0x1, P6 ;  /* 0x0000000230307211 */ /* 0x000fc800030f0eff */
[----:B------:R0:W2:Y:S01]  /*45e0*/  @!P1 LDG.E.U8 R197, desc[UR20][R12.64] ;  /* 0x000000140cc59981 */ /* 0x0000a2000c1e1100 */
[----:B------:R-:W-:Y:S01]  /*45f0*/  ISETP.GE.U32.AND P1, PT, R8, 0x7fffff55, PT ;  /* 0x7fffff550800780c */ /* 0x000fe20003f26070 */
[----:B------:R-:W-:Y:S01]  /*4600*/  VIADD R8, R245, 0xffffffcc ;  /* 0xffffffccf5087836 */ /* 0x000fe20000000000 */
[C---:B------:R-:W-:Y:S01]  /*4610*/  IADD3 R49, P6, PT, R50.reuse, R3, RZ ;  /* 0x0000000332317210 */ /* 0x040fe20007fde0ff */
[----:B0-----:R-:W-:Y:S02]  /*4620*/  @!P2 IMAD.MOV.U32 R12, RZ, RZ, R45 ;  /* 0x000000ffff0ca224 */ /* 0x001fe400078e002d */
        /* <DEDUP_REMOVED lines=25> */
[----:B------:R-:W-:Y:S02]  /*47c0*/  VIADD R8, R245, 0xffffffac ;  /* 0xffffffacf5087836 */ /* 0x000fe40000000000 */
[----:B0-----:R-:W-:Y:S02]  /*47d0*/  @!P1 IMAD.MOV.U32 R12, RZ, RZ, R175 ;  /* 0x000000ffff0c9224 */ /* 0x001fe400078e00af */
[----:B------:R-:W-:-:S05]  /*47e0*/  @!P1 IMAD.MOV.U32 R13, RZ, RZ, R173 ;  /* 0x000000ffff0d9224 */ /* 0x000fca00078e00ad */
[----:B------:R0:W2:Y:S01]  /*47f0*/  @!P1 LDG.E.U8 R35, desc[UR20][R12.64] ;  /* 0x000000140c239981 */ /* 0x0000a2000c1e1100 */
[----:B------:R-:W-:Y:S01]  /*4800*/  ISETP.GE.U32.AND P1, PT, R8, 0x7fffff2d, PT ;  /* 0x7fffff2d0800780c */ /* 0x000fe20003f26070 */
[----:B------:R-:W-:Y:S01]  /*4810*/  VIADD R8, R245, 0xffffffa4 ;  /* 0xffffffa4f5087836 */ /* 0x000fe20000000000 */
[----:B------:R-:W-:Y:S01]  /*4820*/  IADD3 R252, P6, PT, R251, R3, RZ ;  /* 0x00000003fbfc7210 */ /* 0x000fe20007fde0ff */
[----:B0-----:R-:W-:Y:S02]  /*4830*/  @!P2 IMAD.MOV.U32 R12, RZ, RZ, R219 ;  /* 0x000000ffff0ca224 */ /* 0x001fe400078e00db */
[----:B------:R-:W-:-:S05]  /*4840*/  @!P2 IMAD.MOV.U32 R13, RZ, RZ, R213 ;  /* 0x000000ffff0da224 */ /* 0x000fca00078e00d5 */
[----:B------:R0:W2:Y:S01]  /*4850*/  @!P2 LDG.E.U8 R34, desc[UR20][R12.64] ;  /* 0x000000140c22a981 */ /* 0x0000a2000c1e1100 */
[----:B------:R-:W-:Y:S01]  /*4860*/  ISETP.GE.U32.AND P2, PT, R8, 0x7fffff25, PT ;  /* 0x7fffff250800780c */ /* 0x000fe20003f46070 */
[----:B------:R-:W-:Y:S01]  /*4870*/  IMAD R8, R88, 0x43, RZ ;  /* 0x0000004358087824 */ /* 0x000fe200078e02ff */
[----:B------:R-:W-:Y:S01]  /*4880*/  LEA.HI.X.SX32 R251, R251, R2, 0x1, P6 ;  /* 0x00000002fbfb7211 */ /* 0x000fe200030f0eff */
[----:B------:R1:W-:Y:S04]  /*4890*/  STL [R1+0x404], R4 ;  /* 0x0004040401007387 */ /* 0x0003e80000100800 */
[----:B------:R3:W-:Y:S01]  /*48a0*/  STL [R1+0x400], R10 ;  /* 0x0004000a01007387 */ /* 0x0007e20000100800 */
[----:B0-----:R-:W-:Y:S01]  /*48b0*/  @!P0 IMAD.MOV.U32 R12, RZ, RZ, R252 ;  /* 0x000000ffff0c8224 */ /* 0x001fe200078e00fc */
[----:B-1----:R-:W-:Y:S01]  /*48c0*/  IADD3 R4, P6, PT, R8, R3, RZ ;  /* 0x0000000308047210 */ /* 0x002fe20007fde0ff */
[----:B------:R-:W-:-:S02]  /*48d0*/  @!P0 IMAD.MOV.U32 R13, RZ, RZ, R251 ;  /* 0x000000ffff0d8224 */ /* 0x000fc400078e00fb */
[----:B---3--:R-:W-:Y:S01]  /*48e0*/  IMAD R10, R88, 0x4b, RZ ;  /* 0x0000004b580a7824 */ /* 0x008fe200078e02ff */
[----:B------:R-:W-:Y:S02]  /*48f0*/  LEA.HI.X.SX32 R55, R8, R2, 0x1, P6 ;  /* 0x0000000208377211 */ /* 0x000fe400030f0eff */
[----:B------:R0:W3:Y:S02]  /*4900*/  @!P0 LDG.E.U8 R33, desc[UR20][R12.64] ;  /* 0x000000140c218981 */ /* 0x0000e4000c1e1100 */
[----:B------:R-:W-:Y:S01]  /*4910*/  IADD3 R53, P6, PT, R10, R3, RZ ;  /* 0x000000030a357210 */ /* 0x000fe20007fde0ff */
[----:B------:R-:W-:-:S03]  /*4920*/  VIADD R14, R245, 0xffffff9c ;  /* 0xffffff9cf50e7836 */ /* 0x000fc60000000000 */
[----:B------:R-:W-:Y:S01]  /*4930*/  LEA.HI.X.SX32 R54, R10, R2, 0x1, P6 ;  /* 0x000000020a367211 */ /* 0x000fe200030f0eff */
[----:B0-----:R-:W-:Y:S02]  /*4940*/  @!P5 IMAD.MOV.U32 R12, RZ, RZ, R4 ;  /* 0x000000ffff0cd224 */ /* 0x001fe400078e0004 */
[----:B------:R-:W-:Y:S02]  /*4950*/  @!P5 IMAD.MOV.U32 R13, RZ, RZ, R55 ;  /* 0x000000ffff0dd224 */ /* 0x000fe400078e0037 */
[----:B------:R-:W-:Y:S01]  /*4960*/  IMAD R8, R88, 0x53, RZ ;  /* 0x0000005358087824 */ /* 0x000fe200078e02ff */
[----:B------:R-:W-:Y:S02]  /*4970*/  ISETP.GE.U32.AND P0, PT, R14, 0x7fffff1d, PT ;  /* 0x7fffff1d0e00780c */ /* 0x000fe40003f06070 */
[----:B------:R0:W2:Y:S01]  /*4980*/  @!P5 LDG.E.U8 R32, desc[UR20][R12.64] ;  /* 0x000000140c20d981 */ /* 0x0000a2000c1e1100 */
[----:B------:R-:W-:-:S03]  /*4990*/  VIADD R14, R245, 0xffffff94 ;  /* 0xffffff94f50e7836 */ /* 0x000fc60000000000 */
[----:B------:R1:W-:Y:S01]  /*49a0*/  STL [R1+0x3c], R4 ;  /* 0x00003c0401007387 */ /* 0x0003e20000100800 */
[----:B0-----:R-:W-:Y:S02]  /*49b0*/  @!P4 IMAD.MOV.U32 R12, RZ, RZ, R53 ;  /* 0x000000ffff0cc224 */ /* 0x001fe400078e0035 */
[----:B------:R-:W-:Y:S01]  /*49c0*/  @!P4 IMAD.MOV.U32 R13, RZ, RZ, R54 ;  /* 0x000000ffff0dc224 */ /* 0x000fe200078e0036 */
[----:B-1----:R-:W-:Y:S02]  /*49d0*/  IADD3 R4, P6, PT, R8, R3, RZ ;  /* 0x0000000308047210 */ /* 0x002fe40007fde0ff */
[----:B------:R-:W-:Y:S02]  /*49e0*/  ISETP.GE.U32.AND P5, PT, R14, 0x7fffff15, PT ;  /* 0x7fffff150e00780c */ /* 0x000fe40003fa6070 */
[----:B------:R0:W2:Y:S01]  /*49f0*/  @!P4 LDG.E.U8 R31, desc[UR20][R12.64] ;  /* 0x000000140c1fc981 */ /* 0x0000a2000c1e1100 */
[----:B------:R-:W-:Y:S01]  /*4a00*/  LEA.HI.X.SX32 R14, R8, R2, 0x1, P6 ;  /* 0x00000002080e7211 */ /* 0x000fe200030f0eff */
[----:B------:R-:W-:-:S02]  /*4a10*/  IMAD R10, R88, 0x5b, RZ ;  /* 0x0000005b580a7824 */ /* 0x000fc400078e02ff */
[----:B0-----:R-:W-:Y:S02]  /*4a20*/  VIADD R12, R245, 0xffffff8c ;  /* 0xffffff8cf50c7836 */ /* 0x001fe40000000000 */
[----:B------:R-:W-:-:S03]  /*4a30*/  @!P1 IMAD.MOV.U32 R13, RZ, RZ, R14 ;  /* 0x000000ffff0d9224 */ /* 0x000fc600078e000e */
[----:B------:R-:W-:Y:S01]  /*4a40*/  ISETP.GE.U32.AND P4, PT, R12, 0x7fffff0d, PT ;  /* 0x7fffff0d0c00780c */ /* 0x000fe20003f86070 */
[----:B------:R-:W-:Y:S02]  /*4a50*/  @!P1 IMAD.MOV.U32 R12, RZ, RZ, R4 ;  /* 0x000000ffff0c9224 */ /* 0x000fe400078e0004 */
[----:B------:R-:W-:Y:S01]  /*4a60*/  VIADD R8, R245, 0xffffff84 ;  /* 0xffffff84f5087836 */ /* 0x000fe20000000000 */
[----:B------:R-:W-:Y:S04]  /*4a70*/  STL [R1+0x38], R55 ;  /* 0x0000383701007387 */ /* 0x000fe80000100800 */
[----:B------:R0:W-:Y:S04]  /*4a80*/  STL [R1+0x2c4], R53 ;  /* 0x0002c43501007387 */ /* 0x0001e80000100800 */
[----:B------:R1:W2:Y:S01]  /*4a90*/  @!P1 LDG.E.U8 R30, desc[UR20][R12.64] ;  /* 0x000000140c1e9981 */ /* 0x0002a2000c1e1100 */
[----:B------:R-:W-:Y:S01]  /*4aa0*/  ISETP.GE.U32.AND P1, PT, R8, 0x7fffff05, PT ;  /* 0x7fffff050800780c */ /* 0x000fe20003f26070 */
[----:B------:R-:W-:Y:S01]  /*4ab0*/  IMAD R8, R88, 0x63, RZ ;  /* 0x0000006358087824 */ /* 0x000fe200078e02ff */
[----:B0-----:R-:W-:Y:S01]  /*4ac0*/  IADD3 R53, P6, PT, R10, R3, RZ ;  /* 0x000000030a357210 */ /* 0x001fe20007fde0ff */
[----:B------:R0:W-:Y:S01]  /*4ad0*/  STL [R1+0x2c0], R54 ;  /* 0x0002c03601007387 */ /* 0x0001e20000100800 */
[----:B------:R-:W-:-:S03]  /*4ae0*/  PRMT R29, RZ, 0x7610, R29 ;  /* 0x00007610ff1d7816 */ /* 0x000fc6000000001d */
[----:B------:R4:W-:Y:S01]  /*4af0*/  STL [R1+0x2fc], R4 ;  /* 0x0002fc0401007387 */ /* 0x0009e20000100800 */
[----:B-1----:R-:W-:Y:S01]  /*4b00*/  @!P2 IMAD.MOV.U32 R12, RZ, RZ, R53 ;  /* 0x000000ffff0ca224 */ /* 0x002fe200078e0035 */
[-C--:B0-----:R-:W-:Y:S01]  /*4b10*/  LEA.HI.X.SX32 R54, R10, R2.reuse, 0x1, P6 ;  /* 0x000000020a367211 */ /* 0x081fe200030f0eff */
[----:B------:R-:W-:Y:S01]  /*4b20*/  IMAD R10, R88, 0x6b, RZ ;  /* 0x0000006b580a7824 */ /* 0x000fe200078e02ff */
[C---:B----4-:R-:W-:Y:S01]  /*4b30*/  IADD3 R4, P6, PT, R8.reuse, R3, RZ ;  /* 0x0000000308047210 */ /* 0x050fe20007fde0ff */
[----:B------:R0:W-:Y:S02]  /*4b40*/  STL [R1+0x2f8], R14 ;  /* 0x0002f80e01007387 */ /* 0x0001e40000100800 */
[----:B------:R-:W-:Y:S01]  /*4b50*/  @!P2 IMAD.MOV.U32 R13, RZ, RZ, R54 ;  /* 0x000000ffff0da224 */ /* 0x000fe200078e0036 */
[----:B------:R-:W-:Y:S01]  /*4b60*/  LEA.HI.X.SX32 R55, R8, R2, 0x1, P6 ;  /* 0x0000000208377211 */ /* 0x000fe200030f0eff */
[----:B------:R1:W-:Y:S01]  /*4b70*/  STL [R1+0x334], R53 ;  /* 0x0003343501007387 */ /* 0x0003e20000100800 */
[----:B------:R-:W-:Y:S01]  /*4b80*/  IMAD R8, R88, 0x73, RZ ;  /* 0x0000007358087824 */ /* 0x000fe200078e02ff */
[----:B------:R-:W-:-:S02]  /*4b90*/  PRMT R28, RZ, 0x7610, R28 ;  /* 0x00007610ff1c7816 */ /* 0x000fc4000000001c */
[----:B------:R4:W2:Y:S01]  /*4ba0*/  @!P2 LDG.E.U8 R29, desc[UR20][R12.64] ;  /* 0x000000140c1da981 */ /* 0x0008a2000c1e1100 */
[C---:B0-----:R-:W-:Y:S01]  /*4bb0*/  VIADD R14, R245.reuse, 0xfffffffb ;  /* 0xfffffffbf50e7836 */ /* 0x041fe20000000000 */
[----:B-1----:R-:W-:Y:S02]  /*4bc0*/  IADD3 R53, P6, PT, R10, R3, RZ ;  /* 0x000000030a357210 */ /* 0x002fe40007fde0ff */
[----:B------:R0:W-:Y:S02]  /*4bd0*/  STL [R1+0x330], R54 ;  /* 0x0003303601007387 */ /* 0x0001e40000100800 */
[----:B------:R-:W-:Y:S01]  /*4be0*/  ISETP.GE.U32.AND P2, PT, R14, 0x7fffff7c, PT ;  /* 0x7fffff7c0e00780c */ /* 0x000fe20003f46070 */
[----:B------:R-:W-:Y:S02]  /*4bf0*/  VIADD R14, R245, 0xfffffff3 ;  /* 0xfffffff3f50e7836 */ /* 0x000fe40000000000 */
[----:B----4-:R-:W-:Y:S02]  /*4c00*/  @!P0 IMAD.MOV.U32 R12, RZ, RZ, R4 ;  /* 0x000000ffff0c8224 */ /* 0x010fe400078e0004 */
[----:B------:R-:W-:Y:S01]  /*4c10*/  @!P0 IMAD.MOV.U32 R13, RZ, RZ, R55 ;  /* 0x000000ffff0d8224 */ /* 0x000fe200078e0037 */
[----:B------:R1:W-:Y:S01]  /*4c20*/  STL [R1+0x36c], R4 ;  /* 0x00036c0401007387 */ /* 0x0003e20000100800 */
[----:B0-----:R-:W-:-:S03]  /*4c30*/  LEA.HI.X.SX32 R54, R10, R2, 0x1, P6 ;  /* 0x000000020a367211 */ /* 0x001fc600030f0eff */
[----:B------:R0:W4:Y:S01]  /*4c40*/  @!P0 LDG.E.U8 R28, desc[UR20][R12.64] ;  /* 0x000000140c1c8981 */ /* 0x000122000c1e1100 */
[----:B------:R-:W-:Y:S02]  /*4c50*/  PRMT R27, RZ, 0x7610, R27 ;  /* 0x00007610ff1b7816 */ /* 0x000fe4000000001b */
[----:B------:R-:W-:Y:S02]  /*4c60*/  ISETP.GE.U32.AND P0, PT, R14, 0x7fffff74, PT ;  /* 0x7fffff740e00780c */ /* 0x000fe40003f06070 */
[C---:B-1----:R-:W-:Y:S01]  /*4c70*/  IADD3 R4, P6, PT, R8.reuse, R3, RZ ;  /* 0x0000000308047210 */ /* 0x042fe20007fde0ff */
[----:B------:R-:W-:Y:S01]  /*4c80*/  STL [R1+0x368], R55 ;  /* 0x0003683701007387 */ /* 0x000fe20000100800 */
[----:B0-----:R-:W-:Y:S02]  /*4c90*/  @!P5 IMAD.MOV.U32 R12, RZ, RZ, R53 ;  /* 0x000000ffff0cd224 */ /* 0x001fe400078e0035 */
[----:B------:R-:W-:Y:S01]  /*4ca0*/  LEA.HI.X.SX32 R14, R8, R2, 0x1, P6 ;  /* 0x00000002080e7211 */ /* 0x000fe200030f0eff */
[----:B------:R-:W-:-:S02]  /*4cb0*/  @!P5 IMAD.MOV.U32 R13, RZ, RZ, R54 ;  /* 0x000000ffff0dd224 */ /* 0x000fc400078e0036 */
[----:B------:R-:W-:Y:S01]  /*4cc0*/  IMAD R8, R88, 0x7b, RZ ;  /* 0x0000007b58087824 */ /* 0x000fe200078e02ff */
[----:B------:R-:W-:Y:S04]  /*4cd0*/  STL [R1+0x3a4], R53 ;  /* 0x0003a43501007387 */ /* 0x000fe80000100800 */
[----:B------:R0:W-:Y:S04]  /*4ce0*/  STL [R1+0x3a0], R54 ;  /* 0x0003a03601007387 */ /* 0x0001e80000100800 */
[----:B------:R1:W2:Y:S01]  /*4cf0*/  @!P5 LDG.E.U8 R27, desc[UR20][R12.64] ;  /* 0x000000140c1bd981 */ /* 0x0002a2000c1e1100 */
[----:B------:R-:W-:-:S03]  /*4d00*/  PRMT R26, RZ, 0x7610, R26 ;  /* 0x00007610ff1a7816 */ /* 0x000fc6000000001a */
[----:B------:R1:W-:Y:S01]  /*4d10*/  STL [R1+0x3dc], R4 ;  /* 0x0003dc0401007387 */ /* 0x0003e20000100800 */
[----:B0-----:R-:W-:Y:S02]  /*4d20*/  IMAD.SHL.U32 R54, R88, 0x4, RZ ;  /* 0x0000000458367824 */ /* 0x001fe400078e00ff */
[----:B-1----:R-:W-:Y:S01]  /*4d30*/  @!P4 IMAD.MOV.U32 R12, RZ, RZ, R4 ;  /* 0x000000ffff0cc224 */ /* 0x002fe200078e0004 */
[----:B------:R0:W-:Y:S01]  /*4d40*/  STL [R1+0x3d8], R14 ;  /* 0x0003d80e01007387 */ /* 0x0001e20000100800 */
[----:B------:R-:W-:Y:S01]  /*4d50*/  IADD3 R4, P6, PT, R8, R3, RZ ;  /* 0x0000000308047210 */ /* 0x000fe20007fde0ff */
[----:B------:R-:W-:Y:S01]  /*4d60*/  @!P4 IMAD.MOV.U32 R13, RZ, RZ, R14 ;  /* 0x000000ffff0dc224 */ /* 0x000fe200078e000e */
[----:B------:R-:W-:-:S04]  /*4d70*/  PRMT R0, RZ, 0x7610, R0 ;  /* 0x00007610ff007816 */ /* 0x000fc80000000000 */
[----:B------:R1:W2:Y:S01]  /*4d80*/  @!P4 LDG.E.U8 R26, desc[UR20][R12.64] ;  /* 0x000000140c1ac981 */ /* 0x0002a2000c1e1100 */
[----:B0-----:R-:W-:Y:S02]  /*4d90*/  LEA.HI.X.SX32 R14, R8, R2, 0x1, P6 ;  /* 0x00000002080e7211 */ /* 0x001fe400030f0eff */
[----:B------:R-:W-:Y:S01]  /*4da0*/  IADD3 R53, P6, PT, R54, R3, RZ ;  /* 0x0000000336357210 */ /* 0x000fe20007fde0ff */
[----:B------:R-:W-:-:S03]  /*4db0*/  VIADD R8, R245, 0xffffffdb ;  /* 0xffffffdbf5087836 */ /* 0x000fc60000000000 */
[-C--:B------:R-:W-:Y:S01]  /*4dc0*/  LEA.HI.X.SX32 R54, R54, R2.reuse, 0x1, P6 ;  /* 0x0000000236367211 */ /* 0x080fe200030f0eff */
[----:B-1----:R-:W-:Y:S02]  /*4dd0*/  @!P1 IMAD.MOV.U32 R12, RZ, RZ, R4 ;  /* 0x000000ffff0c9224 */ /* 0x002fe400078e0004 */
[----:B------:R-:W-:Y:S01]  /*4de0*/  @!P1 IMAD.MOV.U32 R13, RZ, RZ, R14 ;  /* 0x000000ffff0d9224 */ /* 0x000fe200078e000e */
[----:B------:R-:W-:Y:S01]  /*4df0*/  IADD3 R55, P6, PT, R56, R3, RZ ;  /* 0x0000000338377210 */ /* 0x000fe20007fde0ff */
[C---:B------:R-:W-:Y:S01]  /*4e00*/  VIADD R10, R245.reuse, 0xffffffeb ;  /* 0xffffffebf50a7836 */ /* 0x040fe20000000000 */
[----:B------:R-:W-:Y:S02]  /*4e10*/  PRMT R24, RZ, 0x7610, R24 ;  /* 0x00007610ff187816 */ /* 0x000fe40000000018 */
[----:B------:R0:W2:Y:S01]  /*4e20*/  @!P1 LDG.E.U8 R0, desc[UR20][R12.64] ;  /* 0x000000140c009981 */ /* 0x0000a2000c1e1100 */
[----:B------:R-:W-:Y:S01]  /*4e30*/  ISETP.GE.U32.AND P1, PT, R8, 0x7fffff5c, PT ;  /* 0x7fffff5c0800780c */ /* 0x000fe20003f26070 */
[----:B------:R-:W-:Y:S01]  /*4e40*/  VIADD R8, R245, 0xffffffd3 ;  /* 0xffffffd3f5087836 */ /* 0x000fe20000000000 */
[----:B------:R-:W-:-:S02]  /*4e50*/  LEA.HI.X.SX32 R56, R56, R2, 0x1, P6 ;  /* 0x0000000238387211 */ /* 0x000fc400030f0eff */
[----:B------:R-:W-:Y:S01]  /*4e60*/  ISETP.GE.U32.AND P5, PT, R10, 0x7fffff6c, PT ;  /* 0x7fffff6c0a00780c */ /* 0x000fe20003fa6070 */
[----:B0-----:R-:W-:Y:S02]  /*4e70*/  @!P2 IMAD.MOV.U32 R12, RZ, RZ, R53 ;  /* 0x000000ffff0ca224 */ /* 0x001fe400078e0035 */
[----:B------:R-:W-:Y:S01]  /*4e80*/  @!P2 IMAD.MOV.U32 R13, RZ, RZ, R54 ;  /* 0x000000ffff0da224 */ /* 0x000fe200078e0036 */
[----:B------:R-:W-:Y:S01]  /*4e90*/  PRMT R23, RZ, 0x7610, R23 ;  /* 0x00007610ff177816 */ /* 0x000fe20000000017 */
[C---:B------:R-:W-:Y:S01]  /*4ea0*/  VIADD R10, R245.reuse, 0xffffffe3 ;  /* 0xffffffe3f50a7836 */ /* 0x040fe20000000000 */
[----:B------:R-:W-:Y:S02]  /*4eb0*/  IADD3 R57, P6, PT, R58, R3, RZ ;  /* 0x000000033a397210 */ /* 0x000fe40007fde0ff */
[----:B------:R0:W2:Y:S01]  /*4ec0*/  @!P2 LDG.E.U8 R24, desc[UR20][R12.64] ;  /* 0x000000140c18a981 */ /* 0x0000a2000c1e1100 */
[----:B------:R-:W-:Y:S01]  /*4ed0*/  ISETP.GE.U32.AND P2, PT, R8, 0x7fffff54, PT ;  /* 0x7fffff540800780c */ /* 0x000fe20003f46070 */
[----:B------:R-:W-:Y:S01]  /*4ee0*/  VIADD R8, R245, 0xffffffcb ;  /* 0xffffffcbf5087836 */ /* 0x000fe20000000000 */
[----:B------:R-:W-:Y:S01]  /*4ef0*/  LEA.HI.X.SX32 R58, R58, R2, 0x1, P6 ;  /* 0x000000023a3a7211 */ /* 0x000fe200030f0eff */
[----:B0-----:R-:W-:-:S02]  /*4f00*/  @!P0 IMAD.MOV.U32 R12, RZ, RZ, R55 ;  /* 0x000000ffff0c8224 */ /* 0x001fc400078e0037 */
[----:B------:R-:W-:Y:S01]  /*4f10*/  @!P0 IMAD.MOV.U32 R13, RZ, RZ, R56 ;  /* 0x000000ffff0d8224 */ /* 0x000fe200078e0038 */
[----:B------:R-:W-:Y:S02]  /*4f20*/  ISETP.GE.U32.AND P4, PT, R10, 0x7fffff64, PT ;  /* 0x7fffff640a00780c */ /* 0x000fe40003f86070 */
[----:B------:R-:W-:Y:S02]  /*4f30*/  IADD3 R59, P6, PT, R60, R3, RZ ;  /* 0x000000033c3b7210 */ /* 0x000fe40007fde0ff */
[----:B------:R0:W2:Y:S01]  /*4f40*/  @!P0 LDG.E.U8 R23, desc[UR20][R12.64] ;  /* 0x000000140c178981 */ /* 0x0000a2000c1e1100 */
[----:B------:R-:W-:Y:S01]  /*4f50*/  ISETP.GE.U32.AND P0, PT, R8, 0x7fffff4c, PT ;  /* 0x7fffff4c0800780c */ /* 0x000fe20003f06070 */
[----:B------:R-:W-:Y:S01]  /*4f60*/  IMAD R8, R88, 0x24, RZ ;  /* 0x0000002458087824 */ /* 0x000fe200078e02ff */
[----:B------:R-:W-:Y:S01]  /*4f70*/  PRMT R22, RZ, 0x7610, R22 ;  /* 0x00007610ff167816 */ /* 0x000fe20000000016 */
[----:B------:R-:W-:Y:S01]  /*4f80*/  STL [R1+0x40c], R4 ;  /* 0x00040c0401007387 */ /* 0x000fe20000100800 */
[----:B------:R-:W-:-:S03]  /*4f90*/  LEA.HI.X.SX32 R60, R60, R2, 0x1, P6 ;  /* 0x000000023c3c7211 */ /* 0x000fc600030f0eff */
[----:B------:R1:W-:Y:S01]  /*4fa0*/  STL [R1+0x408], R14 ;  /* 0x0004080e01007387 */ /* 0x0003e20000100800 */
[----:B0-----:R-:W-:Y:S02]  /*4fb0*/  @!P5 IMAD.MOV.U32 R12, RZ, RZ, R57 ;  /* 0x000000ffff0cd224 */ /* 0x001fe400078e0039 */
[----:B------:R-:W-:Y:S01]  /*4fc0*/  @!P5 IMAD.MOV.U32 R13, RZ, RZ, R58 ;  /* 0x000000ffff0dd224 */ /* 0x000fe200078e003a */
[----:B------:R-:W-:-:S04]  /*4fd0*/  PRMT R21, RZ, 0x7610, R21 ;  /* 0x00007610ff157816 */ /* 0x000fc80000000015 */
[----:B------:R0:W2:Y:S01]  /*4fe0*/  @!P5 LDG.E.U8 R22, desc[UR20][R12.64] ;  /* 0x000000140c16d981 */ /* 0x0000a2000c1e1100 */
[----:B-1----:R-:W-:Y:S01]  /*4ff0*/  IADD3 R14, P6, PT, R8, R3, RZ ;  /* 0x00000003080e7210 */ /* 0x002fe20007fde0ff */
[----:B------:R-:W-:Y:S01]  /*5000*/  @!P4 IMAD.MOV.U32 R62, RZ, RZ, R59 ;  /* 0x000000ffff3ec224 */ /* 0x000fe200078e003b */
[----:B------:R-:W-:Y:S01]  /*5010*/  PRMT R20, RZ, 0x7610, R20 ;  /* 0x00007610ff147816 */ /* 0x000fe20000000014 */
[----:B------:R-:W-:Y:S01]  /*5020*/  @!P4 IMAD.MOV.U32 R63, RZ, RZ, R60 ;  /* 0x000000ffff3fc224 */ /* 0x000fe200078e003c */
[----:B------:R-:W-:Y:S01]  /*5030*/  PRMT R19, RZ, 0x7610, R19 ;  /* 0x00007610ff137816 */ /* 0x000fe20000000013 */
[----:B------:R-:W-:-:S03]  /*5040*/  VIADD R10, R245, 0xffffffc3 ;  /* 0xffffffc3f50a7836 */ /* 0x000fc60000000000 */
[----:B------:R1:W2:Y:S01]  /*5050*/  @!P4 LDG.E.U8 R21, desc[UR20][R62.64] ;  /* 0x000000143e15c981 */ /* 0x0002a2000c1e1100 */
[-C--:B0-----:R-:W-:Y:S02]  /*5060*/  LEA.HI.X.SX32 R13, R8, R2.reuse, 0x1, P6 ;  /* 0x00000002080d7211 */ /* 0x081fe400030f0eff */
[C---:B------:R-:W-:Y:S01]  /*5070*/  IADD3 R181, P6, PT, R180.reuse, R3, RZ ;  /* 0x00000003b4b57210 */ /* 0x040fe20007fde0ff */
[----:B------:R-:W-:Y:S02]  /*5080*/  @!P1 IMAD.MOV.U32 R12, RZ, RZ, R14 ;  /* 0x000000ffff0c9224 */ /* 0x000fe400078e000e */
[----:B------:R-:W-:Y:S01]  /*5090*/  VIADD R8, R245, 0xffffffb3 ;  /* 0xffffffb3f5087836 */ /* 0x000fe20000000000 */
[----:B------:R-:W-:Y:S02]  /*50a0*/  LEA.HI.X.SX32 R180, R180, R2, 0x1, P6 ;  /* 0x00000002b4b47211 */ /* 0x000fe400030f0eff */
[----:B------:R0:W2:Y:S01]  /*50b0*/  @!P1 LDG.E.U8 R20, desc[UR20][R12.64] ;  /* 0x000000140c149981 */ /* 0x0000a2000c1e1100 */
[----:B-1----:R-:W-:Y:S01]  /*50c0*/  @!P2 IMAD.MOV.U32 R62, RZ, RZ, R181 ;  /* 0x000000ffff3ea224 */ /* 0x002fe200078e00b5 */
[----:B------:R-:W-:Y:S01]  /*50d0*/  ISETP.GE.U32.AND P1, PT, R8, 0x7fffff34, PT ;  /* 0x7fffff340800780c */ /* 0x000fe20003f26070 */
[----:B------:R-:W-:-:S02]  /*50e0*/  @!P2 IMAD.MOV.U32 R63, RZ, RZ, R180 ;  /* 0x000000ffff3fa224 */ /* 0x000fc400078e00b4 */
[C---:B------:R-:W-:Y:S01]  /*50f0*/  VIADD R8, R245.reuse, 0xffffffab ;  /* 0xffffffabf5087836 */ /* 0x040fe20000000000 */
[-C--:B------:R-:W-:Y:S02]  /*5100*/  IADD3 R221, P6, PT, R220, R3.reuse, RZ ;  /* 0x00000003dcdd7210 */ /* 0x080fe40007fde0ff */
[----:B------:R1:W2:Y:S01]  /*5110*/  @!P2 LDG.E.U8 R19, desc[UR20][R62.64] ;  /* 0x000000143e13a981 */ /* 0x0002a2000c1e1100 */
[----:B------:R-:W-:Y:S01]  /*5120*/  ISETP.GE.U32.AND P5, PT, R10, 0x7fffff44, PT ;  /* 0x7fffff440a00780c */ /* 0x000fe20003fa6070 */
[C---:B------:R-:W-:Y:S01]  /*5130*/  VIADD R10, R245.reuse, 0xffffffbb ;  /* 0xffffffbbf50a7836 */ /* 0x040fe20000000000 */
[----:B------:R-:W-:Y:S01]  /*5140*/  ISETP.GE.U32.AND P2, PT, R8, 0x7fffff2c, PT ;  /* 0x7fffff2c0800780c */ /* 0x000fe20003f46070 */
[----:B------:R-:W-:Y:S01]  /*5150*/  IMAD R8, R88, 0x3c, RZ ;  /* 0x0000003c58087824 */ /* 0x000fe200078e02ff */
[----:B------:R-:W-:Y:S02]  /*5160*/  LEA.HI.X.SX32 R220, R220, R2, 0x1, P6 ;  /* 0x00000002dcdc7211 */ /* 0x000fe400030f0eff */
[----:B------:R-:W-:Y:S01]  /*5170*/  PRMT R18, RZ, 0x7610, R18 ;  /* 0x00007610ff127816 */ /* 0x000fe20000000012 */
[----:B0-----:R-:W-:Y:S01]  /*5180*/  VIADD R12, R245, 0xffffffa3 ;  /* 0xffffffa3f50c7836 */ /* 0x001fe20000000000 */
[----:B------:R-:W-:Y:S01]  /*5190*/  ISETP.GE.U32.AND P4, PT, R10, 0x7fffff3c, PT ;  /* 0x7fffff3c0a00780c */ /* 0x000fe20003f86070 */
[----:B-1----:R-:W-:Y:S01]  /*51a0*/  @!P0 IMAD.MOV.U32 R62, RZ, RZ, R221 ;  /* 0x000000ffff3e8224 */ /* 0x002fe200078e00dd */
[----:B------:R-:W-:Y:S01]  /*51b0*/  IADD3 R4, P6, PT, R8, R3, RZ ;  /* 0x0000000308047210 */ /* 0x000fe20007fde0ff */
[----:B------:R-:W-:-:S02]  /*51c0*/  @!P0 IMAD.MOV.U32 R63, RZ, RZ, R220 ;  /* 0x000000ffff3f8224 */ /* 0x000fc400078e00dc */
[----:B------:R-:W-:Y:S01]  /*51d0*/  IMAD R10, R88, 0x44, RZ ;  /* 0x00000044580a7824 */ /* 0x000fe200078e02ff */
[-C--:B------:R-:W-:Y:S02]  /*51e0*/  LEA.HI.X.SX32 R65, R8, R2.reuse, 0x1, P6 ;  /* 0x0000000208417211 */ /* 0x080fe400030f0eff */
[----:B------:R0:W2:Y:S01]  /*51f0*/  @!P0 LDG.E.U8 R18, desc[UR20][R62.64] ;  /* 0x000000143e128981 */ /* 0x0000a2000c1e1100 */
[----:B------:R-:W-:Y:S01]  /*5200*/  ISETP.GE.U32.AND P0, PT, R12, 0x7fffff24, PT ;  /* 0x7fffff240c00780c */ /* 0x000fe20003f06070 */
[----:B------:R-:W-:Y:S01]  /*5210*/  IMAD R12, R88, 0x4c, RZ ;  /* 0x0000004c580c7824 */ /* 0x000fe200078e02ff */
[C---:B------:R-:W-:Y:S02]  /*5220*/  IADD3 R61, P6, PT, R10.reuse, R3, RZ ;  /* 0x000000030a3d7210 */ /* 0x040fe40007fde0ff */
[----:B------:R-:W-:Y:S01]  /*5230*/  PRMT R17, RZ, 0x7610, R17 ;  /* 0x00007610ff117816 */ /* 0x000fe20000000011 */
[----:B------:R1:W-:Y:S01]  /*5240*/  STL [R1+0x4], R4 ;  /* 0x0000040401007387 */ /* 0x0003e20000100800 */
[----:B------:R-:W-:Y:S01]  /*5250*/  LEA.HI.X.SX32 R64, R10, R2, 0x1, P6 ;  /* 0x000000020a407211 */ /* 0x000fe200030f0eff */
[----:B0-----:R-:W-:-:S02]  /*5260*/  @!P5 IMAD.MOV.U32 R62, RZ, RZ, R4 ;  /* 0x000000ffff3ed224 */ /* 0x001fc400078e0004 */
[----:B------:R-:W-:Y:S01]  /*5270*/  @!P5 IMAD.MOV.U32 R63, RZ, RZ, R65 ;  /* 0x000000ffff3fd224 */ /* 0x000fe200078e0041 */
[----:B------:R-:W-:Y:S02]  /*5280*/  PRMT R16, RZ, 0x7610, R16 ;  /* 0x00007610ff107816 */ /* 0x000fe40000000010 */
[C---:B-1----:R-:W-:Y:S02]  /*5290*/  IADD3 R4, P6, PT, R12.reuse, R3, RZ ;  /* 0x000000030c047210 */ /* 0x042fe40007fde0ff */
[----:B------:R0:W2:Y:S01]  /*52a0*/  @!P5 LDG.E.U8 R17, desc[UR20][R62.64] ;  /* 0x000000143e11d981 */ /* 0x0000a2000c1e1100 */
[C---:B------:R-:W-:Y:S02]  /*52b0*/  VIADD R8, R245.reuse, 0xffffff9b ;  /* 0xffffff9bf5087836 */ /* 0x040fe40000000000 */
[----:B------:R-:W-:Y:S01]  /*52c0*/  VIADD R10, R245, 0xffffff93 ;  /* 0xffffff93f50a7836 */ /* 0x000fe20000000000 */
[----:B------:R-:W-:Y:S01]  /*52d0*/  LEA.HI.X.SX32 R12, R12, R2, 0x1, P6 ;  /* 0x000000020c0c7211 */ /* 0x000fe200030f0eff */
[----:B0-----:R-:W-:-:S02]  /*52e0*/  @!P4 IMAD.MOV.U32 R62, RZ, RZ, R61 ;  /* 0x000000ffff3ec224 */ /* 0x001fc400078e003d */
[----:B------:R-:W-:Y:S01]  /*52f0*/  @!P4 IMAD.MOV.U32 R63, RZ, RZ, R64 ;  /* 0x000000ffff3fc224 */ /* 0x000fe200078e0040 */
[----:B------:R-:W-:Y:S02]  /*5300*/  PRMT R15, RZ, 0x7610, R15 ;  /* 0x00007610ff0f7816 */ /* 0x000fe4000000000f */
[----:B------:R-:W-:Y:S02]  /*5310*/  ISETP.GE.U32.AND P5, PT, R8, 0x7fffff1c, PT ;  /* 0x7fffff1c0800780c */ /* 0x000fe40003fa6070 */
[----:B------:R0:W2:Y:S01]  /*5320*/  @!P4 LDG.E.U8 R16, desc[UR20][R62.64] ;  /* 0x000000143e10c981 */ /* 0x0000a2000c1e1100 */
[----:B------:R-:W-:Y:S01]  /*5330*/  ISETP.GE.U32.AND P4, PT, R10, 0x7fffff14, PT ;  /* 0x7fffff140a00780c */ /* 0x000fe20003f86070 */
[----:B------:R-:W-:Y:S02]  /*5340*/  IMAD R8, R88, 0x54, RZ ;  /* 0x0000005458087824 */ /* 0x000fe400078e02ff */
[----:B------:R-:W-:Y:S01]  /*5350*/  VIADD R10, R245, 0xffffff8b ;  /* 0xffffff8bf50a7836 */ /* 0x000fe20000000000 */
[----:B------:R-:W-:Y:S01]  /*5360*/  STL [R1], R65 ;  /* 0x0000004101007387 */ /* 0x000fe20000100800 */
[----:B0-----:R-:W-:-:S02]  /*5370*/  @!P1 IMAD.MOV.U32 R62, RZ, RZ, R4 ;  /* 0x000000ffff3e9224 */ /* 0x001fc400078e0004 */
[----:B------:R-:W-:Y:S01]  /*5380*/  @!P1 IMAD.MOV.U32 R63, RZ, RZ, R12 ;  /* 0x000000ffff3f9224 */ /* 0x000fe200078e000c */
        /* <DEDUP_REMOVED lines=9> */
[----:B0-----:R-:W-:Y:S01]  /*5420*/  LEA.HI.X.SX32 R64, R8, R2, 0x1, P6 ;  /* 0x0000000208407211 */ /* 0x001fe200030f0eff */
[----:B------:R-:W-:Y:S01]  /*5430*/  IMAD R8, R88, 0x64, RZ ;  /* 0x0000006458087824 */ /* 0x000fe200078e02ff */
[----:B---3--:R-:W-:-:S03]  /*5440*/  IADD3 R4, P6, PT, R10, R3, RZ ;  /* 0x000000030a047210 */ /* 0x008fc60007fde0ff */
[----:B------:R-:W-:Y:S01]  /*5450*/  @!P2 IMAD.MOV.U32 R63, RZ, RZ, R64 ;  /* 0x000000ffff3fa224 */ /* 0x000fe200078e0040 */
[----:B------:R-:W-:Y:S01]  /*5460*/  STL [R1+0x2c8], R12 ;  /* 0x0002c80c01007387 */ /* 0x000fe20000100800 */
[----:B------:R-:W-:-:S03]  /*5470*/  LEA.HI.X.SX32 R65, R10, R2, 0x1, P6 ;  /* 0x000000020a417211 */ /* 0x000fc600030f0eff */
[----:B------:R0:W-:Y:S01]  /*5480*/  STL [R1+0x304], R61 ;  /* 0x0003043d01007387 */ /* 0x0001e20000100800 */
[----:B------:R-:W-:Y:S01]  /*5490*/  IMAD R10, R88, 0x6c, RZ ;  /* 0x0000006c580a7824 */ /* 0x000fe200078e02ff */
[----:B------:R-:W-:Y:S02]  /*54a0*/  PRMT R5, RZ, 0x7610, R5 ;  /* 0x00007610ff057816 */ /* 0x000fe40000000005 */
[----:B------:R1:W3:Y:S01]  /*54b0*/  @!P2 LDG.E.U8 R6, desc[UR20][R62.64] ;  /* 0x000000143e06a981 */ /* 0x0002e2000c1e1100 */
[----:B0-----:R-:W-:-:S03]  /*54c0*/  IADD3 R61, P6, PT, R8, R3, RZ ;  /* 0x00000003083d7210 */ /* 0x001fc60007fde0ff */
[----:B------:R0:W-:Y:S01]  /*54d0*/  STL [R1+0x300], R64 ;  /* 0x0003004001007387 */ /* 0x0001e20000100800 */
[----:B-1----:R-:W-:Y:S02]  /*54e0*/  @!P0 IMAD.MOV.U32 R62, RZ, RZ, R4 ;  /* 0x000000ffff3e8224 */ /* 0x002fe400078e0004 */
[----:B------:R-:W-:Y:S01]  /*54f0*/  @!P0 IMAD.MOV.U32 R63, RZ, RZ, R65 ;  /* 0x000000ffff3f8224 */ /* 0x000fe200078e0041 */
[----:B------:R1:W-:Y:S01]  /*5500*/  STL [R1+0x33c], R4 ;  /* 0x00033c0401007387 */ /* 0x0003e20000100800 */
[----:B0-----:R-:W-:-:S03]  /*5510*/  LEA.HI.X.SX32 R64, R8, R2, 0x1, P6 ;  /* 0x0000000208407211 */ /* 0x001fc600030f0eff */
[----:B------:R-:W-:Y:S04]  /*5520*/  STL [R1+0x338], R65 ;  /* 0x0003384101007387 */ /* 0x000fe80000100800 */
[----:B------:R0:W2:Y:S01]  /*5530*/  @!P0 LDG.E.U8 R5, desc[UR20][R62.64] ;  /* 0x000000143e058981 */ /* 0x0000a2000c1e1100 */
[----:B-1----:R-:W-:-:S03]  /*5540*/  IADD3 R4, P6, PT, R10, R3, RZ ;  /* 0x000000030a047210 */ /* 0x002fc60007fde0ff */
[----:B------:R-:W-:Y:S04]  /*5550*/  STL [R1+0x374], R61 ;  /* 0x0003743d01007387 */ /* 0x000fe80000100800 */
[----:B------:R1:W-:Y:S01]  /*5560*/  STL [R1+0x370], R64 ;  /* 0x0003704001007387 */ /* 0x0003e20000100800 */
[----:B0-----:R-:W-:Y:S02]  /*5570*/  @!P5 IMAD.MOV.U32 R62, RZ, RZ, R61 ;  /* 0x000000ffff3ed224 */ /* 0x001fe400078e003d */
[----:B------:R-:W-:Y:S02]  /*5580*/  @!P5 IMAD.MOV.U32 R63, RZ, RZ, R64 ;  /* 0x000000ffff3fd224 */ /* 0x000fe400078e0040 */
[----:B------:R-:W-:-:S03]  /*5590*/  IMAD R8, R88, 0x74, RZ ;  /* 0x0000007458087824 */ /* 0x000fc600078e02ff */
[----:B------:R0:W2:Y:S01]  /*55a0*/  @!P5 LDG.E.U8 R246, desc[UR20][R62.64] ;  /* 0x000000143ef6d981 */ /* 0x0000a2000c1e1100 */
[----:B-1----:R-:W-:Y:S01]  /*55b0*/  LEA.HI.X.SX32 R64, R10, R2, 0x1, P6 ;  /* 0x000000020a407211 */ /* 0x002fe200030f0eff */
[C---:B------:R-:W-:Y:S02]  /*55c0*/  VIADD R10, R245.reuse, 0xffffffea ;  /* 0xffffffeaf50a7836 */ /* 0x040fe40000000000 */
[----:B------:R-:W-:Y:S02]  /*55d0*/  VIADD R12, R245, 0xffffff83 ;  /* 0xffffff83f50c7836 */ /* 0x000fe40000000000 */
[----:B0-----:R-:W-:Y:S02]  /*55e0*/  @!P4 IMAD.MOV.U32 R62, RZ, RZ, R4 ;  /* 0x000000ffff3ec224 */ /* 0x001fe400078e0004 */
[----:B------:R-:W-:Y:S01]  /*55f0*/  @!P4 IMAD.MOV.U32 R63, RZ, RZ, R64 ;  /* 0x000000ffff3fc224 */ /* 0x000fe200078e0040 */
[----:B------:R-:W-:Y:S01]  /*5600*/  IADD3 R61, P6, PT, R8, R3, RZ ;  /* 0x00000003083d7210 */ /* 0x000fe20007fde0ff */
[----:B------:R-:W-:Y:S01]  /*5610*/  STL [R1+0x3ac], R4 ;  /* 0x0003ac0401007387 */ /* 0x000fe20000100800 */
[----:B------:R-:W-:-:S03]  /*5620*/  ISETP.GE.U32.AND P2, PT, R12, 0x7fffff04, PT ;  /* 0x7fffff040c00780c */ /* 0x000fc60003f46070 */
[----:B------:R0:W2:Y:S01]  /*5630*/  @!P4 LDG.E.U8 R243, desc[UR20][R62.64] ;  /* 0x000000143ef3c981 */ /* 0x0000a2000c1e1100 */
[----:B------:R-:W-:Y:S01]  /*5640*/  ISETP.GE.U32.AND P4, PT, R10, 0x7fffff6b, PT ;  /* 0x7fffff6b0a00780c */ /* 0x000fe20003f86070 */
[----:B------:R-:W-:Y:S02]  /*5650*/  IMAD R10, R88, 0x7c, RZ ;  /* 0x0000007c580a7824 */ /* 0x000fe400078e02ff */
[----:B------:R1:W-:Y:S01]  /*5660*/  STL [R1+0x3a8], R64 ;  /* 0x0003a84001007387 */ /* 0x0003e20000100800 */
[----:B------:R-:W-:-:S03]  /*5670*/  VIADD R12, R245, 0xfffffffa ;  /* 0xfffffffaf50c7836 */ /* 0x000fc60000000000 */
[----:B------:R-:W-:Y:S01]  /*5680*/  STL [R1+0x3e4], R61 ;  /* 0x0003e43d01007387 */ /* 0x000fe20000100800 */
[----:B-1----:R-:W-:Y:S02]  /*5690*/  LEA.HI.X.SX32 R64, R8, R2, 0x1, P6 ;  /* 0x0000000208407211 */ /* 0x002fe400030f0eff */
[----:B------:R-:W-:Y:S01]  /*56a0*/  IADD3 R4, P6, PT, R10, R3, RZ ;  /* 0x000000030a047210 */ /* 0x000fe20007fde0ff */
[----:B------:R-:W-:Y:S01]  /*56b0*/  IMAD R8, R88, 0x5, RZ ;  /* 0x0000000558087824 */ /* 0x000fe200078e02ff */
[----:B------:R-:W-:Y:S01]  /*56c0*/  ISETP.GE.U32.AND P0, PT, R12, 0x7fffff7b, PT ;  /* 0x7fffff7b0c00780c */ /* 0x000fe20003f06070 */
[----:B------:R1:W-:Y:S01]  /*56d0*/  STL [R1+0x3e0], R64 ;  /* 0x0003e04001007387 */ /* 0x0003e20000100800 */
[----:B0-----:R-:W-:Y:S02]  /*56e0*/  @!P1 IMAD.MOV.U32 R63, RZ, RZ, R64 ;  /* 0x000000ffff3f9224 */ /* 0x001fe400078e0040 */
[----:B------:R-:W-:Y:S01]  /*56f0*/  @!P1 IMAD.MOV.U32 R62, RZ, RZ, R61 ;  /* 0x000000ffff3e9224 */ /* 0x000fe200078e003d */
[----:B------:R-:W-:Y:S01]  /*5700*/  STL [R1+0x414], R4 ;  /* 0x0004140401007387 */ /* 0x000fe20000100800 */
[----:B------:R-:W-:-:S03]  /*5710*/  VIADD R12, R245, 0xfffffff2 ;  /* 0xfffffff2f50c7836 */ /* 0x000fc60000000000 */
[----:B------:R0:W2:Y:S01]  /*5720*/  @!P1 LDG.E.U8 R242, desc[UR20][R62.64] ;  /* 0x000000143ef29981 */ /* 0x0000a2000c1e1100 */
[----:B-1----:R-:W-:Y:S02]  /*5730*/  LEA.HI.X.SX32 R64, R10, R2, 0x1, P6 ;  /* 0x000000020a407211 */ /* 0x002fe400030f0eff */
[----:B------:R-:W-:-:S03]  /*5740*/  IADD3 R61, P6, PT, R8, R3, RZ ;  /* 0x00000003083d7210 */ /* 0x000fc60007fde0ff */
[----:B------:R1:W-:Y:S01]  /*5750*/  STL [R1+0x410], R64 ;  /* 0x0004104001007387 */ /* 0x0003e20000100800 */
[----:B------:R-:W-:Y:S01]  /*5760*/  @!P2 IMAD.MOV.U32 R65, RZ, RZ, R64 ;  /* 0x000000ffff41a224 */ /* 0x000fe200078e0040 */
[----:B0-----:R-:W-:Y:S01]  /*5770*/  LEA.HI.X.SX32 R62, R8, R2, 0x1, P6 ;  /* 0x00000002083e7211 */ /* 0x001fe200030f0eff */
[----:B------:R-:W-:Y:S01]  /*5780*/  IMAD R10, R88, 0xd, RZ ;  /* 0x0000000d580a7824 */ /* 0x000fe200078e02ff */
[----:B------:R-:W-:Y:S01]  /*5790*/  ISETP.GE.U32.AND P5, PT, R12, 0x7fffff73, PT ;  /* 0x7fffff730c00780c */ /* 0x000fe20003fa6070 */
[----:B-1----:R-:W-:-:S03]  /*57a0*/  @!P2 IMAD.MOV.U32 R64, RZ, RZ, R4 ;  /* 0x000000ffff40a224 */ /* 0x002fc600078e0004 */
[----:B------:R-:W-:Y:S02]  /*57b0*/  IADD3 R63, P6, PT, R10, R3, RZ ;  /* 0x000000030a3f7210 */ /* 0x000fe40007fde0ff */
[----:B------:R0:W2:Y:S01]  /*57c0*/  @!P2 LDG.E.U8 R239, desc[UR20][R64.64] ;  /* 0x0000001440efa981 */ /* 0x0000a2000c1e1100 */
[----:B------:R-:W-:Y:S02]  /*57d0*/  IMAD R8, R88, 0x15, RZ ;  /* 0x0000001558087824 */ /* 0x000fe400078e02ff */
[----:B0-----:R-:W-:Y:S02]  /*57e0*/  @!P0 IMAD.MOV.U32 R64, RZ, RZ, R61 ;  /* 0x000000ffff408224 */ /* 0x001fe400078e003d */
[----:B------:R-:W-:-:S05]  /*57f0*/  @!P0 IMAD.MOV.U32 R65, RZ, RZ, R62 ;  /* 0x000000ffff418224 */ /* 0x000fca00078e003e */
[----:B------:R0:W2:Y:S01]  /*5800*/  @!P0 LDG.E.U8 R240, desc[UR20][R64.64] ;  /* 0x0000001440f08981 */ /* 0x0000a2000c1e1100 */
[----:B------:R-:W-:Y:S02]  /*5810*/  VIADD R12, R245, 0xffffffe2 ;  /* 0xffffffe2f50c7836 */ /* 0x000fe40000000000 */
[----:B------:R-:W-:Y:S01]  /*5820*/  @!P5 IMAD.MOV.U32 R66, RZ, RZ, R63 ;  /* 0x000000ffff42d224 */ /* 0x000fe200078e003f */
[----:B0-----:R-:W-:Y:S02]  /*5830*/  LEA.HI.X.SX32 R64, R10, R2, 0x1, P6 ;  /* 0x000000020a407211 */ /* 0x001fe400030f0eff */
[----:B------:R-:W-:-:S03]  /*5840*/  IADD3 R65, P6, PT, R8, R3, RZ ;  /* 0x0000000308417210 */ /* 0x000fc60007fde0ff */
[----:B------:R-:W-:Y:S01]  /*5850*/  @!P5 IMAD.MOV.U32 R67, RZ, RZ, R64 ;  /* 0x000000ffff43d224 */ /* 0x000fe200078e0040 */
[----:B------:R-:W-:Y:S01]  /*5860*/  ISETP.GE.U32.AND P1, PT, R12, 0x7fffff63, PT ;  /* 0x7fffff630c00780c */ /* 0x000fe20003f26070 */
[C---:B------:R-:W-:Y:S02]  /*5870*/  VIADD R12, R245.reuse, 0xffffffda ;  /* 0xffffffdaf50c7836 */ /* 0x040fe40000000000 */
[C---:B------:R-:W-:Y:S01]  /*5880*/  VIADD R10, R245.reuse, 0xffffffca ;  /* 0xffffffcaf50a7836 */ /* 0x040fe20000000000 */
[----:B------:R0:W2:Y:S01]  /*5890*/  @!P5 LDG.E.U8 R238, desc[UR20][R66.64] ;  /* 0x0000001442eed981 */ /* 0x0000a2000c1e1100 */
[----:B------:R-:W-:Y:S01]  /*58a0*/  @!P4 IMAD.MOV.U32 R78, RZ, RZ, R65 ;  /* 0x000000ffff4ec224 */ /* 0x000fe200078e0041 */
[----:B------:R-:W-:Y:S01]  /*58b0*/  ISETP.GE.U32.AND P2, PT, R12, 0x7fffff5b, PT ;  /* 0x7fffff5b0c00780c */ /* 0x000fe20003f46070 */
[----:B------:R-:W-:Y:S01]  /*58c0*/  VIADD R12, R245, 0xffffffd2 ;  /* 0xffffffd2f50c7836 */ /* 0x000fe20000000000 */
[----:B------:R-:W-:Y:S02]  /*58d0*/  ISETP.GE.U32.AND P5, PT, R10, 0x7fffff4b, PT ;  /* 0x7fffff4b0a00780c */ /* 0x000fe40003fa6070 */
[----:B0-----:R-:W-:-:S02]  /*58e0*/  LEA.HI.X.SX32 R66, R8, R2, 0x1, P6 ;  /* 0x0000000208427211 */ /* 0x001fc400030f0eff */
[-C--:B------:R-:W-:Y:S01]  /*58f0*/  IADD3 R67, P6, PT, R68, R3.reuse, RZ ;  /* 0x0000000344437210 */ /* 0x080fe20007fde0ff */
[----:B------:R-:W-:Y:S02]  /*5900*/  IMAD R10, R88, 0x25, RZ ;  /* 0x00000025580a7824 */ /* 0x000fe400078e02ff */
[----:B------:R-:W-:Y:S01]  /*5910*/  @!P4 IMAD.MOV.U32 R79, RZ, RZ, R66 ;  /* 0x000000ffff4fc224 */ /* 0x000fe200078e0042 */
[----:B------:R-:W-:Y:S02]  /*5920*/  LEA.HI.X.SX32 R68, R68, R2, 0x1, P6 ;  /* 0x0000000244447211 */ /* 0x000fe400030f0eff */
[----:B------:R-:W-:Y:S02]  /*5930*/  ISETP.GE.U32.AND P0, PT, R12, 0x7fffff53, PT ;  /* 0x7fffff530c00780c */ /* 0x000fe40003f06070 */
[----:B------:R0:W2:Y:S01]  /*5940*/  @!P4 LDG.E.U8 R235, desc[UR20][R78.64] ;  /* 0x000000144eebc981 */ /* 0x0000a2000c1e1100 */
[----:B------:R-:W-:-:S04]  /*5950*/  IADD3 R12, P6, PT, R10, R3, RZ ;  /* 0x000000030a0c7210 */ /* 0x000fc80007fde0ff */
[----:B------:R-:W-:Y:S01]  /*5960*/  LEA.HI.X.SX32 R10, R10, R2, 0x1, P6 ;  /* 0x000000020a0a7211 */ /* 0x000fe200030f0eff */
[----:B0-----:R-:W-:Y:S02]  /*5970*/  @!P1 IMAD.MOV.U32 R78, RZ, RZ, R67 ;  /* 0x000000ffff4e9224 */ /* 0x001fe400078e0043 */
[----:B------:R-:W-:-:S05]  /*5980*/  @!P1 IMAD.MOV.U32 R79, RZ, RZ, R68 ;  /* 0x000000ffff4f9224 */ /* 0x000fca00078e0044 */
[----:B------:R0:W2:Y:S01]  /*5990*/  @!P1 LDG.E.U8 R233, desc[UR20][R78.64] ;  /* 0x000000144ee99981 */ /* 0x0000a2000c1e1100 */
[----:B------:R-:W-:Y:S01]  /*59a0*/  IADD3 R187, P1, PT, R182, R3, RZ ;  /* 0x00000003b6bb7210 */ /* 0x000fe20007f3e0ff */
[----:B------:R-:W-:-:S03]  /*59b0*/  VIADD R8, R245, 0xffffffc2 ;  /* 0xffffffc2f5087836 */ /* 0x000fc60000000000 */
[----:B------:R-:W-:Y:S01]  /*59c0*/  LEA.HI.X.SX32 R182, R182, R2, 0x1, P1 ;  /* 0x00000002b6b67211 */ /* 0x000fe200008f0eff */
[----:B0-----:R-:W-:Y:S02]  /*59d0*/  @!P2 IMAD.MOV.U32 R78, RZ, RZ, R12 ;  /* 0x000000ffff4ea224 */ /* 0x001fe400078e000c */
[----:B------:R-:W-:Y:S01]  /*59e0*/  @!P2 IMAD.MOV.U32 R79, RZ, RZ, R10 ;  /* 0x000000ffff4fa224 */ /* 0x000fe200078e000a */
[----:B------:R-:W-:Y:S01]  /*59f0*/  ISETP.GE.U32.AND P4, PT, R8, 0x7fffff43, PT ;  /* 0x7fffff430800780c */ /* 0x000fe20003f86070 */
[----:B------:R-:W-:-:S03]  /*5a00*/  IMAD R8, R88, 0x3d, RZ ;  /* 0x0000003d58087824 */ /* 0x000fc600078e02ff */
[----:B------:R0:W2:Y:S01]  /*5a10*/  @!P2 LDG.E.U8 R234, desc[UR20][R78.64] ;  /* 0x000000144eeaa981 */ /* 0x0000a2000c1e1100 */
[----:B------:R-:W-:Y:S02]  /*5a20*/  IADD3 R227, P2, PT, R226, R3, RZ ;  /* 0x00000003e2e37210 */ /* 0x000fe40007f5e0ff */
[----:B------:R-:W-:Y:S01]  /*5a30*/  IABS R90, R142 ;  /* 0x0000008e005a7213 */ /* 0x000fe20000000000 */
[----:B0-----:R-:W-:Y:S02]  /*5a40*/  @!P0 IMAD.MOV.U32 R78, RZ, RZ, R187 ;  /* 0x000000ffff4e8224 */ /* 0x001fe400078e00bb */
[----:B------:R-:W-:-:S05]  /*5a50*/  @!P0 IMAD.MOV.U32 R79, RZ, RZ, R182 ;  /* 0x000000ffff4f8224 */ /* 0x000fca00078e00b6 */
[----:B------:R0:W2:Y:S01]  /*5a60*/  @!P0 LDG.E.U8 R231, desc[UR20][R78.64] ;  /* 0x000000144ee78981 */ /* 0x0000a2000c1e1100 */
[----:B------:R-:W-:Y:S02]  /*5a70*/  IADD3 R4, P0, PT, R8, R3, RZ ;  /* 0x0000000308047210 */ /* 0x000fe40007f1e0ff */
[-C--:B------:R-:W-:Y:S02]  /*5a80*/  LEA.HI.X.SX32 R226, R226, R2.reuse, 0x1, P2 ;  /* 0x00000002e2e27211 */ /* 0x080fe400010f0eff */
[----:B------:R-:W-:Y:S01]  /*5a90*/  LEA.HI.X.SX32 R77, R8, R2, 0x1, P0 ;  /* 0x00000002084d7211 */ /* 0x000fe200000f0eff */
[----:B------:R-:W-:Y:S01]  /*5aa0*/  IMAD.HI.U32 R8, R81, R90, RZ ;  /* 0x0000005a51087227 */ /* 0x000fe200078e00ff */
[----:B------:R-:W-:-:S03]  /*5ab0*/  IABS R85, R144 ;  /* 0x0000009000557213 */ /* 0x000fc60000000000 */
[----:B0-----:R-:W-:Y:S02]  /*5ac0*/  @!P5 IMAD.MOV.U32 R78, RZ, RZ, R227 ;  /* 0x000000ffff4ed224 */ /* 0x001fe400078e00e3 */
[----:B------:R-:W-:Y:S02]  /*5ad0*/  @!P5 IMAD.MOV.U32 R79, RZ, RZ, R226 ;  /* 0x000000ffff4fd224 */ /* 0x000fe400078e00e2 */
[----:B------:R-:W-:Y:S01]  /*5ae0*/  IMAD.MOV R8, RZ, RZ, -R8 ;  /* 0x000000ffff087224 */ /* 0x000fe200078e0a08 */
[----:B------:R-:W-:Y:S02]  /*5af0*/  IABS R92, R145 ;  /* 0x00000091005c7213 */ /* 0x000fe40000000000 */
[----:B------:R0:W2:Y:S01]  /*5b00*/  @!P5 LDG.E.U8 R230, desc[UR20][R78.64] ;  /* 0x000000144ee6d981 */ /* 0x0000a2000c1e1100 */
[----:B------:R-:W-:Y:S02]  /*5b10*/  IMAD R90, R132, R8, R90 ;  /* 0x00000008845a7224 */ /* 0x000fe400078e025a */
[----:B------:R-:W-:Y:S01]  /*5b20*/  IMAD.HI.U32 R8, R81, R85, RZ ;  /* 0x0000005551087227 */ /* 0x000fe200078e00ff */
[----:B------:R-:W-:Y:S01]  /*5b30*/  IABS R91, R143 ;  /* 0x0000008f005b7213 */ /* 0x000fe20000000000 */
[----:B------:R-:W-:Y:S01]  /*5b40*/  STL [R1+0xc], R4 ;  /* 0x00000c0401007387 */ /* 0x000fe20000100800 */
[----:B------:R-:W-:Y:S01]  /*5b50*/  IABS R82, R160 ;  /* 0x000000a000527213 */ /* 0x000fe20000000000 */
[----:B------:R-:W-:-:S02]  /*5b60*/  IMAD.MOV R8, RZ, RZ, -R8 ;  /* 0x000000ffff087224 */ /* 0x000fc400078e0a08 */
[----:B0-----:R-:W-:Y:S02]  /*5b70*/  @!P4 IMAD.MOV.U32 R78, RZ, RZ, R4 ;  /* 0x000000ffff4ec224 */ /* 0x001fe400078e0004 */
[----:B------:R-:W-:Y:S01]  /*5b80*/  @!P4 IMAD.MOV.U32 R79, RZ, RZ, R77 ;  /* 0x000000ffff4fc224 */ /* 0x000fe200078e004d */
[----:B------:R0:W-:Y:S01]  /*5b90*/  STL [R1+0x8], R77 ;  /* 0x0000084d01007387 */ /* 0x0001e20000100800 */
[----:B------:R-:W-:-:S03]  /*5ba0*/  IMAD R85, R132, R8, R85 ;  /* 0x0000000884557224 */ /* 0x000fc600078e0255 */
[----:B------:R1:W2:Y:S01]  /*5bb0*/  @!P4 LDG.E.U8 R228, desc[UR20][R78.64] ;  /* 0x000000144ee4c981 */ /* 0x0002a2000c1e1100 */
[----:B------:R-:W-:Y:S01]  /*5bc0*/  IABS R87, R161 ;  /* 0x000000a100577213 */ /* 0x000fe20000000000 */
[----:B------:R-:W-:-:S04]  /*5bd0*/  IMAD.HI.U32 R8, R81, R82, RZ ;  /* 0x0000005251087227 */ /* 0x000fc800078e00ff */
[----:B0-----:R-:W-:-:S04]  /*5be0*/  IMAD.HI.U32 R77, R81, R92, RZ ;  /* 0x0000005c514d7227 */ /* 0x001fc800078e00ff */
[----:B-1----:R-:W-:Y:S01]  /*5bf0*/  IMAD.HI.U32 R78, R81, R91, RZ ;  /* 0x0000005b514e7227 */ /* 0x002fe200078e00ff */
[----:B------:R-:W-:-:S03]  /*5c00*/  IABS R86, R146 ;  /* 0x0000009200567213 */ /* 0x000fc60000000000 */
[----:B------:R-:W-:Y:S02]  /*5c10*/  IMAD.MOV R77, RZ, RZ, -R77 ;  /* 0x000000ffff4d7224 */ /* 0x000fe400078e0a4d */
[----:B------:R-:W-:Y:S02]  /*5c20*/  IMAD.MOV R78, RZ, RZ, -R78 ;  /* 0x000000ffff4e7224 */ /* 0x000fe400078e0a4e */
[----:B------:R-:W-:Y:S02]  /*5c30*/  IMAD R92, R132, R77, R92 ;  /* 0x0000004d845c7224 */ /* 0x000fe400078e025c */
[----:B------:R-:W-:Y:S02]  /*5c40*/  IMAD.MOV R8, RZ, RZ, -R8 ;  /* 0x000000ffff087224 */ /* 0x000fe400078e0a08 */
[----:B------:R-:W-:-:S04]  /*5c50*/  IMAD.HI.U32 R77, R81, R87, RZ ;  /* 0x00000057514d7227 */ /* 0x000fc800078e00ff */
[----:B------:R-:W-:Y:S02]  /*5c60*/  IMAD R91, R132, R78, R91 ;  /* 0x0000004e845b7224 */ /* 0x000fe400078e025b */
[----:B------:R-:W-:Y:S01]  /*5c70*/  IMAD.HI.U32 R78, R81, R86, RZ ;  /* 0x00000056514e7227 */ /* 0x000fe200078e00ff */
[----:B------:R-:W-:-:S03]  /*5c80*/  IABS R84, R149 ;  /* 0x0000009500547213 */ /* 0x000fc60000000000 */
[C---:B------:R-:W-:Y:S01]  /*5c90*/  IMAD R82, R132.reuse, R8, R82 ;  /* 0x0000000884527224 */ /* 0x040fe200078e0252 */
[----:B------:R-:W-:Y:S01]  /*5ca0*/  IABS R8, R148 ;  /* 0x0000009400087213 */ /* 0x000fe20000000000 */
[----:B------:R-:W-:Y:S02]  /*5cb0*/  IMAD.MOV R77, RZ, RZ, -R77 ;  /* 0x000000ffff4d7224 */ /* 0x000fe400078e0a4d */
[----:B------:R-:W-:Y:S02]  /*5cc0*/  IMAD.MOV R78, RZ, RZ, -R78 ;  /* 0x000000ffff4e7224 */ /* 0x000fe400078e0a4e */
[----:B------:R-:W-:Y:S02]  /*5cd0*/  IMAD R87, R132, R77, R87 ;  /* 0x0000004d84577224 */ /* 0x000fe400078e0257 */
[----:B------:R-:W-:Y:S01]  /*5ce0*/  IMAD.HI.U32 R77, R81, R8, RZ ;  /* 0x00000008514d7227 */ /* 0x000fe200078e00ff */
[----:B------:R-:W-:-:S03]  /*5cf0*/  IABS R83, R147 ;  /* 0x0000009300537213 */ /* 0x000fc60000000000 */
[----:B------:R-:W-:Y:S02]  /*5d00*/  IMAD R86, R132, R78, R86 ;  /* 0x0000004e84567224 */ /* 0x000fe400078e0256 */
[----:B------:R-:W-:-:S04]  /*5d10*/  IMAD.HI.U32 R78, R81, R84, RZ ;  /* 0x00000054514e7227 */ /* 0x000fc800078e00ff */
[----:B------:R-:W-:Y:S02]  /*5d20*/  IMAD.MOV R77, RZ, RZ, -R77 ;  /* 0x000000ffff4d7224 */ /* 0x000fe400078e0a4d */
[----:B------:R-:W-:Y:S02]  /*5d30*/  IMAD.MOV R78, RZ, RZ, -R78 ;  /* 0x000000ffff4e7224 */ /* 0x000fe400078e0a4e */
[----:B------:R-:W-:-:S04]  /*5d40*/  IMAD.HI.U32 R79, R81, R83, RZ ;  /* 0x00000053514f7227 */ /* 0x000fc800078e00ff */
[C---:B------:R-:W-:Y:S01]  /*5d50*/  IMAD R8, R132.reuse, R77, R8 ;  /* 0x0000004d84087224 */ /* 0x040fe200078e0208 */
[----:B------:R-:W-:Y:S01]  /*5d60*/  IABS R77, R150 ;  /* 0x00000096004d7213 */ /* 0x000fe20000000000 */
[C---:B------:R-:W-:Y:S01]  /*5d70*/  IMAD R84, R132.reuse, R78, R84 ;  /* 0x0000004e84547224 */ /* 0x040fe200078e0254 */
[----:B------:R-:W-:Y:S01]  /*5d80*/  IABS R78, R153 ;  /* 0x00000099004e7213 */ /* 0x000fe20000000000 */
[----:B------:R-:W-:Y:S01]  /*5d90*/  IMAD.MOV R79, RZ, RZ, -R79 ;  /* 0x000000ffff4f7224 */ /* 0x000fe200078e0a4f */
[----:B------:R-:W-:Y:S01]  /*5da0*/  ISETP.GT.U32.AND P2, PT, R132, R130, PT ;  /* 0x000000828400720c */ /* 0x000fe20003f44070 */
[----:B------:R-:W-:-:S04]  /*5db0*/  IMAD.HI.U32 R131, R81, R77, RZ ;  /* 0x0000004d51837227 */ /* 0x000fc800078e00ff */
[----:B------:R-:W-:Y:S01]  /*5dc0*/  IMAD R83, R132, R79, R83 ;  /* 0x0000004f84537224 */ /* 0x000fe200078e0253 */
[----:B------:R-:W-:Y:S01]  /*5dd0*/  IABS R79, R152 ;  /* 0x00000098004f7213 */ /* 0x000fe20000000000 */
[----:B------:R-:W-:-:S04]  /*5de0*/  IMAD.HI.U32 R133, R81, R78, RZ ;  /* 0x0000004e51857227 */ /* 0x000fc800078e00ff */
[----:B------:R-:W-:Y:S02]  /*5df0*/  IMAD.MOV R131, RZ, RZ, -R131 ;  /* 0x000000ffff837224 */ /* 0x000fe400078e0a83 */
[----:B------:R-:W-:Y:S02]  /*5e00*/  IMAD.MOV R133, RZ, RZ, -R133 ;  /* 0x000000ffff857224 */ /* 0x000fe400078e0a85 */
[C---:B------:R-:W-:Y:S01]  /*5e10*/  IMAD.HI.U32 R134, R81.reuse, R79, RZ ;  /* 0x0000004f51867227 */ /* 0x040fe200078e00ff */
[----:B------:R-:W-:Y:S02]  /*5e20*/  ISETP.GE.AND P1, PT, R80, RZ, PT ;  /* 0x000000ff5000720c */ /* 0x000fe40003f26270 */
[C---:B------:R-:W-:Y:S01]  /*5e30*/  ISETP.GT.U32.AND P5, PT, R132.reuse, R127, PT ;  /* 0x0000007f8400720c */ /* 0x040fe20003fa4070 */
[----:B------:R-:W-:Y:S01]  /*5e40*/  IMAD R77, R132, R131, R77 ;  /* 0x00000083844d7224 */ /* 0x000fe200078e024d */
[----:B------:R-:W-:Y:S01]  /*5e50*/  LOP3.LUT R131, R80, 0x7e, RZ, 0xfc, !PT ;  /* 0x0000007e50837812 */ /* 0x000fe200078efcff */
[----:B------:R-:W-:Y:S01]  /*5e60*/  IMAD R78, R132, R133, R78 ;  /* 0x00000085844e7224 */ /* 0x000fe200078e024e */
[----:B------:R-:W-:Y:S01]  /*5e70*/  IABS R80, R151 ;  /* 0x0000009700507213 */ /* 0x000fe20000000000 */
[----:B------:R-:W-:Y:S01]  /*5e80*/  IMAD.MOV R134, RZ, RZ, -R134 ;  /* 0x000000ffff867224 */ /* 0x000fe200078e0a86 */
[----:B------:R-:W-:Y:S01]  /*5e90*/  IABS R133, R154 ;  /* 0x0000009a00857213 */ /* 0x000fe20000000000 */
[----:B------:R-:W-:Y:S01]  /*5ea0*/  @!P2 IMAD.IADD R130, R130, 0x1, -R132 ;  /* 0x000000018282a824 */ /* 0x000fe200078e0a84 */
[----:B------:R-:W-:Y:S01]  /*5eb0*/  IABS R140, R131 ;  /* 0x00000083008c7213 */ /* 0x000fe20000000000 */
[C---:B------:R-:W-:Y:S01]  /*5ec0*/  IMAD R79, R132.reuse, R134, R79 ;  /* 0x00000086844f7224 */ /* 0x040fe200078e024f */
[----:B------:R-:W-:Y:S01]  /*5ed0*/  ISETP.GT.U32.AND P2, PT, R132, R125, PT ;  /* 0x0000007d8400720c */ /* 0x000fe20003f44070 */
[----:B------:R-:W-:-:S04]  /*5ee0*/  IMAD.HI.U32 R135, R81, R80, RZ ;  /* 0x0000005051877227 */ /* 0x000fc800078e00ff */
[----:B------:R-:W-:-:S04]  /*5ef0*/  IMAD.HI.U32 R134, R81, R133, RZ ;  /* 0x0000008551867227 */ /* 0x000fc800078e00ff */
[----:B------:R-:W-:-:S04]  /*5f00*/  IMAD.HI.U32 R81, R81, R140, RZ ;  /* 0x0000008c51517227 */ /* 0x000fc800078e00ff */
[----:B------:R-:W-:Y:S02]  /*5f10*/  IMAD.MOV R141, RZ, RZ, -R135 ;  /* 0x000000ffff8d7224 */ /* 0x000fe400078e0a87 */
[----:B------:R-:W-:Y:S02]  /*5f20*/  IMAD.MOV R135, RZ, RZ, -R134 ;  /* 0x000000ffff877224 */ /* 0x000fe400078e0a86 */
[----:B------:R-:W-:Y:S01]  /*5f30*/  @!P5 IMAD.IADD R127, R127, 0x1, -R132 ;  /* 0x000000017f7fd824 */ /* 0x000fe200078e0a84 */
[C---:B------:R-:W-:Y:S01]  /*5f40*/  ISETP.GT.U32.AND P5, PT, R132.reuse, R123, PT ;  /* 0x0000007b8400720c */ /* 0x040fe20003fa4070 */
[----:B------:R-:W-:Y:S02]  /*5f50*/  IMAD.MOV R134, RZ, RZ, -R81 ;  /* 0x000000ffff867224 */ /* 0x000fe400078e0a51 */
[----:B------:R-:W-:Y:S02]  /*5f60*/  IMAD R81, R132, R135, R133 ;  /* 0x0000008784517224 */ /* 0x000fe400078e0285 */
[----:B------:R-:W-:-:S02]  /*5f70*/  VIADD R133, R245, 0xffffffba ;  /* 0xffffffbaf5857836 */ /* 0x000fc40000000000 */
[--C-:B------:R-:W-:Y:S01]  /*5f80*/  @!P2 IMAD.IADD R125, R125, 0x1, -R132.reuse ;  /* 0x000000017d7da824 */ /* 0x100fe200078e0a84 */
[----:B------:R-:W-:Y:S02]  /*5f90*/  ISETP.GT.U32.AND P2, PT, R132, R124, PT ;  /* 0x0000007c8400720c */ /* 0x000fe40003f44070 */
[----:B------:R-:W-:Y:S01]  /*5fa0*/  ISETP.GE.U32.AND P0, PT, R133, 0x7fffff3b, PT ;  /* 0x7fffff3b8500780c */ /* 0x000fe20003f06070 */
[----:B------:R-:W-:Y:S02]  /*5fb0*/  IMAD R133, R88, 0x45, RZ ;  /* 0x0000004558857824 */ /* 0x000fe400078e02ff */
[----:B------:R-:W-:Y:S01]  /*5fc0*/  @!P5 IMAD.IADD R123, R123, 0x1, -R132 ;  /* 0x000000017b7bd824 */ /* 0x000fe200078e0a84 */
[----:B------:R-:W-:Y:S02]  /*5fd0*/  ISETP.GT.U32.AND P5, PT, R132, R121, PT ;  /* 0x000000798400720c */ /* 0x000fe40003fa4070 */
[----:B------:R-:W-:-:S04]  /*5fe0*/  IADD3 R4, P4, PT, R133, R3, RZ ;  /* 0x0000000385047210 */ /* 0x000fc80007f9e0ff */
[----:B------:R-:W-:Y:S01]  /*5ff0*/  LEA.HI.X.SX32 R229, R133, R2, 0x1, P4 ;  /* 0x0000000285e57211 */ /* 0x000fe200020f0eff */
[----:B------:R-:W-:Y:S01]  /*6000*/  @!P2 IMAD.IADD R124, R124, 0x1, -R132 ;  /* 0x000000017c7ca824 */ /* 0x000fe200078e0a84 */
[C---:B------:R-:W-:Y:S02]  /*6010*/  ISETP.GT.U32.AND P4, PT, R132.reuse, R129, PT ;  /* 0x000000818400720c */ /* 0x040fe40003f84070 */
[C---:B------:R-:W-:Y:S01]  /*6020*/  ISETP.GT.U32.AND P2, PT, R132.reuse, R116, PT ;  /* 0x000000748400720c */ /* 0x040fe20003f44070 */
[C---:B------:R-:W-:Y:S02]  /*6030*/  IMAD R140, R132.reuse, R134, R140 ;  /* 0x00000086848c7224 */ /* 0x040fe400078e028c */
[----:B------:R-:W-:Y:S01]  /*6040*/  @!P5 IMAD.IADD R121, R121, 0x1, -R132 ;  /* 0x000000017979d824 */ /* 0x000fe200078e0a84 */
[----:B------:R-:W-:Y:S01]  /*6050*/  ISETP.GT.U32.AND P5, PT, R132, R69, PT ;  /* 0x000000458400720c */ /* 0x000fe20003fa4070 */
[----:B------:R-:W-:Y:S02]  /*6060*/  @!P0 IMAD.MOV.U32 R134, RZ, RZ, R4 ;  /* 0x000000ffff868224 */ /* 0x000fe400078e0004 */
[----:B------:R-:W-:-:S04]  /*6070*/  @!P0 IMAD.MOV.U32 R135, RZ, RZ, R229 ;  /* 0x000000ffff878224 */ /* 0x000fc800078e00e5 */
[--C-:B------:R-:W-:Y:S01]  /*6080*/  @!P4 IMAD.IADD R129, R129, 0x1, -R132.reuse ;  /* 0x000000018181c824 */ /* 0x100fe200078e0a84 */
[----:B------:R-:W-:Y:S01]  /*6090*/  ISETP.GT.U32.AND P4, PT, R132, R122, PT ;  /* 0x0000007a8400720c */ /* 0x000fe20003f84070 */
[--C-:B------:R-:W-:Y:S01]  /*60a0*/  @!P2 IMAD.IADD R116, R116, 0x1, -R132.reuse ;  /* 0x000000017474a824 */ /* 0x100fe200078e0a84 */
[C---:B------:R-:W-:Y:S01]  /*60b0*/  ISETP.GT.U32.AND P2, PT, R132.reuse, R70, PT ;  /* 0x000000468400720c */ /* 0x040fe20003f44070 */
[----:B------:R0:W2:Y:S01]  /*60c0*/  @!P0 LDG.E.U8 R200, desc[UR20][R134.64] ;  /* 0x0000001486c88981 */ /* 0x0000a2000c1e1100 */
[C---:B------:R-:W-:Y:S01]  /*60d0*/  ISETP.GT.U32.AND P0, PT, R132.reuse, R128, PT ;  /* 0x000000808400720c */ /* 0x040fe20003f04070 */
[----:B------:R-:W-:Y:S01]  /*60e0*/  @!P5 IMAD.IADD R69, R69, 0x1, -R132 ;  /* 0x000000014545d824 */ /* 0x000fe200078e0a84 */
[----:B------:R-:W-:-:S07]  /*60f0*/  ISETP.GT.U32.AND P5, PT, R132, R72, PT ;  /* 0x000000488400720c */ /* 0x000fce0003fa4070 */
[--C-:B------:R-:W-:Y:S01]  /*6100*/  @!P4 IMAD.IADD R122, R122, 0x1, -R132.reuse ;  /* 0x000000017a7ac824 */ /* 0x100fe200078e0a84 */
[----:B------:R-:W-:Y:S01]  /*6110*/  ISETP.GT.U32.AND P4, PT, R132, R120, PT ;  /* 0x000000788400720c */ /* 0x000fe20003f84070 */
[--C-:B------:R-:W-:Y:S01]  /*6120*/  @!P2 IMAD.IADD R70, R70, 0x1, -R132.reuse ;  /* 0x000000014646a824 */ /* 0x100fe200078e0a84 */
[----:B------:R-:W-:Y:S01]  /*6130*/  ISETP.GT.U32.AND P2, PT, R132, R114, PT ;  /* 0x000000728400720c */ /* 0x000fe20003f44070 */
[--C-:B------:R-:W-:Y:S01]  /*6140*/  @!P0 IMAD.IADD R128, R128, 0x1, -R132.reuse ;  /* 0x0000000180808824 */ /* 0x100fe200078e0a84 */
[----:B------:R-:W-:Y:S01]  /*6150*/  ISETP.GT.U32.AND P0, PT, R132, R126, PT ;  /* 0x0000007e8400720c */ /* 0x000fe20003f04070 */
[----:B------:R-:W-:Y:S01]  /*6160*/  @!P5 IMAD.IADD R72, R72, 0x1, -R132 ;  /* 0x000000014848d824 */ /* 0x000fe200078e0a84 */
[----:B------:R-:W-:-:S07]  /*6170*/  ISETP.GT.U32.AND P5, PT, R132, R113, PT ;  /* 0x000000718400720c */ /* 0x000fce0003fa4070 */
[--C-:B------:R-:W-:Y:S01]  /*6180*/  @!P4 IMAD.IADD R120, R120, 0x1, -R132.reuse ;  /* 0x000000017878c824 */ /* 0x100fe200078e0a84 */
[----:B------:R-:W-:Y:S01]  /*6190*/  ISETP.GT.U32.AND P4, PT, R132, R118, PT ;  /* 0x000000768400720c */ /* 0x000fe20003f84070 */
[--C-:B------:R-:W-:Y:S01]  /*61a0*/  @!P2 IMAD.IADD R114, R114, 0x1, -R132.reuse ;  /* 0x000000017272a824 */ /* 0x100fe200078e0a84 */
[----:B------:R-:W-:Y:S01]  /*61b0*/  ISETP.GT.U32.AND P2, PT, R132, R75, PT ;  /* 0x0000004b8400720c */ /* 0x000fe20003f44070 */
[--C-:B------:R-:W-:Y:S01]  /*61c0*/  @!P0 IMAD.IADD R126, R126, 0x1, -R132.reuse ;  /* 0x000000017e7e8824 */ /* 0x100fe200078e0a84 */
[C---:B------:R-:W-:Y:S01]  /*61d0*/  ISETP.GT.U32.AND P0, PT, R132.reuse, R119, PT ;  /* 0x000000778400720c */ /* 0x040fe20003f04070 */
[----:B------:R-:W-:Y:S01]  /*61e0*/  @!P5 IMAD.IADD R113, R113, 0x1, -R132 ;  /* 0x000000017171d824 */ /* 0x000fe200078e0a84 */
[----:B------:R-:W-:-:S07]  /*61f0*/  ISETP.GT.U32.AND P5, PT, R132, R9, PT ;  /* 0x000000098400720c */ /* 0x000fce0003fa4070 */
[--C-:B------:R-:W-:Y:S01]  /*6200*/  @!P4 IMAD.IADD R118, R118, 0x1, -R132.reuse ;  /* 0x000000017676c824 */ /* 0x100fe200078e0a84 */
[C---:B------:R-:W-:Y:S01]  /*6210*/  ISETP.GT.U32.AND P4, PT, R132.reuse, R71, PT ;  /* 0x000000478400720c */ /* 0x040fe20003f84070 */
[--C-:B------:R-:W-:Y:S01]  /*6220*/  @!P2 IMAD.IADD R75, R75, 0x1, -R132.reuse ;  /* 0x000000014b4ba824 */ /* 0x100fe200078e0a84 */
[C---:B------:R-:W-:Y:S01]  /*6230*/  ISETP.GT.U32.AND P2, PT, R132.reuse, R11, PT ;  /* 0x0000000b8400720c */ /* 0x040fe20003f44070 */
        /* <DEDUP_REMOVED lines=13> */
[----:B------:R-:W-:Y:S01]  /*6310*/  ISETP.GT.U32.AND P4, PT, R132, R112, PT ;  /* 0x000000708400720c */ /* 0x000fe20003f84070 */
        /* <DEDUP_REMOVED lines=45> */
[C---:B------:R-:W-:Y:S02]  /*65f0*/  ISETP.GT.U32.AND P5, PT, R132.reuse, R78, PT ;  /* 0x0000004e8400720c */ /* 0x040fe40003fa4070 */
[----:B------:R-:W-:-:S05]  /*6600*/  ISETP.GT.U32.AND P6, PT, R132, R140, PT ;  /* 0x0000008c8400720c */ /* 0x000fca0003fc4070 */
[--C-:B------:R-:W-:Y:S01]  /*6610*/  @!P4 IMAD.IADD R94, R94, 0x1, -R132.reuse ;  /* 0x000000015e5ec824 */ /* 0x100fe200078e0a84 */
[----:B------:R-:W-:Y:S01]  /*6620*/  ISETP.GT.U32.AND P4, PT, R132, R92, PT ;  /* 0x0000005c8400720c */ /* 0x000fe20003f84070 */
[--C-:B------:R-:W-:Y:S01]  /*6630*/  @!P2 IMAD.IADD R84, R84, 0x1, -R132.reuse ;  /* 0x000000015454a824 */ /* 0x100fe200078e0a84 */
[C---:B------:R-:W-:Y:S01]  /*6640*/  ISETP.GT.U32.AND P2, PT, R132.reuse, R79, PT ;  /* 0x0000004f8400720c */ /* 0x040fe20003f44070 */
[--C-:B------:R-:W-:Y:S01]  /*6650*/  @!P0 IMAD.IADD R101, R101, 0x1, -R132.reuse ;  /* 0x0000000165658824 */ /* 0x100fe200078e0a84 */
[----:B------:R-:W-:Y:S01]  /*6660*/  ISETP.GT.U32.AND P0, PT, R132, R93, PT ;  /* 0x0000005d8400720c */ /* 0x000fe20003f04070 */
[--C-:B------:R-:W-:Y:S01]  /*6670*/  @!P5 IMAD.IADD R78, R78, 0x1, -R132.reuse ;  /* 0x000000014e4ed824 */ /* 0x100fe200078e0a84 */
[----:B------:R-:W-:Y:S01]  /*6680*/  ISETP.GT.U32.AND P5, PT, R132, R130, PT ;  /* 0x000000828400720c */ /* 0x000fe20003fa4070 */
[----:B------:R-:W-:-:S06]  /*6690*/  @!P6 IMAD.IADD R140, R140, 0x1, -R132 ;  /* 0x000000018c8ce824 */ /* 0x000fcc00078e0a84 */
[--C-:B------:R-:W-:Y:S01]  /*66a0*/  @!P4 IMAD.IADD R92, R92, 0x1, -R132.reuse ;  /* 0x000000015c5cc824 */ /* 0x100fe200078e0a84 */
[C---:B------:R-:W-:Y:S01]  /*66b0*/  ISETP.GT.U32.AND P4, PT, R132.reuse, R82, PT ;  /* 0x000000528400720c */ /* 0x040fe20003f84070 */
[--C-:B------:R-:W-:Y:S01]  /*66c0*/  @!P2 IMAD.IADD R79, R79, 0x1, -R132.reuse ;  /* 0x000000014f4fa824 */ /* 0x100fe200078e0a84 */
[C---:B------:R-:W-:Y:S01]  /*66d0*/  ISETP.GT.U32.AND P2, PT, R132.reuse, R140, PT ;  /* 0x0000008c8400720c */ /* 0x040fe20003f44070 */
[--C-:B------:R-:W-:Y:S01]  /*66e0*/  @!P0 IMAD.IADD R93, R93, 0x1, -R132.reuse ;  /* 0x000000015d5d8824 */ /* 0x100fe200078e0a84 */
[----:B------:R-:W-:Y:S01]  /*66f0*/  ISETP.GT.U32.AND P0, PT, R132, R91, PT ;  /* 0x0000005b8400720c */ /* 0x000fe20003f04070 */
        /* <DEDUP_REMOVED lines=17> */
[C---:B------:R-:W-:Y:S01]  /*6810*/  ISETP.GT.U32.AND P5, PT, R132.reuse, R121, PT ;  /* 0x000000798400720c */ /* 0x040fe20003fa4070 */
[----:B------:R-:W-:-:S06]  /*6820*/  IMAD R80, R132, R141, R80 ;  /* 0x0000008d84507224 */ /* 0x000fcc00078e0250 */
        /* <DEDUP_REMOVED lines=95> */
[----:B------:R-:W-:Y:S01]  /*6e20*/  ISETP.GT.U32.AND P5, PT, R132, R78, PT ;  /* 0x0000004e8400720c */ /* 0x000fe20003fa4070 */
[----:B------:R-:W-:-:S06]  /*6e30*/  VIADD R133, R245, 0xffffffb2 ;  /* 0xffffffb2f5857836 */ /* 0x000fcc0000000000 */
[--C-:B------:R-:W-:Y:S01]  /*6e40*/  @!P4 IMAD.IADD R94, R94, 0x1, -R132.reuse ;  /* 0x000000015e5ec824 */ /* 0x100fe200078e0a84 */
[----:B------:R-:W-:Y:S01]  /*6e50*/  ISETP.GT.U32.AND P4, PT, R132, R92, PT ;  /* 0x0000005c8400720c */ /* 0x000fe20003f84070 */
[--C-:B------:R-:W-:Y:S01]  /*6e60*/  @!P2 IMAD.IADD R84, R84, 0x1, -R132.reuse ;  /* 0x000000015454a824 */ /* 0x100fe200078e0a84 */
[C---:B------:R-:W-:Y:S01]  /*6e70*/  ISETP.GT.U32.AND P2, PT, R132.reuse, R79, PT ;  /* 0x0000004f8400720c */ /* 0x040fe20003f44070 */
[--C-:B------:R-:W-:Y:S01]  /*6e80*/  @!P0 IMAD.IADD R101, R101, 0x1, -R132.reuse ;  /* 0x0000000165658824 */ /* 0x100fe200078e0a84 */
[----:B------:R-:W-:Y:S01]  /*6e90*/  ISETP.GT.U32.AND P0, PT, R132, R93, PT ;  /* 0x0000005d8400720c */ /* 0x000fe20003f04070 */
[--C-:B------:R-:W-:Y:S01]  /*6ea0*/  @!P5 IMAD.IADD R78, R78, 0x1, -R132.reuse ;  /* 0x000000014e4ed824 */ /* 0x100fe200078e0a84 */
[----:B------:R-:W-:Y:S02]  /*6eb0*/  ISETP.GT.U32.AND P6, PT, R132, R80, PT ;  /* 0x000000508400720c */ /* 0x000fe40003fc4070 */
[----:B------:R-:W-:Y:S01]  /*6ec0*/  ISETP.GE.U32.AND P5, PT, R133, 0x7fffff33, PT ;  /* 0x7fffff338500780c */ /* 0x000fe20003fa6070 */
[----:B------:R-:W-:Y:S01]  /*6ed0*/  IMAD R133, R88, 0x4d, RZ ;  /* 0x0000004d58857824 */ /* 0x000fe200078e02ff */
[----:B------:R1:W-:Y:S03]  /*6ee0*/  STL [R1+0x29c], R4 ;  /* 0x00029c0401007387 */ /* 0x0003e60000100800 */
[--C-:B------:R-:W-:Y:S01]  /*6ef0*/  @!P4 IMAD.IADD R92, R92, 0x1, -R132.reuse ;  /* 0x000000015c5cc824 */ /* 0x100fe200078e0a84 */
[----:B------:R-:W-:Y:S01]  /*6f00*/  ISETP.GT.U32.AND P4, PT, R132, R82, PT ;  /* 0x000000528400720c */ /* 0x000fe20003f84070 */
[----:B------:R-:W-:-:S02]  /*6f10*/  @!P2 IMAD.IADD R79, R79, 0x1, -R132 ;  /* 0x000000014f4fa824 */ /* 0x000fc400078e0a84 */
[--C-:B------:R-:W-:Y:S01]  /*6f20*/  @!P0 IMAD.IADD R93, R93, 0x1, -R132.reuse ;  /* 0x000000015d5d8824 */ /* 0x100fe200078e0a84 */
[----:B------:R-:W-:Y:S02]  /*6f30*/  ISETP.GT.U32.AND P0, PT, R132, R91, PT ;  /* 0x0000005b8400720c */ /* 0x000fe40003f04070 */
[C---:B-1----:R-:W-:Y:S01]  /*6f40*/  IADD3 R4, P2, PT, R133.reuse, R3, RZ ;  /* 0x0000000385047210 */ /* 0x042fe20007f5e0ff */
[----:B------:R-:W-:Y:S01]  /*6f50*/  @!P6 IMAD.IADD R80, R80, 0x1, -R132 ;  /* 0x000000015050e824 */ /* 0x000fe200078e0a84 */
[----:B------:R-:W-:Y:S02]  /*6f60*/  ISETP.GT.U32.AND P6, PT, R132, R81, PT ;  /* 0x000000518400720c */ /* 0x000fe40003fc4070 */
[----:B------:R-:W-:Y:S01]  /*6f70*/  LEA.HI.X.SX32 R141, R133, R2, 0x1, P2 ;  /* 0x00000002858d7211 */ /* 0x000fe200010f0eff */
[----:B------:R-:W-:Y:S04]  /*6f80*/  STL [R1+0x298], R229 ;  /* 0x000298e501007387 */ /* 0x000fe80000100800 */
[----:B------:R-:W-:Y:S01]  /*6f90*/  STL [R1+0x2d4], R4 ;  /* 0x0002d40401007387 */ /* 0x000fe20000100800 */
[----:B0-----:R-:W-:-:S03]  /*6fa0*/  @!P5 IMAD.MOV.U32 R135, RZ, RZ, R141 ;  /* 0x000000ffff87d224 */ /* 0x001fc600078e008d */
[----:B------:R0:W-:Y:S01]  /*6fb0*/  STL [R1+0x2d0], R141 ;  /* 0x0002d08d01007387 */ /* 0x0001e20000100800 */
[--C-:B------:R-:W-:Y:S01]  /*6fc0*/  @!P4 IMAD.IADD R82, R82, 0x1, -R132.reuse ;  /* 0x000000015252c824 */ /* 0x100fe200078e0a84 */
[C---:B------:R-:W-:Y:S01]  /*6fd0*/  ISETP.GT.U32.AND P4, PT, R132.reuse, R77, PT ;  /* 0x0000004d8400720c */ /* 0x040fe20003f84070 */
[----:B------:R-:W-:Y:S01]  /*6fe0*/  @!P0 IMAD.IADD R91, R91, 0x1, -R132 ;  /* 0x000000015b5b8824 */ /* 0x000fe200078e0a84 */
[----:B------:R-:W-:Y:S01]  /*6ff0*/  ISETP.GT.U32.AND P0, PT, R132, R87, PT ;  /* 0x000000578400720c */ /* 0x000fe20003f04070 */
[----:B0-----:R-:W-:Y:S02]  /*7000*/  IMAD.MOV.U32 R141, RZ, RZ, R130 ;  /* 0x000000ffff8d7224 */ /* 0x001fe400078e0082 */
[----:B------:R-:W-:Y:S02]  /*7010*/  VIADD R130, R245, 0xffffffaa ;  /* 0xffffffaaf5827836 */ /* 0x000fe40000000000 */
[----:B------:R-:W-:Y:S02]  /*7020*/  @!P1 IMAD.MOV R141, RZ, RZ, -R141 ;  /* 0x000000ffff8d9224 */ /* 0x000fe400078e0a8d */
[----:B------:R-:W-:Y:S01]  /*7030*/  @!P5 IMAD.MOV.U32 R134, RZ, RZ, R4 ;  /* 0x000000ffff86d224 */ /* 0x000fe200078e0004 */
[----:B------:R-:W-:Y:S01]  /*7040*/  ISETP.GE.U32.AND P1, PT, R130, 0x7fffff2b, PT ;  /* 0x7fffff2b8200780c */ /* 0x000fe20003f26070 */
[----:B------:R-:W-:-:S02]  /*7050*/  IMAD R130, R88, 0x55, RZ ;  /* 0x0000005558827824 */ /* 0x000fc400078e02ff */
[--C-:B------:R-:W-:Y:S01]  /*7060*/  @!P6 IMAD.IADD R81, R81, 0x1, -R132.reuse ;  /* 0x000000015151e824 */ /* 0x100fe200078e0a84 */
[----:B------:R-:W-:Y:S01]  /*7070*/  ISETP.GE.AND P6, PT, R131, RZ, PT ;  /* 0x000000ff8300720c */ /* 0x000fe20003fc6270 */
[----:B------:R0:W2:Y:S01]  /*7080*/  @!P5 LDG.E.U8 R198, desc[UR20][R134.64] ;  /* 0x0000001486c6d981 */ /* 0x0000a2000c1e1100 */
[----:B------:R-:W-:Y:S01]  /*7090*/  IADD3 R4, P5, PT, R130, R3, RZ ;  /* 0x0000000382047210 */ /* 0x000fe20007fbe0ff */
[----:B------:R-:W-:Y:S01]  /*70a0*/  @!P4 IMAD.IADD R77, R77, 0x1, -R132 ;  /* 0x000000014d4dc824 */ /* 0x000fe200078e0a84 */
[----:B------:R-:W-:Y:S02]  /*70b0*/  ISETP.GE.AND P4, PT, R136, RZ, PT ;  /* 0x000000ff8800720c */ /* 0x000fe40003f86270 */
[----:B------:R-:W-:Y:S02]  /*70c0*/  LEA.HI.X.SX32 R133, R130, R2, 0x1, P5 ;  /* 0x0000000282857211 */ /* 0x000fe400028f0eff */
[----:B------:R-:W-:Y:S01]  /*70d0*/  ISETP.GE.AND P5, PT, R139, RZ, PT ;  /* 0x000000ff8b00720c */ /* 0x000fe20003fa6270 */
[----:B------:R-:W-:-:S02]  /*70e0*/  IMAD.MOV.U32 R139, RZ, RZ, R128 ;  /* 0x000000ffff8b7224 */ /* 0x000fc400078e0080 */
[----:B------:R-:W-:Y:S01]  /*70f0*/  @!P0 IMAD.IADD R87, R87, 0x1, -R132 ;  /* 0x0000000157578824 */ /* 0x000fe200078e0a84 */
[----:B------:R-:W-:Y:S01]  /*7100*/  ISETP.GT.U32.AND P0, PT, R132, R8, PT ;  /* 0x000000088400720c */ /* 0x000fe20003f04070 */
[----:B------:R-:W-:Y:S01]  /*7110*/  VIADD R128, R245, 0xffffffa2 ;  /* 0xffffffa2f5807836 */ /* 0x000fe20000000000 */
[----:B------:R-:W-:Y:S01]  /*7120*/  ISETP.GE.AND P2, PT, R138, RZ, PT ;  /* 0x000000ff8a00720c */ /* 0x000fe20003f46270 */
[----:B------:R-:W-:Y:S02]  /*7130*/  @!P6 IMAD.MOV R140, RZ, RZ, -R140 ;  /* 0x000000ffff8ce224 */ /* 0x000fe400078e0a8c */
[----:B------:R-:W-:Y:S01]  /*7140*/  IMAD.MOV.U32 R138, RZ, RZ, R129 ;  /* 0x000000ffff8a7224 */ /* 0x000fe200078e0081 */
[----:B------:R-:W-:Y:S01]  /*7150*/  ISETP.GE.U32.AND P6, PT, R128, 0x7fffff23, PT ;  /* 0x7fffff238000780c */ /* 0x000fe20003fc6070 */
[----:B------:R-:W-:Y:S01]  /*7160*/  IMAD R128, R88, 0x5d, RZ ;  /* 0x0000005d58807824 */ /* 0x000fe200078e02ff */
[----:B------:R1:W-:Y:S01]  /*7170*/  STL [R1+0x30c], R4 ;  /* 0x00030c0401007387 */ /* 0x0003e20000100800 */
[----:B------:R-:W-:-:S02]  /*7180*/  @!P1 IMAD.MOV.U32 R130, RZ, RZ, R4 ;  /* 0x000000ffff829224 */ /* 0x000fc400078e0004 */
[----:B------:R-:W-:Y:S02]  /*7190*/  @!P4 IMAD.MOV R138, RZ, RZ, -R138 ;  /* 0x000000ffff8ac224 */ /* 0x000fe400078e0a8a */
[----:B------:R-:W-:Y:S02]  /*71a0*/  @!P1 IMAD.MOV.U32 R131, RZ, RZ, R133 ;  /* 0x000000ffff839224 */ /* 0x000fe400078e0085 */
[----:B------:R-:W-:Y:S01]  /*71b0*/  @!P0 IMAD.IADD R8, R8, 0x1, -R132 ;  /* 0x0000000108088824 */ /* 0x000fe200078e0a84 */
[C---:B-1----:R-:W-:Y:S02]  /*71c0*/  IADD3 R4, P4, PT, R128.reuse, R3, RZ ;  /* 0x0000000380047210 */ /* 0x042fe40007f9e0ff */
[----:B------:R1:W2:Y:S02]  /*71d0*/  @!P1 LDG.E.U8 R193, desc[UR20][R130.64] ;  /* 0x0000001482c19981 */ /* 0x0002a4000c1e1100 */
[----:B------:R-:W-:Y:S02]  /*71e0*/  LEA.HI.X.SX32 R132, R128, R2, 0x1, P4 ;  /* 0x0000000280847211 */ /* 0x000fe400020f0eff */
[----:B------:R-:W-:Y:S01]  /*71f0*/  ISETP.GE.AND P1, PT, R156, RZ, PT ;  /* 0x000000ff9c00720c */ /* 0x000fe20003f26270 */
[----:B------:R-:W-:-:S02]  /*7200*/  @!P6 IMAD.MOV.U32 R128, RZ, RZ, R4 ;  /* 0x000000ffff80e224 */ /* 0x000fc400078e0004 */
[----:B------:R-:W-:Y:S02]  /*7210*/  @!P6 IMAD.MOV.U32 R129, RZ, RZ, R132 ;  /* 0x000000ffff81e224 */ /* 0x000fe400078e0084 */
[----:B------:R-:W-:Y:S02]  /*7220*/  IMAD.MOV.U32 R136, RZ, RZ, R125 ;  /* 0x000000ffff887224 */ /* 0x000fe400078e007d */
[----:B------:R-:W-:Y:S01]  /*7230*/  VIADD R125, R245, 0xffffff9a ;  /* 0xffffff9af57d7836 */ /* 0x000fe20000000000 */
[----:B------:R1:W2:Y:S01]  /*7240*/  @!P6 LDG.E.U8 R191, desc[UR20][R128.64] ;  /* 0x0000001480bfe981 */ /* 0x0002a2000c1e1100 */
[----:B0-----:R-:W-:-:S03]  /*7250*/  IMAD.MOV.U32 R135, RZ, RZ, R126 ;  /* 0x000000ffff877224 */ /* 0x001fc600078e007e */
[----:B------:R-:W-:Y:S01]  /*7260*/  ISETP.GE.U32.AND P6, PT, R125, 0x7fffff1b, PT ;  /* 0x7fffff1b7d00780c */ /* 0x000fe20003fc6070 */
[----:B------:R-:W-:Y:S01]  /*7270*/  IMAD R125, R88, 0x65, RZ ;  /* 0x00000065587d7824 */ /* 0x000fe200078e02ff */
[----:B------:R-:W-:Y:S01]  /*7280*/  STL [R1+0x308], R133 ;  /* 0x0003088501007387 */ /* 0x000fe20000100800 */
[----:B------:R-:W-:Y:S01]  /*7290*/  @!P1 IMAD.MOV R135, RZ, RZ, -R135 ;  /* 0x000000ffff879224 */ /* 0x000fe200078e0a87 */
[----:B------:R-:W-:Y:S02]  /*72a0*/  ISETP.GE.AND P0, PT, R137, RZ, PT ;  /* 0x000000ff8900720c */ /* 0x000fe40003f06270 */
[----:B------:R0:W-:Y:S01]  /*72b0*/  STL [R1+0x344], R4 ;  /* 0x0003440401007387 */ /* 0x0001e20000100800 */
[----:B------:R-:W-:Y:S01]  /*72c0*/  IMAD.MOV.U32 R137, RZ, RZ, R127 ;  /* 0x000000ffff897224 */ /* 0x000fe200078e007f */
[----:B0-----:R-:W-:-:S03]  /*72d0*/  IADD3 R4, P1, PT, R125, R3, RZ ;  /* 0x000000037d047210 */ /* 0x001fc60007f3e0ff */
[----:B------:R-:W-:Y:S01]  /*72e0*/  @!P2 IMAD.MOV R137, RZ, RZ, -R137 ;  /* 0x000000ffff89a224 */ /* 0x000fe200078e0a89 */
[----:B-1----:R-:W-:Y:S02]  /*72f0*/  LEA.HI.X.SX32 R130, R125, R2, 0x1, P1 ;  /* 0x000000027d827211 */ /* 0x002fe400008f0eff */
[----:B------:R-:W-:Y:S01]  /*7300*/  ISETP.GE.AND P2, PT, R159, RZ, PT ;  /* 0x000000ff9f00720c */ /* 0x000fe20003f46270 */
[----:B------:R-:W-:Y:S02]  /*7310*/  @!P6 IMAD.MOV.U32 R126, RZ, RZ, R4 ;  /* 0x000000ffff7ee224 */ /* 0x000fe400078e0004 */
[----:B------:R-:W-:Y:S02]  /*7320*/  @!P6 IMAD.MOV.U32 R127, RZ, RZ, R130 ;  /* 0x000000ffff7fe224 */ /* 0x000fe400078e0082 */
[----:B------:R-:W-:Y:S02]  /*7330*/  IMAD.MOV.U32 R134, RZ, RZ, R122 ;  /* 0x000000ffff867224 */ /* 0x000fe400078e007a */
[----:B------:R-:W-:Y:S01]  /*7340*/  VIADD R122, R245, 0xffffff92 ;  /* 0xffffff92f57a7836 */ /* 0x000fe20000000000 */
[----:B------:R0:W2:Y:S01]  /*7350*/  @!P6 LDG.E.U8 R185, desc[UR20][R126.64] ;  /* 0x000000147eb9e981 */ /* 0x0000a2000c1e1100 */
[----:B------:R-:W-:Y:S01]  /*7360*/  @!P0 IMAD.MOV R139, RZ, RZ, -R139 ;  /* 0x000000ffff8b8224 */ /* 0x000fe200078e0a8b */
[----:B------:R-:W-:-:S02]  /*7370*/  ISETP.GE.AND P0, PT, R155, RZ, PT ;  /* 0x000000ff9b00720c */ /* 0x000fc40003f06270 */
[----:B------:R1:W-:Y:S01]  /*7380*/  STL [R1+0x340], R132 ;  /* 0x0003408401007387 */ /* 0x0003e20000100800 */
[----:B------:R-:W-:Y:S01]  /*7390*/  ISETP.GE.U32.AND P6, PT, R122, 0x7fffff13, PT ;  /* 0x7fffff137a00780c */ /* 0x000fe20003fc6070 */
[----:B------:R-:W-:Y:S02]  /*73a0*/  IMAD R122, R88, 0x6d, RZ ;  /* 0x0000006d587a7824 */ /* 0x000fe400078e02ff */
[----:B------:R0:W-:Y:S01]  /*73b0*/  STL [R1+0x37c], R4 ;  /* 0x00037c0401007387 */ /* 0x0001e20000100800 */
[----:B-1----:R-:W-:-:S04]  /*73c0*/  IMAD.MOV.U32 R132, RZ, RZ, R124 ;  /* 0x000000ffff847224 */ /* 0x002fc800078e007c */
[----:B------:R-:W-:Y:S01]  /*73d0*/  @!P2 IMAD.MOV R132, RZ, RZ, -R132 ;  /* 0x000000ffff84a224 */ /* 0x000fe200078e0a84 */
[----:B0-----:R-:W-:Y:S01]  /*73e0*/  IADD3 R4, P2, PT, R122, R3, RZ ;  /* 0x000000037a047210 */ /* 0x001fe20007f5e0ff */
[----:B------:R-:W-:-:S03]  /*73f0*/  @!P0 IMAD.MOV R134, RZ, RZ, -R134 ;  /* 0x000000ffff868224 */ /* 0x000fc600078e0a86 */
[----:B------:R-:W-:Y:S01]  /*7400*/  LEA.HI.X.SX32 R125, R122, R2, 0x1, P2 ;  /* 0x000000027a7d7211 */ /* 0x000fe200010f0eff */
[----:B------:R-:W-:Y:S01]  /*7410*/  IMAD.MOV.U32 R133, RZ, RZ, R123 ;  /* 0x000000ffff857224 */ /* 0x000fe200078e007b */
[----:B------:R-:W-:Y:S01]  /*7420*/  ISETP.GE.AND P0, PT, R165, RZ, PT ;  /* 0x000000ffa500720c */ /* 0x000fe20003f06270 */
[----:B------:R-:W-:Y:S02]  /*7430*/  @!P6 IMAD.MOV.U32 R122, RZ, RZ, R4 ;  /* 0x000000ffff7ae224 */ /* 0x000fe400078e0004 */
[----:B------:R-:W-:Y:S02]  /*7440*/  @!P6 IMAD.MOV.U32 R123, RZ, RZ, R125 ;  /* 0x000000ffff7be224 */ /* 0x000fe400078e007d */
[----:B------:R-:W-:Y:S02]  /*7450*/  IMAD.MOV.U32 R131, RZ, RZ, R119 ;  /* 0x000000ffff837224 */ /* 0x000fe400078e0077 */
[----:B------:R-:W-:Y:S01]  /*7460*/  VIADD R119, R245, 0xffffff8a ;  /* 0xffffff8af5777836 */ /* 0x000fe20000000000 */
[----:B------:R0:W2:Y:S01]  /*7470*/  @!P6 LDG.E.U8 R183, desc[UR20][R122.64] ;  /* 0x000000147ab7e981 */ /* 0x0000a2000c1e1100 */
[----:B------:R-:W-:Y:S01]  /*7480*/  @!P5 IMAD.MOV R136, RZ, RZ, -R136 ;  /* 0x000000ffff88d224 */ /* 0x000fe200078e0a88 */
[----:B------:R-:W-:Y:S01]  /*7490*/  ISETP.GE.AND P5, PT, R158, RZ, PT ;  /* 0x000000ff9e00720c */ /* 0x000fe20003fa6270 */
[----:B------:R-:W-:Y:S01]  /*74a0*/  IMAD.MOV.U32 R129, RZ, RZ, R121 ;  /* 0x000000ffff817224 */ /* 0x000fe200078e0079 */
[----:B------:R-:W-:Y:S01]  /*74b0*/  ISETP.GE.U32.AND P6, PT, R119, 0x7fffff0b, PT ;  /* 0x7fffff0b7700780c */ /* 0x000fe20003fc6070 */
[----:B------:R-:W-:Y:S01]  /*74c0*/  IMAD R119, R88, 0x75, RZ ;  /* 0x0000007558777824 */ /* 0x000fe200078e02ff */
[----:B------:R-:W-:Y:S01]  /*74d0*/  ISETP.GE.AND P4, PT, R157, RZ, PT ;  /* 0x000000ff9d00720c */ /* 0x000fe20003f86270 */
[----:B------:R-:W-:Y:S01]  /*74e0*/  STL [R1+0x378], R130 ;  /* 0x0003788201007387 */ /* 0x000fe20000100800 */
[----:B------:R-:W-:-:S03]  /*74f0*/  @!P0 IMAD.MOV R129, RZ, RZ, -R129 ;  /* 0x000000ffff818224 */ /* 0x000fc600078e0a81 */
[----:B------:R1:W-:Y:S01]  /*7500*/  STL [R1+0x3b4], R4 ;  /* 0x0003b40401007387 */ /* 0x0003e20000100800 */
[----:B------:R-:W-:-:S03]  /*7510*/  IMAD.MOV.U32 R128, RZ, RZ, R116 ;  /* 0x000000ffff807224 */ /* 0x000fc600078e0074 */
[----:B------:R-:W-:Y:S01]  /*7520*/  @!P5 IMAD.MOV R131, RZ, RZ, -R131 ;  /* 0x000000ffff83d224 */ /* 0x000fe200078e0a83 */
[----:B-1----:R-:W-:-:S04]  /*7530*/  IADD3 R4, P0, PT, R119, R3, RZ ;  /* 0x0000000377047210 */ /* 0x002fc80007f1e0ff */
[----:B------:R-:W-:Y:S01]  /*7540*/  LEA.HI.X.SX32 R124, R119, R2, 0x1, P0 ;  /* 0x00000002777c7211 */ /* 0x000fe200000f0eff */
[----:B------:R-:W-:Y:S01]  /*7550*/  IMAD.MOV.U32 R130, RZ, RZ, R120 ;  /* 0x000000ffff827224 */ /* 0x000fe200078e0078 */
[----:B------:R-:W-:Y:S01]  /*7560*/  ISETP.GE.AND P5, PT, R170, RZ, PT ;  /* 0x000000ffaa00720c */ /* 0x000fe20003fa6270 */
[----:B------:R-:W-:Y:S02]  /*7570*/  @!P6 IMAD.MOV.U32 R120, RZ, RZ, R4 ;  /* 0x000000ffff78e224 */ /* 0x000fe400078e0004 */
[----:B------:R-:W-:Y:S02]  /*7580*/  @!P6 IMAD.MOV.U32 R121, RZ, RZ, R124 ;  /* 0x000000ffff79e224 */ /* 0x000fe400078e007c */
[----:B------:R-:W-:Y:S02]  /*7590*/  VIADD R116, R245, 0xffffff82 ;  /* 0xffffff82f5747836 */ /* 0x000fe40000000000 */
[----:B------:R-:W-:Y:S01]  /*75a0*/  @!P4 IMAD.MOV R133, RZ, RZ, -R133 ;  /* 0x000000ffff85c224 */ /* 0x000fe200078e0a85 */
[----:B------:R-:W-:Y:S01]  /*75b0*/  ISETP.GE.AND P4, PT, R163, RZ, PT ;  /* 0x000000ffa300720c */ /* 0x000fe20003f86270 */
[----:B------:R-:W2:Y:S01]  /*75c0*/  @!P6 LDG.E.U8 R177, desc[UR20][R120.64] ;  /* 0x0000001478b1e981 */ /* 0x000ea2000c1e1100 */
[----:B------:R-:W-:Y:S01]  /*75d0*/  ISETP.GE.U32.AND P6, PT, R116, 0x7fffff03, PT ;  /* 0x7fffff037400780c */ /* 0x000fe20003fc6070 */
[----:B------:R-:W-:Y:S01]  /*75e0*/  IMAD.MOV.U32 R126, RZ, RZ, R118 ;  /* 0x000000ffff7e7224 */ /* 0x000fe200078e0076 */
[----:B------:R-:W-:Y:S01]  /*75f0*/  ISETP.GE.AND P1, PT, R162, RZ, PT ;  /* 0x000000ffa200720c */ /* 0x000fe20003f26270 */
[----:B------:R-:W-:Y:S01]  /*7600*/  IMAD R116, R88, 0x7d, RZ ;  /* 0x0000007d58747824 */ /* 0x000fe200078e02ff */
[----:B------:R-:W-:Y:S01]  /*7610*/  STL [R1+0x3b0], R125 ;  /* 0x0003b07d01007387 */ /* 0x000fe20000100800 */
[----:B------:R-:W-:-:S03]  /*7620*/  @!P5 IMAD.MOV R126, RZ, RZ, -R126 ;  /* 0x000000ffff7ed224 */ /* 0x000fc600078e0a7e */
[----:B------:R1:W-:Y:S03]  /*7630*/  STL [R1+0x3ec], R4 ;  /* 0x0003ec0401007387 */ /* 0x0003e60000100800 */
[----:B------:R-:W-:Y:S01]  /*7640*/  @!P4 IMAD.MOV R128, RZ, RZ, -R128 ;  /* 0x000000ffff80c224 */ /* 0x000fe200078e0a80 */
[----:B------:R-:W-:Y:S02]  /*7650*/  ISETP.GE.AND P4, PT, R174, RZ, PT ;  /* 0x000000ffae00720c */ /* 0x000fe40003f86270 */
[----:B-1----:R-:W-:-:S04]  /*7660*/  IADD3 R4, P5, PT, R116, R3, RZ ;  /* 0x0000000374047210 */ /* 0x002fc80007fbe0ff */
[----:B------:R-:W-:Y:S01]  /*7670*/  LEA.HI.X.SX32 R119, R116, R2, 0x1, P5 ;  /* 0x0000000274777211 */ /* 0x000fe200028f0eff */
[----:B------:R-:W-:Y:S01]  /*7680*/  IMAD.MOV.U32 R127, RZ, RZ, R117 ;  /* 0x000000ffff7f7224 */ /* 0x000fe200078e0075 */
[----:B------:R-:W-:Y:S01]  /*7690*/  PRMT R174, RZ, 0x7610, R174 ;  /* 0x00007610ffae7816 */ /* 0x000fe200000000ae */
[----:B------:R-:W-:Y:S01]  /*76a0*/  @!P1 IMAD.MOV R130, RZ, RZ, -R130 ;  /* 0x000000ffff829224 */ /* 0x000fe200078e0a82 */
[----:B------:R-:W-:Y:S01]  /*76b0*/  ISETP.GE.AND P1, PT, R167, RZ, PT ;  /* 0x000000ffa700720c */ /* 0x000fe20003f26270 */
[----:B------:R-:W-:Y:S02]  /*76c0*/  @!P6 IMAD.MOV.U32 R116, RZ, RZ, R4 ;  /* 0x000000ffff74e224 */ /* 0x000fe400078e0004 */
[----:B------:R-:W-:Y:S02]  /*76d0*/  @!P6 IMAD.MOV.U32 R117, RZ, RZ, R119 ;  /* 0x000000ffff75e224 */ /* 0x000fe400078e0077 */
[----:B------:R-:W-:Y:S02]  /*76e0*/  IMAD.MOV.U32 R125, RZ, RZ, R69 ;  /* 0x000000ffff7d7224 */ /* 0x000fe400078e0045 */
[----:B------:R-:W-:Y:S01]  /*76f0*/  VIADD R69, R245, 0xfffffff9 ;  /* 0xfffffff9f5457836 */ /* 0x000fe20000000000 */
[----:B------:R-:W-:Y:S01]  /*7700*/  ISETP.GE.AND P2, PT, R166, RZ, PT ;  /* 0x000000ffa600720c */ /* 0x000fe20003f46270 */
[----:B------:R1:W-:Y:S01]  /*7710*/  STL [R1+0x3e8], R124 ;  /* 0x0003e87c01007387 */ /* 0x0003e20000100800 */
[----:B0-----:R-:W-:-:S03]  /*7720*/  IMAD.MOV.U32 R123, RZ, RZ, R115 ;  /* 0x000000ffff7b7224 */ /* 0x001fc600078e0073 */
[----:B------:R0:W2:Y:S01]  /*7730*/  @!P6 LDG.E.U8 R174, desc[UR20][R116.64] ;  /* 0x0000001474aee981 */ /* 0x0000a2000c1e1100 */
[----:B------:R-:W-:Y:S01]  /*7740*/  ISETP.GE.U32.AND P6, PT, R69, 0x7fffff7a, PT ;  /* 0x7fffff7a4500780c */ /* 0x000fe20003fc6070 */
[----:B-1----:R-:W-:Y:S02]  /*7750*/  IMAD.MOV.U32 R124, RZ, RZ, R70 ;  /* 0x000000ffff7c7224 */ /* 0x002fe400078e0046 */
[----:B------:R-:W-:Y:S02]  /*7760*/  IMAD R70, R88, 0x6, RZ ;  /* 0x0000000658467824 */ /* 0x000fe400078e02ff */
[----:B------:R-:W-:-:S03]  /*7770*/  @!P4 IMAD.MOV R123, RZ, RZ, -R123 ;  /* 0x000000ffff7bc224 */ /* 0x000fc600078e0a7b */
[C---:B------:R-:W-:Y:S01]  /*7780*/  IADD3 R69, P4, PT, R70.reuse, R3, RZ ;  /* 0x0000000346457210 */ /* 0x040fe20007f9e0ff */
[----:B------:R-:W-:Y:S01]  /*7790*/  @!P1 IMAD.MOV R125, RZ, RZ, -R125 ;  /* 0x000000ffff7d9224 */ /* 0x000fe200078e0a7d */
[----:B------:R-:W-:Y:S02]  /*77a0*/  ISETP.GE.AND P1, PT, R179, RZ, PT ;  /* 0x000000ffb300720c */ /* 0x000fe40003f26270 */
[----:B------:R-:W-:Y:S01]  /*77b0*/  LEA.HI.X.SX32 R70, R70, R2, 0x1, P4 ;  /* 0x0000000246467211 */ /* 0x000fe200020f0eff */
[----:B------:R-:W-:Y:S01]  /*77c0*/  @!P2 IMAD.MOV R127, RZ, RZ, -R127 ;  /* 0x000000ffff7fa224 */ /* 0x000fe200078e0a7f */
[----:B------:R-:W-:Y:S01]  /*77d0*/  ISETP.GE.AND P2, PT, R172, RZ, PT ;  /* 0x000000ffac00720c */ /* 0x000fe20003f46270 */
[----:B0-----:R-:W-:Y:S01]  /*77e0*/  @!P6 IMAD.MOV.U32 R116, RZ, RZ, R69 ;  /* 0x000000ffff74e224 */ /* 0x001fe200078e0045 */
[----:B------:R-:W-:Y:S01]  /*77f0*/  PRMT R172, RZ, 0x7610, R172 ;  /* 0x00007610ffac7816 */ /* 0x000fe200000000ac */
[----:B------:R-:W-:Y:S02]  /*7800*/  @!P6 IMAD.MOV.U32 R117, RZ, RZ, R70 ;  /* 0x000000ffff75e224 */ /* 0x000fe400078e0046 */
[----:B------:R-:W-:-:S02]  /*7810*/  IMAD.MOV.U32 R122, RZ, RZ, R71 ;  /* 0x000000ffff7a7224 */ /* 0x000fc400078e0047 */
[----:B------:R-:W-:Y:S01]  /*7820*/  VIADD R71, R245, 0xfffffff1 ;  /* 0xfffffff1f5477836 */ /* 0x000fe20000000000 */
[----:B------:R0:W2:Y:S01]  /*7830*/  @!P6 LDG.E.U8 R172, desc[UR20][R116.64] ;  /* 0x0000001474ace981 */ /* 0x0000a2000c1e1100 */
[----:B------:R-:W-:Y:S02]  /*7840*/  IMAD.MOV.U32 R121, RZ, RZ, R72 ;  /* 0x000000ffff797224 */ /* 0x000fe400078e0048 */
[----:B------:R-:W-:Y:S01]  /*7850*/  IMAD.MOV.U32 R120, RZ, RZ, R114 ;  /* 0x000000ffff787224 */ /* 0x000fe200078e0072 */
[----:B------:R-:W-:Y:S01]  /*7860*/  ISETP.GE.U32.AND P6, PT, R71, 0x7fffff72, PT ;  /* 0x7fffff724700780c */ /* 0x000fe20003fc6070 */
[----:B------:R-:W-:Y:S01]  /*7870*/  IMAD R72, R88, 0xe, RZ ;  /* 0x0000000e58487824 */ /* 0x000fe200078e02ff */
[----:B------:R-:W-:Y:S01]  /*7880*/  ISETP.GE.AND P0, PT, R171, RZ, PT ;  /* 0x000000ffab00720c */ /* 0x000fe20003f06270 */
[----:B------:R-:W-:-:S03]  /*7890*/  @!P1 IMAD.MOV R120, RZ, RZ, -R120 ;  /* 0x000000ffff789224 */ /* 0x000fc600078e0a78 */
[----:B------:R-:W-:Y:S01]  /*78a0*/  IADD3 R71, P1, PT, R72, R3, RZ ;  /* 0x0000000348477210 */ /* 0x000fe20007f3e0ff */
[----:B------:R-:W-:Y:S01]  /*78b0*/  @!P2 IMAD.MOV R122, RZ, RZ, -R122 ;  /* 0x000000ffff7aa224 */ /* 0x000fe200078e0a7a */
[----:B------:R-:W-:Y:S02]  /*78c0*/  ISETP.GE.AND P2, PT, R188, RZ, PT ;  /* 0x000000ffbc00720c */ /* 0x000fe40003f46270 */
[----:B------:R-:W-:Y:S01]  /*78d0*/  LEA.HI.X.SX32 R72, R72, R2, 0x1, P1 ;  /* 0x0000000248487211 */ /* 0x000fe200008f0eff */
[----:B------:R-:W-:Y:S01]  /*78e0*/  STL [R1+0x41c], R4 ;  /* 0x00041c0401007387 */ /* 0x000fe20000100800 */
[----:B------:R-:W-:Y:S01]  /*78f0*/  PRMT R171, RZ, 0x7610, R171 ;  /* 0x00007610ffab7816 */ /* 0x000fe200000000ab */
[----:B------:R-:W-:Y:S02]  /*7900*/  @!P6 IMAD.MOV.U32 R114, RZ, RZ, R71 ;  /* 0x000000ffff72e224 */ /* 0x000fe400078e0047 */
[----:B------:R1:W-:Y:S01]  /*7910*/  STL [R1+0x418], R119 ;  /* 0x0004187701007387 */ /* 0x0003e20000100800 */
[----:B------:R-:W-:-:S02]  /*7920*/  @!P6 IMAD.MOV.U32 R115, RZ, RZ, R72 ;  /* 0x000000ffff73e224 */ /* 0x000fc400078e0048 */
[----:B------:R-:W-:Y:S01]  /*7930*/  @!P0 IMAD.MOV R124, RZ, RZ, -R124 ;  /* 0x000000ffff7c8224 */ /* 0x000fe200078e0a7c */
[----:B------:R-:W-:Y:S01]  /*7940*/  ISETP.GE.AND P0, PT, R178, RZ, PT ;  /* 0x000000ffb200720c */ /* 0x000fe20003f06270 */
[----:B------:R-:W-:Y:S01]  /*7950*/  IMAD.MOV.U32 R118, RZ, RZ, R74 ;  /* 0x000000ffff767224 */ /* 0x000fe200078e004a */
[----:B------:R3:W2:Y:S01]  /*7960*/  @!P6 LDG.E.U8 R171, desc[UR20][R114.64] ;  /* 0x0000001472abe981 */ /* 0x0006a2000c1e1100 */
[----:B-1----:R-:W-:Y:S02]  /*7970*/  IMAD.MOV.U32 R119, RZ, RZ, R73 ;  /* 0x000000ffff777224 */ /* 0x002fe400078e0049 */
[----:B------:R-:W-:Y:S02]  /*7980*/  VIADD R73, R245, 0xffffffe9 ;  /* 0xffffffe9f5497836 */ /* 0x000fe40000000000 */
[----:B0-----:R-:W-:Y:S02]  /*7990*/  IMAD.MOV.U32 R117, RZ, RZ, R113 ;  /* 0x000000ffff757224 */ /* 0x001fe400078e0071 */
[----:B------:R-:W-:Y:S01]  /*79a0*/  IMAD R74, R88, 0x16, RZ ;  /* 0x00000016584a7824 */ /* 0x000fe200078e02ff */
[----:B------:R-:W-:Y:S01]  /*79b0*/  ISETP.GE.U32.AND P6, PT, R73, 0x7fffff6a, PT ;  /* 0x7fffff6a4900780c */ /* 0x000fe20003fc6070 */
[----:B------:R-:W-:-:S03]  /*79c0*/  @!P2 IMAD.MOV R117, RZ, RZ, -R117 ;  /* 0x000000ffff75a224 */ /* 0x000fc600078e0a75 */
[----:B------:R-:W-:Y:S01]  /*79d0*/  IADD3 R73, P2, PT, R74, R3, RZ ;  /* 0x000000034a497210 */ /* 0x000fe20007f5e0ff */
[----:B------:R-:W-:Y:S01]  /*79e0*/  @!P0 IMAD.MOV R119, RZ, RZ, -R119 ;  /* 0x000000ffff778224 */ /* 0x000fe200078e0a77 */
[----:B------:R-:W-:Y:S02]  /*79f0*/  ISETP.GE.AND P5, PT, R176, RZ, PT ;  /* 0x000000ffb000720c */ /* 0x000fe40003fa6270 */
[----:B------:R-:W-:Y:S02]  /*7a00*/  LEA.HI.X.SX32 R74, R74, R2, 0x1, P2 ;  /* 0x000000024a4a7211 */ /* 0x000fe400010f0eff */
[----:B------:R-:W-:Y:S02]  /*7a10*/  ISETP.GE.AND P0, PT, R192, RZ, PT ;  /* 0x000000ffc000720c */ /* 0x000fe40003f06270 */
[----:B------:R-:W-:Y:S01]  /*7a20*/  PRMT R170, RZ, 0x7610, R170 ;  /* 0x00007610ffaa7816 */ /* 0x000fe200000000aa */
[----:B---3--:R-:W-:Y:S02]  /*7a30*/  @!P6 IMAD.MOV.U32 R114, RZ, RZ, R73 ;  /* 0x000000ffff72e224 */ /* 0x008fe400078e0049 */
[----:B------:R-:W-:-:S02]  /*7a40*/  @!P6 IMAD.MOV.U32 R115, RZ, RZ, R74 ;  /* 0x000000ffff73e224 */ /* 0x000fc400078e004a */
[----:B------:R-:W-:Y:S02]  /*7a50*/  IMAD.MOV.U32 R116, RZ, RZ, R75 ;  /* 0x000000ffff747224 */ /* 0x000fe400078e004b */
[----:B------:R-:W-:Y:S01]  /*7a60*/  VIADD R75, R245, 0xffffffe1 ;  /* 0xffffffe1f54b7836 */ /* 0x000fe20000000000 */
[----:B------:R0:W3:Y:S01]  /*7a70*/  @!P6 LDG.E.U8 R170, desc[UR20][R114.64] ;  /* 0x0000001472aae981 */ /* 0x0000e2000c1e1100 */
[----:B------:R-:W-:-:S03]  /*7a80*/  @!P5 IMAD.MOV R121, RZ, RZ, -R121 ;  /* 0x000000ffff79d224 */ /* 0x000fc600078e0a79 */
[----:B------:R-:W-:Y:S01]  /*7a90*/  ISETP.GE.U32.AND P6, PT, R75, 0x7fffff62, PT ;  /* 0x7fffff624b00780c */ /* 0x000fe20003fc6070 */
[----:B0-----:R-:W-:Y:S02]  /*7aa0*/  IMAD.MOV.U32 R115, RZ, RZ, R76 ;  /* 0x000000ffff737224 */ /* 0x001fe400078e004c */
[----:B------:R-:W-:Y:S02]  /*7ab0*/  IMAD.MOV.U32 R114, RZ, RZ, R112 ;  /* 0x000000ffff727224 */ /* 0x000fe400078e0070 */
[----:B------:R-:W-:Y:S01]  /*7ac0*/  IMAD R76, R88, 0x1e, RZ ;  /* 0x0000001e584c7824 */ /* 0x000fe200078e02ff */
[----:B------:R-:W-:Y:S01]  /*7ad0*/  ISETP.GE.AND P5, PT, R186, RZ, PT ;  /* 0x000000ffba00720c */ /* 0x000fe20003fa6270 */
[----:B------:R-:W-:-:S03]  /*7ae0*/  @!P0 IMAD.MOV R114, RZ, RZ, -R114 ;  /* 0x000000ffff728224 */ /* 0x000fc600078e0a72 */
[----:B------:R-:W-:Y:S02]  /*7af0*/  IADD3 R75, P0, PT, R76, R3, RZ ;  /* 0x000000034c4b7210 */ /* 0x000fe40007f1e0ff */
[----:B------:R-:W-:Y:S02]  /*7b00*/  ISETP.GE.AND P4, PT, R184, RZ, PT ;  /* 0x000000ffb800720c */ /* 0x000fe40003f86270 */
[----:B------:R-:W-:Y:S01]  /*7b10*/  LEA.HI.X.SX32 R76, R76, R2, 0x1, P0 ;  /* 0x000000024c4c7211 */ /* 0x000fe200000f0eff */
[----:B------:R-:W-:Y:S01]  /*7b20*/  @!P6 IMAD.MOV.U32 R112, RZ, RZ, R75 ;  /* 0x000000ffff70e224 */ /* 0x000fe200078e004b */
[----:B------:R-:W-:-:S03]  /*7b30*/  PRMT R167, RZ, 0x7610, R167 ;  /* 0x00007610ffa77816 */ /* 0x000fc600000000a7 */
[----:B------:R-:W-:Y:S02]  /*7b40*/  @!P6 IMAD.MOV.U32 R113, RZ, RZ, R76 ;  /* 0x000000ffff71e224 */ /* 0x000fe400078e004c */
[----:B------:R-:W-:Y:S01]  /*7b50*/  @!P5 IMAD.MOV R116, RZ, RZ, -R116 ;  /* 0x000000ffff74d224 */ /* 0x000fe200078e0a74 */
[----:B------:R-:W-:Y:S02]  /*7b60*/  ISETP.GE.AND P5, PT, R196, RZ, PT ;  /* 0x000000ffc400720c */ /* 0x000fe40003fa6270 */
[----:B------:R0:W2:Y:S01]  /*7b70*/  @!P6 LDG.E.U8 R167, desc[UR20][R112.64] ;  /* 0x0000001470a7e981 */ /* 0x0000a2000c1e1100 */
[----:B------:R-:W-:Y:S01]  /*7b80*/  @!P4 IMAD.MOV R118, RZ, RZ, -R118 ;  /* 0x000000ffff76c224 */ /* 0x000fe200078e0a76 */
[----:B------:R-:W-:Y:S01]  /*7b90*/  ISETP.GE.AND P4, PT, R190, RZ, PT ;  /* 0x000000ffbe00720c */ /* 0x000fe20003f86270 */
[----:B0-----:R-:W-:Y:S02]  /*7ba0*/  IMAD.MOV.U32 R113, RZ, RZ, R9 ;  /* 0x000000ffff717224 */ /* 0x001fe400078e0009 */
[----:B------:R-:W-:Y:S01]  /*7bb0*/  VIADD R9, R245, 0xffffffd9 ;  /* 0xffffffd9f5097836 */ /* 0x000fe20000000000 */
[----:B------:R-:W-:-:S04]  /*7bc0*/  ISETP.GE.AND P1, PT, R189, RZ, PT ;  /* 0x000000ffbd00720c */ /* 0x000fc80003f26270 */
[----:B------:R-:W-:Y:S01]  /*7bd0*/  ISETP.GE.U32.AND P6, PT, R9, 0x7fffff5a, PT ;  /* 0x7fffff5a0900780c */ /* 0x000fe20003fc6070 */
[----:B------:R-:W-:Y:S02]  /*7be0*/  IMAD R9, R88, 0x26, RZ ;  /* 0x0000002658097824 */ /* 0x000fe400078e02ff */
[----:B------:R-:W-:Y:S02]  /*7bf0*/  IMAD.MOV.U32 R112, RZ, RZ, R11 ;  /* 0x000000ffff707224 */ /* 0x000fe400078e000b */
[----:B------:R-:W-:Y:S01]  /*7c00*/  @!P5 IMAD.MOV R111, RZ, RZ, -R111 ;  /* 0x000000ffff6fd224 */ /* 0x000fe200078e0a6f */
[C---:B------:R-:W-:Y:S01]  /*7c10*/  IADD3 R11, P5, PT, R9.reuse, R3, RZ ;  /* 0x00000003090b7210 */ /* 0x040fe20007fbe0ff */
[----:B------:R-:W-:Y:S01]  /*7c20*/  @!P4 IMAD.MOV R113, RZ, RZ, -R113 ;  /* 0x000000ffff71c224 */ /* 0x000fe200078e0a71 */
[----:B------:R-:W-:Y:S02]  /*7c30*/  ISETP.GE.AND P4, PT, R202, RZ, PT ;  /* 0x000000ffca00720c */ /* 0x000fe40003f86270 */
[----:B------:R-:W-:Y:S01]  /*7c40*/  LEA.HI.X.SX32 R9, R9, R2, 0x1, P5 ;  /* 0x0000000209097211 */ /* 0x000fe200028f0eff */
[----:B------:R-:W-:Y:S01]  /*7c50*/  @!P1 IMAD.MOV R115, RZ, RZ, -R115 ;  /* 0x000000ffff739224 */ /* 0x000fe200078e0a73 */
[----:B------:R-:W-:Y:S01]  /*7c60*/  PRMT R166, RZ, 0x7610, R166 ;  /* 0x00007610ffa67816 */ /* 0x000fe200000000a6 */
[----:B------:R-:W-:Y:S01]  /*7c70*/  @!P6 IMAD.MOV.U32 R156, RZ, RZ, R11 ;  /* 0x000000ffff9ce224 */ /* 0x000fe200078e000b */
[----:B------:R-:W-:Y:S01]  /*7c80*/  ISETP.GE.AND P1, PT, R195, RZ, PT ;  /* 0x000000ffc300720c */ /* 0x000fe20003f26270 */
[----:B------:R-:W-:-:S02]  /*7c90*/  @!P6 IMAD.MOV.U32 R157, RZ, RZ, R9 ;  /* 0x000000ffff9de224 */ /* 0x000fc400078e0009 */
[----:B------:R-:W-:Y:S02]  /*7ca0*/  VIADD R155, R245, 0xffffffd1 ;  /* 0xffffffd1f59b7836 */ /* 0x000fe40000000000 */
[----:B------:R-:W-:Y:S01]  /*7cb0*/  IMAD R189, R88, 0x2e, RZ ;  /* 0x0000002e58bd7824 */ /* 0x000fe200078e02ff */
[----:B------:R0:W2:Y:S02]  /*7cc0*/  @!P6 LDG.E.U8 R166, desc[UR20][R156.64] ;  /* 0x000000149ca6e981 */ /* 0x0000a4000c1e1100 */
[----:B------:R-:W-:Y:S01]  /*7cd0*/  ISETP.GE.U32.AND P6, PT, R155, 0x7fffff52, PT ;  /* 0x7fffff529b00780c */ /* 0x000fe20003fc6070 */
[----:B------:R-:W-:Y:S01]  /*7ce0*/  @!P4 IMAD.MOV R110, RZ, RZ, -R110 ;  /* 0x000000ffff6ec224 */ /* 0x000fe200078e0a6e */
[----:B------:R-:W-:Y:S02]  /*7cf0*/  ISETP.GE.AND P2, PT, R194, RZ, PT ;  /* 0x000000ffc200720c */ /* 0x000fe40003f46270 */
[----:B------:R-:W-:Y:S01]  /*7d00*/  IADD3 R190, P4, PT, R189, R3, RZ ;  /* 0x00000003bdbe7210 */ /* 0x000fe20007f9e0ff */
[----:B------:R-:W-:Y:S01]  /*7d10*/  @!P1 IMAD.MOV R108, RZ, RZ, -R108 ;  /* 0x000000ffff6c9224 */ /* 0x000fe200078e0a6c */
[----:B------:R-:W-:-:S02]  /*7d20*/  ISETP.GE.AND P1, PT, R208, RZ, PT ;  /* 0x000000ffd000720c */ /* 0x000fc40003f26270 */
[----:B------:R-:W-:Y:S02]  /*7d30*/  LEA.HI.X.SX32 R189, R189, R2, 0x1, P4 ;  /* 0x00000002bdbd7211 */ /* 0x000fe400020f0eff */
[----:B------:R-:W-:Y:S01]  /*7d40*/  PRMT R165, RZ, 0x7610, R165 ;  /* 0x00007610ffa57816 */ /* 0x000fe200000000a5 */
[----:B------:R-:W-:Y:S02]  /*7d50*/  VIADD R155, R245, 0xffffffc9 ;  /* 0xffffffc9f59b7836 */ /* 0x000fe40000000000 */
[----:B0-----:R-:W-:Y:S02]  /*7d60*/  @!P6 IMAD.MOV.U32 R156, RZ, RZ, R190 ;  /* 0x000000ffff9ce224 */ /* 0x001fe400078e00be */
[----:B------:R-:W-:Y:S02]  /*7d70*/  @!P6 IMAD.MOV.U32 R157, RZ, RZ, R189 ;  /* 0x000000ffff9de224 */ /* 0x000fe400078e00bd */
[----:B------:R-:W-:Y:S01]  /*7d80*/  @!P2 IMAD.MOV R112, RZ, RZ, -R112 ;  /* 0x000000ffff70a224 */ /* 0x000fe200078e0a70 */
[----:B------:R-:W-:Y:S01]  /*7d90*/  ISETP.GE.AND P2, PT, R201, RZ, PT ;  /* 0x000000ffc900720c */ /* 0x000fe20003f46270 */
[----:B------:R-:W-:Y:S01]  /*7da0*/  IMAD R229, R88, 0x36, RZ ;  /* 0x0000003658e57824 */ /* 0x000fe200078e02ff */
[----:B------:R0:W2:Y:S01]  /*7db0*/  @!P6 LDG.E.U8 R165, desc[UR20][R156.64] ;  /* 0x000000149ca5e981 */ /* 0x0000a2000c1e1100 */
[----:B------:R-:W-:Y:S01]  /*7dc0*/  ISETP.GE.U32.AND P6, PT, R155, 0x7fffff4a, PT ;  /* 0x7fffff4a9b00780c */ /* 0x000fe20003fc6070 */
[----:B------:R-:W-:Y:S01]  /*7dd0*/  @!P1 IMAD.MOV R107, RZ, RZ, -R107 ;  /* 0x000000ffff6b9224 */ /* 0x000fe200078e0a6b */
[----:B------:R-:W-:-:S02]  /*7de0*/  ISETP.GE.AND P0, PT, R199, RZ, PT ;  /* 0x000000ffc700720c */ /* 0x000fc40003f06270 */
[----:B------:R-:W-:-:S04]  /*7df0*/  IADD3 R232, P1, PT, R229, R3, RZ ;  /* 0x00000003e5e87210 */ /* 0x000fc80007f3e0ff */
[----:B------:R-:W-:Y:S02]  /*7e00*/  LEA.HI.X.SX32 R229, R229, R2, 0x1, P1 ;  /* 0x00000002e5e57211 */ /* 0x000fe400008f0eff */
[----:B------:R-:W-:Y:S01]  /*7e10*/  @!P2 IMAD.MOV R105, RZ, RZ, -R105 ;  /* 0x000000ffff69a224 */ /* 0x000fe200078e0a69 */
[----:B------:R-:W-:Y:S02]  /*7e20*/  ISETP.GE.AND P2, PT, R214, RZ, PT ;  /* 0x000000ffd600720c */ /* 0x000fe40003f46270 */
[----:B------:R-:W-:Y:S01]  /*7e30*/  PRMT R163, RZ, 0x7610, R163 ;  /* 0x00007610ffa37816 */ /* 0x000fe200000000a3 */
[----:B0-----:R-:W-:Y:S02]  /*7e40*/  @!P6 IMAD.MOV.U32 R156, RZ, RZ, R232 ;  /* 0x000000ffff9ce224 */ /* 0x001fe400078e00e8 */
[----:B------:R-:W-:Y:S02]  /*7e50*/  @!P6 IMAD.MOV.U32 R157, RZ, RZ, R229 ;  /* 0x000000ffff9de224 */ /* 0x000fe400078e00e5 */
[----:B------:R-:W-:-:S02]  /*7e60*/  VIADD R155, R245, 0xffffffc1 ;  /* 0xffffffc1f59b7836 */ /* 0x000fc40000000000 */
[----:B------:R-:W-:Y:S01]  /*7e70*/  @!P0 IMAD.MOV R109, RZ, RZ, -R109 ;  /* 0x000000ffff6d8224 */ /* 0x000fe200078e0a6d */
[----:B------:R-:W-:Y:S01]  /*7e80*/  ISETP.GE.AND P0, PT, R207, RZ, PT ;  /* 0x000000ffcf00720c */ /* 0x000fe20003f06270 */
[----:B------:R0:W2:Y:S01]  /*7e90*/  @!P6 LDG.E.U8 R163, desc[UR20][R156.64] ;  /* 0x000000149ca3e981 */ /* 0x0000a2000c1e1100 */
[----:B------:R-:W-:Y:S01]  /*7ea0*/  ISETP.GE.U32.AND P6, PT, R155, 0x7fffff42, PT ;  /* 0x7fffff429b00780c */ /* 0x000fe20003fc6070 */
[----:B------:R-:W-:Y:S02]  /*7eb0*/  IMAD R155, R88, 0x3e, RZ ;  /* 0x0000003e589b7824 */ /* 0x000fe400078e02ff */
[----:B------:R-:W-:Y:S01]  /*7ec0*/  @!P2 IMAD.MOV R104, RZ, RZ, -R104 ;  /* 0x000000ffff68a224 */ /* 0x000fe200078e0a68 */
[----:B------:R-:W-:Y:S02]  /*7ed0*/  ISETP.GE.AND P5, PT, R206, RZ, PT ;  /* 0x000000ffce00720c */ /* 0x000fe40003fa6270 */
[----:B------:R-:W-:-:S04]  /*7ee0*/  IADD3 R4, P2, PT, R155, R3, RZ ;  /* 0x000000039b047210 */ /* 0x000fc80007f5e0ff */
[----:B------:R-:W-:Y:S01]  /*7ef0*/  LEA.HI.X.SX32 R158, R155, R2, 0x1, P2 ;  /* 0x000000029b9e7211 */ /* 0x000fe200010f0eff */
[----:B------:R-:W-:Y:S01]  /*7f00*/  @!P0 IMAD.MOV R102, RZ, RZ, -R102 ;  /* 0x000000ffff668224 */ /* 0x000fe200078e0a66 */
[----:B------:R-:W-:Y:S01]  /*7f10*/  ISETP.GE.AND P0, PT, R217, RZ, PT ;  /* 0x000000ffd900720c */ /* 0x000fe20003f06270 */
[----:B0-----:R-:W-:Y:S01]  /*7f20*/  @!P6 IMAD.MOV.U32 R156, RZ, RZ, R4 ;  /* 0x000000ffff9ce224 */ /* 0x001fe200078e0004 */
[----:B------:R-:W-:Y:S01]  /*7f30*/  PRMT R162, RZ, 0x7610, R162 ;  /* 0x00007610ffa27816 */ /* 0x000fe200000000a2 */
[----:B------:R-:W-:Y:S02]  /*7f40*/  @!P6 IMAD.MOV.U32 R157, RZ, RZ, R158 ;  /* 0x000000ffff9de224 */ /* 0x000fe400078e009e */
[----:B------:R-:W-:Y:S02]  /*7f50*/  VIADD R155, R245, 0xffffffb9 ;  /* 0xffffffb9f59b7836 */ /* 0x000fe40000000000 */
[----:B------:R-:W-:Y:S01]  /*7f60*/  @!P5 IMAD.MOV R106, RZ, RZ, -R106 ;  /* 0x000000ffff6ad224 */ /* 0x000fe200078e0a6a */
[----:B------:R0:W2:Y:S01]  /*7f70*/  @!P6 LDG.E.U8 R162, desc[UR20][R156.64] ;  /* 0x000000149ca2e981 */ /* 0x0000a2000c1e1100 */
[----:B------:R-:W-:-:S02]  /*7f80*/  ISETP.GE.AND P5, PT, R210, RZ, PT ;  /* 0x000000ffd200720c */ /* 0x000fc40003fa6270 */
[----:B------:R-:W-:Y:S01]  /*7f90*/  ISETP.GE.U32.AND P6, PT, R155, 0x7fffff3a, PT ;  /* 0x7fffff3a9b00780c */ /* 0x000fe20003fc6070 */
[----:B------:R-:W-:Y:S01]  /*7fa0*/  IMAD R155, R88, 0x46, RZ ;  /* 0x00000046589b7824 */ /* 0x000fe200078e02ff */
[----:B------:R-:W-:Y:S01]  /*7fb0*/  ISETP.GE.AND P2, PT, R218, RZ, PT ;  /* 0x000000ffda00720c */ /* 0x000fe20003f46270 */
[----:B------:R1:W-:Y:S01]  /*7fc0*/  STL [R1+0x14], R4 ;  /* 0x0000140401007387 */ /* 0x0003e20000100800 */
[----:B------:R-:W-:-:S03]  /*7fd0*/  @!P0 IMAD.MOV R101, RZ, RZ, -R101 ;  /* 0x000000ffff658224 */ /* 0x000fc600078e0a65 */
[----:B------:R0:W-:Y:S01]  /*7fe0*/  STL [R1+0x10], R158 ;  /* 0x0000109e01007387 */ /* 0x0001e20000100800 */
[----:B-1----:R-:W-:-:S03]  /*7ff0*/  IADD3 R4, P0, PT, R155, R3, RZ ;  /* 0x000000039b047210 */ /* 0x002fc60007f1e0ff */
[----:B------:R-:W-:Y:S01]  /*8000*/  @!P5 IMAD.MOV R99, RZ, RZ, -R99 ;  /* 0x000000ffff63d224 */ /* 0x000fe200078e0a63 */
[----:B------:R-:W-:Y:S02]  /*8010*/  ISETP.GE.AND P4, PT, R209, RZ, PT ;  /* 0x000000ffd100720c */ /* 0x000fe40003f86270 */
[----:B0-----:R-:W-:Y:S01]  /*8020*/  LEA.HI.X.SX32 R158, R155, R2, 0x1, P0 ;  /* 0x000000029b9e7211 */ /* 0x001fe200000f0eff */
[----:B------:R-:W-:Y:S01]  /*8030*/  STL [R1+0x2a4], R4 ;  /* 0x0002a40401007387 */ /* 0x000fe20000100800 */
[----:B------:R-:W-:Y:S01]  /*8040*/  ISETP.GE.AND P5, PT, R223, RZ, PT ;  /* 0x000000ffdf00720c */ /* 0x000fe20003fa6270 */
[----:B------:R-:W-:Y:S01]  /*8050*/  @!P2 IMAD.MOV R97, RZ, RZ, -R97 ;  /* 0x000000ffff61a224 */ /* 0x000fe200078e0a61 */
[----:B------:R-:W-:Y:S01]  /*8060*/  PRMT R156, RZ, 0x7610, R156 ;  /* 0x00007610ff9c7816 */ /* 0x000fe2000000009c */
[----:B------:R0:W-:Y:S01]  /*8070*/  STL [R1+0x2a0], R158 ;  /* 0x0002a09e01007387 */ /* 0x0001e20000100800 */
[----:B------:R-:W-:Y:S01]  /*8080*/  @!P6 IMAD.MOV.U32 R159, RZ, RZ, R158 ;  /* 0x000000ffff9fe224 */ /* 0x000fe200078e009e */
[----:B------:R-:W-:Y:S01]  /*8090*/  ISETP.GE.AND P2, PT, R142, RZ, PT ;  /* 0x000000ff8e00720c */ /* 0x000fe20003f46270 */
[----:B------:R-:W-:-:S02]  /*80a0*/  VIADD R142, R245, 0xffffffb1 ;  /* 0xffffffb1f58e7836 */ /* 0x000fc40000000000 */
[----:B0-----:R-:W-:-:S05]  /*80b0*/  @!P6 IMAD.MOV.U32 R158, RZ, RZ, R4 ;  /* 0x000000ffff9ee224 */ /* 0x001fca00078e0004 */
[----:B------:R-:W2:Y:S01]  /*80c0*/  @!P6 LDG.E.U8 R156, desc[UR20][R158.64] ;  /* 0x000000149e9ce981 */ /* 0x000ea2000c1e1100 */
[----:B------:R-:W-:Y:S01]  /*80d0*/  ISETP.GE.U32.AND P6, PT, R142, 0x7fffff32, PT ;  /* 0x7fffff328e00780c */ /* 0x000fe20003fc6070 */
[----:B------:R-:W-:Y:S02]  /*80e0*/  IMAD R142, R88, 0x4e, RZ ;  /* 0x0000004e588e7824 */ /* 0x000fe400078e02ff */
[----:B------:R-:W-:Y:S01]  /*80f0*/  @!P4 IMAD.MOV R103, RZ, RZ, -R103 ;  /* 0x000000ffff67c224 */ /* 0x000fe200078e0a67 */
[----:B------:R-:W-:Y:S01]  /*8100*/  ISETP.GE.AND P4, PT, R216, RZ, PT ;  /* 0x000000ffd800720c */ /* 0x000fe20003f86270 */
[----:B------:R-:W-:Y:S01]  /*8110*/  @!P5 IMAD.MOV R98, RZ, RZ, -R98 ;  /* 0x000000ffff62d224 */ /* 0x000fe200078e0a62 */
[C---:B------:R-:W-:Y:S02]  /*8120*/  IADD3 R4, P5, PT, R142.reuse, R3, RZ ;  /* 0x000000038e047210 */ /* 0x040fe40007fbe0ff */
[----:B------:R-:W-:Y:S02]  /*8130*/  ISETP.GE.AND P1, PT, R215, RZ, PT ;  /* 0x000000ffd700720c */ /* 0x000fe40003f26270 */
[----:B------:R-:W-:-:S02]  /*8140*/  LEA.HI.X.SX32 R157, R142, R2, 0x1, P5 ;  /* 0x000000028e9d7211 */ /* 0x000fc400028f0eff */
[----:B------:R-:W-:Y:S01]  /*8150*/  ISETP.GE.AND P5, PT, R143, RZ, PT ;  /* 0x000000ff8f00720c */ /* 0x000fe20003fa6270 */
[----:B------:R-:W-:Y:S01]  /*8160*/  @!P6 IMAD.MOV.U32 R142, RZ, RZ, R4 ;  /* 0x000000ffff8ee224 */ /* 0x000fe200078e0004 */
[----:B------:R-:W-:Y:S01]  /*8170*/  PRMT R155, RZ, 0x7610, R155 ;  /* 0x00007610ff9b7816 */ /* 0x000fe2000000009b */
[----:B------:R-:W-:Y:S02]  /*8180*/  @!P6 IMAD.MOV.U32 R143, RZ, RZ, R157 ;  /* 0x000000ffff8fe224 */ /* 0x000fe400078e009d */
[----:B------:R-:W-:Y:S01]  /*8190*/  @!P4 IMAD.MOV R96, RZ, RZ, -R96 ;  /* 0x000000ffff60c224 */ /* 0x000fe200078e0a60 */
[----:B------:R-:W-:Y:S02]  /*81a0*/  ISETP.GE.AND P4, PT, R225, RZ, PT ;  /* 0x000000ffe100720c */ /* 0x000fe40003f86270 */
[----:B------:R0:W2:Y:S01]  /*81b0*/  @!P6 LDG.E.U8 R155, desc[UR20][R142.64] ;  /* 0x000000148e9be981 */ /* 0x0000a2000c1e1100 */
[----:B------:R-:W-:Y:S01]  /*81c0*/  @!P1 IMAD.MOV R100, RZ, RZ, -R100 ;  /* 0x000000ffff649224 */ /* 0x000fe200078e0a64 */
[----:B------:R-:W-:Y:S01]  /*81d0*/  ISETP.GE.AND P1, PT, R222, RZ, PT ;  /* 0x000000ffde00720c */ /* 0x000fe20003f26270 */
[----:B0-----:R-:W-:-:S05]  /*81e0*/  VIADD R142, R245, 0xffffffa9 ;  /* 0xffffffa9f58e7836 */ /* 0x001fca0000000000 */
[----:B------:R-:W-:Y:S01]  /*81f0*/  ISETP.GE.U32.AND P6, PT, R142, 0x7fffff2a, PT ;  /* 0x7fffff2a8e00780c */ /* 0x000fe20003fc6070 */
[----:B------:R-:W-:Y:S01]  /*8200*/  IMAD R142, R88, 0x56, RZ ;  /* 0x00000056588e7824 */ /* 0x000fe200078e02ff */
[----:B------:R0:W-:Y:S01]  /*8210*/  STL [R1+0x2dc], R4 ;  /* 0x0002dc0401007387 */ /* 0x0001e20000100800 */
[----:B------:R-:W-:-:S03]  /*8220*/  @!P4 IMAD.MOV R95, RZ, RZ, -R95 ;  /* 0x000000ffff5fc224 */ /* 0x000fc600078e0a5f */
[----:B------:R1:W-:Y:S01]  /*8230*/  STL [R1+0x2d8], R157 ;  /* 0x0002d89d01007387 */ /* 0x0003e20000100800 */
[----:B0-----:R-:W-:Y:S01]  /*8240*/  IADD3 R4, P4, PT, R142, R3, RZ ;  /* 0x000000038e047210 */ /* 0x001fe20007f9e0ff */
[----:B------:R-:W-:-:S03]  /*8250*/  @!P1 IMAD.MOV R93, RZ, RZ, -R93 ;  /* 0x000000ffff5d9224 */ /* 0x000fc600078e0a5d */
[----:B-1----:R-:W-:Y:S02]  /*8260*/  LEA.HI.X.SX32 R157, R142, R2, 0x1, P4 ;  /* 0x000000028e9d7211 */ /* 0x002fe400020f0eff */
[----:B------:R-:W-:Y:S01]  /*8270*/  ISETP.GE.AND P1, PT, R145, RZ, PT ;  /* 0x000000ff9100720c */ /* 0x000fe20003f26270 */
[----:B------:R-:W-:Y:S01]  /*8280*/  @!P6 IMAD.MOV.U32 R142, RZ, RZ, R4 ;  /* 0x000000ffff8ee224 */ /* 0x000fe200078e0004 */
[----:B------:R-:W-:Y:S01]  /*8290*/  PRMT R145, RZ, 0x7610, R145 ;  /* 0x00007610ff917816 */ /* 0x000fe20000000091 */
[----:B------:R-:W-:-:S05]  /*82a0*/  @!P6 IMAD.MOV.U32 R143, RZ, RZ, R157 ;  /* 0x000000ffff8fe224 */ /* 0x000fca00078e009d */
[----:B------:R0:W2:Y:S01]  /*82b0*/  @!P6 LDG.E.U8 R145, desc[UR20][R142.64] ;  /* 0x000000148e91e981 */ /* 0x0000a2000c1e1100 */
[----:B------:R-:W-:Y:S01]  /*82c0*/  ISETP.GE.AND P0, PT, R224, RZ, PT ;  /* 0x000000ffe000720c */ /* 0x000fe20003f06270 */
[----:B0-----:R-:W-:-:S05]  /*82d0*/  VIADD R142, R245, 0xffffffa1 ;  /* 0xffffffa1f58e7836 */ /* 0x001fca0000000000 */
[----:B------:R-:W-:Y:S01]  /*82e0*/  ISETP.GE.U32.AND P6, PT, R142, 0x7fffff22, PT ;  /* 0x7fffff228e00780c */ /* 0x000fe20003fc6070 */
[----:B------:R-:W-:Y:S01]  /*82f0*/  IMAD R142, R88, 0x5e, RZ ;  /* 0x0000005e588e7824 */ /* 0x000fe200078e02ff */
[----:B------:R0:W-:Y:S01]  /*8300*/  STL [R1+0x314], R4 ;  /* 0x0003140401007387 */ /* 0x0001e20000100800 */
[----:B------:R-:W-:Y:S01]  /*8310*/  @!P1 IMAD.MOV R92, RZ, RZ, -R92 ;  /* 0x000000ffff5c9224 */ /* 0x000fe200078e0a5c */
[----:B------:R-:W-:-:S03]  /*8320*/  ISETP.GE.AND P4, PT, R146, RZ, PT ;  /* 0x000000ff9200720c */ /* 0x000fc60003f86270 */
[----:B------:R-:W-:Y:S01]  /*8330*/  @!P0 IMAD.MOV R94, RZ, RZ, -R94 ;  /* 0x000000ffff5e8224 */ /* 0x000fe200078e0a5e */
[----:B0-----:R-:W-:-:S04]  /*8340*/  IADD3 R4, P1, PT, R142, R3, RZ ;  /* 0x000000038e047210 */ /* 0x001fc80007f3e0ff */
[----:B------:R-:W-:Y:S02]  /*8350*/  LEA.HI.X.SX32 R146, R142, R2, 0x1, P1 ;  /* 0x000000028e927211 */ /* 0x000fe400008f0eff */
[----:B------:R-:W-:Y:S01]  /*8360*/  ISETP.GE.AND P0, PT, R144, RZ, PT ;  /* 0x000000ff9000720c */ /* 0x000fe20003f06270 */
[----:B------:R-:W-:Y:S01]  /*8370*/  @!P6 IMAD.MOV.U32 R142, RZ, RZ, R4 ;  /* 0x000000ffff8ee224 */ /* 0x000fe200078e0004 */
[----:B------:R-:W-:Y:S01]  /*8380*/  PRMT R144, RZ, 0x7610, R144 ;  /* 0x00007610ff907816 */ /* 0x000fe20000000090 */
[----:B------:R-:W-:Y:S02]  /*8390*/  @!P6 IMAD.MOV.U32 R143, RZ, RZ, R146 ;  /* 0x000000ffff8fe224 */ /* 0x000fe400078e0092 */
[----:B------:R-:W-:Y:S01]  /*83a0*/  @!P2 IMAD.MOV R90, RZ, RZ, -R90 ;  /* 0x000000ffff5aa224 */ /* 0x000fe200078e0a5a */
[----:B------:R-:W-:Y:S02]  /*83b0*/  ISETP.GE.AND P2, PT, R161, RZ, PT ;  /* 0x000000ffa100720c */ /* 0x000fe40003f46270 */
[----:B------:R0:W2:Y:S02]  /*83c0*/  @!P6 LDG.E.U8 R144, desc[UR20][R142.64] ;  /* 0x000000148e90e981 */ /* 0x0000a4000c1e1100 */
[----:B0-----:R-:W-:-:S02]  /*83d0*/  VIADD R142, R245, 0xffffff99 ;  /* 0xffffff99f58e7836 */ /* 0x001fc40000000000 */
[----:B------:R-:W-:Y:S03]  /*83e0*/  STL [R1+0x310], R157 ;  /* 0x0003109d01007387 */ /* 0x000fe60000100800 */
[----:B------:R-:W-:Y:S01]  /*83f0*/  ISETP.GE.U32.AND P6, PT, R142, 0x7fffff1a, PT ;  /* 0x7fffff1a8e00780c */ /* 0x000fe20003fc6070 */
[----:B------:R-:W-:Y:S01]  /*8400*/  IMAD R142, R88, 0x66, RZ ;  /* 0x00000066588e7824 */ /* 0x000fe200078e02ff */
[----:B------:R0:W-:Y:S02]  /*8410*/  STL [R1+0x34c], R4 ;  /* 0x00034c0401007387 */ /* 0x0001e40000100800 */
[----:B------:R-:W-:Y:S02]  /*8420*/  @!P2 IMAD.MOV R87, RZ, RZ, -R87 ;  /* 0x000000ffff57a224 */ /* 0x000fe400078e0a57 */
[----:B------:R1:W-:Y:S01]  /*8430*/  STL [R1+0x348], R146 ;  /* 0x0003489201007387 */ /* 0x0003e20000100800 */
[----:B0-----:R-:W-:Y:S01]  /*8440*/  IADD3 R4, P2, PT, R142, R3, RZ ;  /* 0x000000038e047210 */ /* 0x001fe20007f5e0ff */
[----:B------:R-:W-:-:S03]  /*8450*/  @!P0 IMAD.MOV R85, RZ, RZ, -R85 ;  /* 0x000000ffff558224 */ /* 0x000fc600078e0a55 */
[----:B-1----:R-:W-:Y:S01]  /*8460*/  LEA.HI.X.SX32 R146, R142, R2, 0x1, P2 ;  /* 0x000000028e927211 */ /* 0x002fe200010f0eff */
[----:B------:R-:W-:Y:S01]  /*8470*/  STL [R1+0x384], R4 ;  /* 0x0003840401007387 */ /* 0x000fe20000100800 */
[----:B------:R-:W-:Y:S02]  /*8480*/  ISETP.GE.AND P1, PT, R147, RZ, PT ;  /* 0x000000ff9300720c */ /* 0x000fe40003f26270 */
[----:B------:R-:W-:Y:S01]  /*8490*/  ISETP.GE.AND P0, PT, R149, RZ, PT ;  /* 0x000000ff9500720c */ /* 0x000fe20003f06270 */
[----:B------:R0:W-:Y:S01]  /*84a0*/  STL [R1+0x380], R146 ;  /* 0x0003809201007387 */ /* 0x0001e20000100800 */
[----:B------:R-:W-:Y:S01]  /*84b0*/  PRMT R143, RZ, 0x7610, R143 ;  /* 0x00007610ff8f7816 */ /* 0x000fe2000000008f */
[----:B------:R-:W-:Y:S01]  /*84c0*/  @!P6 IMAD.MOV.U32 R147, RZ, RZ, R146 ;  /* 0x000000ffff93e224 */ /* 0x000fe200078e0092 */
[----:B------:R-:W-:Y:S01]  /*84d0*/  ISETP.GE.AND P2, PT, R150, RZ, PT ;  /* 0x000000ff9600720c */ /* 0x000fe20003f46270 */
[----:B------:R-:W-:Y:S02]  /*84e0*/  VIADD R142, R245, 0xffffff91 ;  /* 0xffffff91f58e7836 */ /* 0x000fe40000000000 */
[----:B0-----:R-:W-:-:S05]  /*84f0*/  @!P6 IMAD.MOV.U32 R146, RZ, RZ, R4 ;  /* 0x000000ffff92e224 */ /* 0x001fca00078e0004 */
[----:B------:R0:W2:Y:S01]  /*8500*/  @!P6 LDG.E.U8 R143, desc[UR20][R146.64] ;  /* 0x00000014928fe981 */ /* 0x0000a2000c1e1100 */
[----:B------:R-:W-:Y:S01]  /*8510*/  ISETP.GE.U32.AND P6, PT, R142, 0x7fffff12, PT ;  /* 0x7fffff128e00780c */ /* 0x000fe20003fc6070 */
[----:B------:R-:W-:Y:S02]  /*8520*/  IMAD R142, R88, 0x6e, RZ ;  /* 0x0000006e588e7824 */ /* 0x000fe400078e02ff */
[----:B------:R-:W-:-:S03]  /*8530*/  @!P0 IMAD.MOV R84, RZ, RZ, -R84 ;  /* 0x000000ffff548224 */ /* 0x000fc600078e0a54 */
[----:B------:R-:W-:Y:S01]  /*8540*/  IADD3 R4, P0, PT, R142, R3, RZ ;  /* 0x000000038e047210 */ /* 0x000fe20007f1e0ff */
[----:B------:R-:W-:Y:S01]  /*8550*/  @!P4 IMAD.MOV R86, RZ, RZ, -R86 ;  /* 0x000000ffff56c224 */ /* 0x000fe200078e0a56 */
[----:B------:R-:W-:Y:S01]  /*8560*/  ISETP.GE.AND P4, PT, R148, RZ, PT ;  /* 0x000000ff9400720c */ /* 0x000fe20003f86270 */
[----:B------:R-:W-:Y:S01]  /*8570*/  @!P2 IMAD.MOV R77, RZ, RZ, -R77 ;  /* 0x000000ffff4da224 */ /* 0x000fe200078e0a4d */
[----:B------:R-:W-:Y:S02]  /*8580*/  LEA.HI.X.SX32 R148, R142, R2, 0x1, P0 ;  /* 0x000000028e947211 */ /* 0x000fe400000f0eff */
[----:B------:R-:W-:Y:S02]  /*8590*/  ISETP.NE.AND P2, PT, R7, RZ, PT ;  /* 0x000000ff0700720c */ /* 0x000fe40003f45270 */
[----:B------:R-:W-:Y:S01]  /*85a0*/  LOP3.LUT R7, RZ, R7, RZ, 0x33, !PT ;  /* 0x00000007ff077212 */ /* 0x000fe200078e33ff */
[----:B------:R1:W-:Y:S03]  /*85b0*/  STL [R1+0x3bc], R4 ;  /* 0x0003bc0401007387 */ /* 0x0003e60000100800 */
[C---:B------:R-:W-:Y:S01]  /*85c0*/  SEL R179, R7.reuse, R118, !P2 ;  /* 0x0000007607b37207 */ /* 0x040fe20005000000 */
[----:B------:R-:W-:Y:S01]  /*85d0*/  STL [R1+0x3b8], R148 ;  /* 0x0003b89401007387 */ /* 0x000fe20000100800 */
[----:B------:R-:W-:-:S03]  /*85e0*/  SEL R118, R7, R116, !P2 ;  /* 0x0000007407767207 */ /* 0x000fc60005000000 */
[----:B------:R-:W2:Y:S04]  /*85f0*/  LDL.LU R195, [R1+0x88] ;  /* 0x0000880001c37983 */ /* 0x000ea80000300800 */
[----:B------:R-:W2:Y:S01]  /*8600*/  LDL.LU R116, [R1+0x18] ;  /* 0x0000180001747983 */ /* 0x000ea20000300800 */
[C---:B------:R-:W-:Y:S02]  /*8610*/  SEL R186, R7.reuse, R120, !P2 ;  /* 0x0000007807ba7207 */ /* 0x040fe40005000000 */
[C---:B------:R-:W-:Y:S02]  /*8620*/  SEL R188, R7.reuse, R121, !P2 ;  /* 0x0000007907bc7207 */ /* 0x040fe40005000000 */
[C---:B------:R-:W-:Y:S01]  /*8630*/  SEL R120, R7.reuse, R114, !P2 ;  /* 0x0000007207787207 */ /* 0x040fe20005000000 */
[----:B0-----:R-:W-:Y:S01]  /*8640*/  @!P6 IMAD.MOV.U32 R146, RZ, RZ, R4 ;  /* 0x000000ffff92e224 */ /* 0x001fe200078e0004 */
[----:B------:R-:W3:Y:S01]  /*8650*/  LDL.LU R114, [R1+0x8c] ;  /* 0x00008c0001727983 */ /* 0x000ee20000300800 */
[----:B------:R-:W-:-:S03]  /*8660*/  SEL R121, R7, R113, !P2 ;  /* 0x0000007107797207 */ /* 0x000fc60005000000 */
[----:B------:R-:W3:Y:S01]  /*8670*/  LDL.LU R113, [R1+0x130] ;  /* 0x0001300001717983 */ /* 0x000ee20000300800 */
[C---:B------:R-:W-:Y:S01]  /*8680*/  SEL R209, R7.reuse, R130, !P2 ;  /* 0x0000008207d17207 */ /* 0x040fe20005000000 */
[----:B-1----:R-:W0:Y:S01]  /*8690*/  S2R R4, SR_TID.X ;  /* 0x0000000000047919 */ /* 0x002e220000002100 */
[C---:B------:R-:W-:Y:S02]  /*86a0*/  SEL R202, R7.reuse, R126, !P2 ;  /* 0x0000007e07ca7207 */ /* 0x040fe40005000000 */
[C---:B------:R-:W-:Y:S02]  /*86b0*/  SEL R130, R7.reuse, R108, !P2 ;  /* 0x0000006c07827207 */ /* 0x040fe40005000000 */
[C---:B------:R-:W-:Y:S01]  /*86c0*/  SEL R126, R7.reuse, R111, !P2 ;  /* 0x0000006f077e7207 */ /* 0x040fe20005000000 */
[----:B------:R-:W3:Y:S04]  /*86d0*/  LDL.LU R108, [R1+0x164] ;  /* 0x00016400016c7983 */ /* 0x000ee80000300800 */
[----:B------:R-:W3:Y:S04]  /*86e0*/  LDL.LU R111, [R1+0x160] ;  /* 0x00016000016f7983 */ /* 0x000ee80000300800 */
[----:B------:R-:W3:Y:S01]  /*86f0*/  LDL.LU R196, [R1+0x14c] ;  /* 0x00014c0001c47983 */ /* 0x000ee20000300800 */
[----:B------:R-:W-:Y:S01]  /*8700*/  SEL R207, R7, R128, !P2 ;  /* 0x0000008007cf7207 */ /* 0x000fe20005000000 */
[----:B------:R-:W-:-:S04]  /*8710*/  @!UP1 UIADD3 UR4, UPT, UPT, -UR12, 0x100000, URZ ;  /* 0x001000000c049890 */ /* 0x000fc8000fffe1ff */
[----:B------:R-:W-:Y:S02]  /*8720*/  @!UP1 USHF.L.U32 UR5, UR4, 0xb, URZ ;  /* 0x0000000b04059899 */ /* 0x000fe400080006ff */
[----:B------:R-:W-:Y:S01]  /*8730*/  @!UP1 USHF.L.U32 UR4, UR4, 0x1, URZ ;  /* 0x0000000104049899 */ /* 0x000fe200080006ff */
[C---:B------:R-:W-:Y:S01]  /*8740*/  SEL R128, R7.reuse, R77, !P2 ;  /* 0x0000004d07807207 */ /* 0x040fe20005000000 */
[----:B------:R-:W-:Y:S01]  /*8750*/  VOTEU.ALL UP1, P3 ;  /* 0x0000000000ff7886 */ /* 0x000fe20001820000 */
[C---:B------:R-:W-:Y:S01]  /*8760*/  SEL R192, R7.reuse, R122, !P2 ;  /* 0x0000007a07c07207 */ /* 0x040fe20005000000 */
[----:B------:R-:W-:Y:S01]  /*8770*/  @!P5 IMAD.MOV R91, RZ, RZ, -R91 ;  /* 0x000000ffff5bd224 */ /* 0x000fe200078e0a5b */
[----:B------:R-:W-:Y:S01]  /*8780*/  SEL R184, R7, R119, !P2 ;  /* 0x0000007707b87207 */ /* 0x000fe20005000000 */
[----:B------:R-:W-:Y:S01]  /*8790*/  @!P1 IMAD.MOV R83, RZ, RZ, -R83 ;  /* 0x000000ffff539224 */ /* 0x000fe200078e0a53 */
[----:B------:R-:W-:Y:S01]  /*87a0*/  ISETP.GE.AND P0, PT, R151, RZ, PT ;  /* 0x000000ff9700720c */ /* 0x000fe20003f06270 */
[----:B------:R-:W-:Y:S01]  /*87b0*/  @!P4 IMAD.MOV R8, RZ, RZ, -R8 ;  /* 0x000000ffff08c224 */ /* 0x000fe200078e0a08 */
[----:B------:R-:W-:Y:S01]  /*87c0*/  PRMT R142, RZ, 0x7610, R142 ;  /* 0x00007610ff8e7816 */ /* 0x000fe2000000008e */
[----:B------:R-:W-:Y:S01]  /*87d0*/  @!P6 IMAD.MOV.U32 R147, RZ, RZ, R148 ;  /* 0x000000ffff93e224 */ /* 0x000fe200078e0094 */
[C---:B------:R-:W-:Y:S01]  /*87e0*/  SEL R225, R7.reuse, R141, !P2 ;  /* 0x0000008d07e17207 */ /* 0x040fe20005000000 */
[----:B------:R1:W2:Y:S01]  /*87f0*/  @!UP1 SYNCS.EXCH.64 URZ, [UR9+0x18008], UR4 ;  /* 0x0180080409ff95b2 */ /* 0x0002a20008000100 */
[----:B------:R-:W-:Y:S01]  /*8800*/  SEL R224, R7, R139, !P2 ;  /* 0x0000008b07e07207 */ /* 0x000fe20005000000 */
[----:B------:R-:W2:Y:S01]  /*8810*/  LDCU UR12, c[0x0][0x3b0] ;  /* 0x00007600ff0c77ac */ /* 0x000ea20008000800 */
[C---:B0-----:R-:W-:Y:S01]  /*8820*/  LOP3.LUT R77, R4.reuse, 0x80, RZ, 0xc0, !PT ;  /* 0x00000080044d7812 */ /* 0x041fe200078ec0ff */
[----:B------:R0:W3:Y:S01]  /*8830*/  @!P6 LDG.E.U8 R142, desc[UR20][R146.64] ;  /* 0x00000014928ee981 */ /* 0x0000e2000c1e1100 */
[----:B------:R-:W-:-:S02]  /*8840*/  LOP3.LUT R4, R4, 0x7f, RZ, 0xc0, !PT ;  /* 0x0000007f04047812 */ /* 0x000fc400078ec0ff */
[C---:B------:R-:W-:Y:S02]  /*8850*/  SEL R122, R7.reuse, R112, !P2 ;  /* 0x00000070077a7207 */ /* 0x040fe40005000000 */
[----:B------:R-:W-:Y:S01]  /*8860*/  SEL R119, R7, R115, !P2 ;  /* 0x0000007307777207 */ /* 0x000fe20005000000 */
[----:B------:R-:W-:Y:S01]  /*8870*/  IMAD R77, R77, 0x80, R4 ;  /* 0x000000804d4d7824 */ /* 0x000fe200078e0204 */
[----:B------:R-:W3:Y:S01]  /*8880*/  LDL.LU R112, [R1+0x16c] ;  /* 0x00016c0001707983 */ /* 0x000ee20000300800 */
[----:B------:R-:W-:Y:S02]  /*8890*/  ISETP.GE.AND P5, PT, R160, RZ, PT ;  /* 0x000000ffa000720c */ /* 0x000fe40003fa6270 */
[----:B------:R-:W-:Y:S01]  /*88a0*/  ISETP.GE.AND P1, PT, R152, RZ, PT ;  /* 0x000000ff9800720c */ /* 0x000fe20003f26270 */
[----:B------:R-:W3:Y:S01]  /*88b0*/  LDL.LU R115, [R1+0x168] ;  /* 0x0001680001737983 */ /* 0x000ee20000300800 */
[----:B------:R-:W-:Y:S01]  /*88c0*/  ISETP.GE.AND P4, PT, R154, RZ, PT ;  /* 0x000000ff9a00720c */ /* 0x000fe20003f86270 */
[----:B------:R-:W-:Y:S01]  /*88d0*/  @!P0 IMAD.MOV R80, RZ, RZ, -R80 ;  /* 0x000000ffff508224 */ /* 0x000fe200078e0a50 */
[C---:B------:R-:W-:Y:S01]  /*88e0*/  SEL R223, R7.reuse, R138, !P2 ;  /* 0x0000008a07df7207 */ /* 0x040fe20005000000 */
[----:B-1----:R-:W1:Y:S01]  /*88f0*/  LDCU UR4, c[0x0][0x3b0] ;  /* 0x00007600ff0477ac */ /* 0x002e620008000800 */
[----:B------:R-:W-:-:S02]  /*8900*/  SEL R222, R7, R137, !P2 ;  /* 0x0000008907de7207 */ /* 0x000fc40005000000 */
[----:B------:R-:W-:Y:S01]  /*8910*/  SEL R218, R7, R136, !P2 ;  /* 0x0000008807da7207 */ /* 0x000fe20005000000 */
[----:B------:R-:W0:Y:S02]  /*8920*/  LDCU UR5, c[0x0][0x3b0] ;  /* 0x00007600ff0577ac */ /* 0x000e240008000800 */
[----:B------:R-:W-:Y:S01]  /*8930*/  @!P5 IMAD.MOV R82, RZ, RZ, -R82 ;  /* 0x000000ffff52d224 */ /* 0x000fe200078e0a52 */
[----:B------:R-:W-:Y:S01]  /*8940*/  ISETP.GE.AND P5, PT, R153, RZ, PT ;  /* 0x000000ff9900720c */ /* 0x000fe20003fa6270 */
[----:B------:R-:W-:Y:S02]  /*8950*/  @!P1 IMAD.MOV R79, RZ, RZ, -R79 ;  /* 0x000000ffff4f9224 */ /* 0x000fe400078e0a4f */
[----:B------:R-:W-:Y:S01]  /*8960*/  @!P4 IMAD.MOV R81, RZ, RZ, -R81 ;  /* 0x000000ffff51c224 */ /* 0x000fe200078e0a51 */
[C---:B------:R-:W-:Y:S02]  /*8970*/  SEL R217, R7.reuse, R135, !P2 ;  /* 0x0000008707d97207 */ /* 0x040fe40005000000 */
[----:B------:R-:W-:-:S02]  /*8980*/  SEL R216, R7, R134, !P2 ;  /* 0x0000008607d87207 */ /* 0x000fc40005000000 */
[----:B------:R-:W-:-:S05]  /*8990*/  SEL R215, R7, R133, !P2 ;  /* 0x0000008507d77207 */ /* 0x000fca0005000000 */
[----:B------:R-:W-:Y:S01]  /*89a0*/  @!P5 IMAD.MOV R78, RZ, RZ, -R78 ;  /* 0x000000ffff4ed224 */ /* 0x000fe200078e0a4e */
[----:B--2---:R2:W-:Y:S04]  /*89b0*/  STS.U8 [R77+UR9], R116 ;  /* 0x000000744d007988 */ /* 0x0045e80008000009 */
[----:B--2---:R-:W2:Y:S01]  /*89c0*/  LDL.LU R116, [R1+0x13c] ;  /* 0x00013c0001747983 */ /* 0x004ea20000300800 */
[C---:B------:R-:W-:Y:S02]  /*89d0*/  SEL R214, R7.reuse, R132, !P2 ;  /* 0x0000008407d67207 */ /* 0x040fe40005000000 */
[C---:B------:R-:W-:Y:S02]  /*89e0*/  SEL R210, R7.reuse, R131, !P2 ;  /* 0x0000008307d27207 */ /* 0x040fe40005000000 */
[----:B------:R-:W-:-:S02]  /*89f0*/  SEL R208, R7, R129, !P2 ;  /* 0x0000008107d07207 */ /* 0x000fc40005000000 */
[C---:B------:R-:W-:Y:S02]  /*8a00*/  SEL R206, R7.reuse, R127, !P2 ;  /* 0x0000007f07ce7207 */ /* 0x040fe40005000000 */
[C---:B------:R-:W-:Y:S02]  /*8a10*/  SEL R201, R7.reuse, R125, !P2 ;  /* 0x0000007d07c97207 */ /* 0x040fe40005000000 */
[C---:B------:R-:W-:Y:S02]  /*8a20*/  SEL R199, R7.reuse, R124, !P2 ;  /* 0x0000007c07c77207 */ /* 0x040fe40005000000 */
        /* <DEDUP_REMOVED lines=20> */
[----:B0-----:R-:W-:-:S02]  /*8b70*/  SEL R147, R7, R91, !P2 ;  /* 0x0000005b07937207 */ /* 0x001fc40005000000 */
        /* <DEDUP_REMOVED lines=12> */
[----:B------:R-:W-:Y:S01]  /*8c40*/  SEL R140, R7, R140, !P2 ;  /* 0x0000008c078c7207 */ /* 0x000fe20005000000 */
[----:B------:R-:W-:-:S05]  /*8c50*/  VIADD R7, R245, 0xffffff89 ;  /* 0xffffff89f5077836 */ /* 0x000fca0000000000 */
[----:B------:R-:W-:Y:S01]  /*8c60*/  ISETP.GE.U32.AND P0, PT, R7, 0x7fffff0a, PT ;  /* 0x7fffff0a0700780c */ /* 0x000fe20003f06070 */
[----:B------:R-:W-:-:S05]  /*8c70*/  IMAD R7, R88, 0x76, RZ ;  /* 0x0000007658077824 */ /* 0x000fca00078e02ff */
[----:B------:R-:W-:-:S04]  /*8c80*/  IADD3 R8, P1, PT, R7, R3, RZ ;  /* 0x0000000307087210 */ /* 0x000fc80007f3e0ff */
[----:B------:R-:W-:Y:S01]  /*8c90*/  LEA.HI.X.SX32 R78, R7, R2, 0x1, P1 ;  /* 0x00000002074e7211 */ /* 0x000fe200008f0eff */
[----:B------:R-:W-:Y:S01]  /*8ca0*/  STL [R1+0x7c], R8 ;  /* 0x00007c0801007387 */ /* 0x000fe20000100800 */
[----:B------:R-:W-:Y:S01]  /*8cb0*/  PRMT R91, RZ, 0x7610, R91 ;  /* 0x00007610ff5b7816 */ /* 0x000fe2000000005b */
[----:B------:R-:W-:Y:S02]  /*8cc0*/  VIADD R7, R245, 0xffffff81 ;  /* 0xffffff81f5077836 */ /* 0x000fe40000000000 */
[----:B------:R0:W-:Y:S01]  /*8cd0*/  STL [R1+0x78], R78 ;  /* 0x0000784e01007387 */ /* 0x0001e20000100800 */
[----:B------:R-:W-:Y:S02]  /*8ce0*/  @!P0 IMAD.MOV.U32 R79, RZ, RZ, R78 ;  /* 0x000000ffff4f8224 */ /* 0x000fe400078e004e */
[----:B0-----:R-:W-:-:S05]  /*8cf0*/  @!P0 IMAD.MOV.U32 R78, RZ, RZ, R8 ;  /* 0x000000ffff4e8224 */ /* 0x001fca00078e0008 */
[----:B------:R0:W4:Y:S01]  /*8d00*/  @!P0 LDG.E.U8 R91, desc[UR20][R78.64] ;  /* 0x000000144e5b8981 */ /* 0x000122000c1e1100 */
[----:B------:R-:W-:Y:S01]  /*8d10*/  ISETP.GE.U32.AND P0, PT, R7, 0x7fffff02, PT ;  /* 0x7fffff020700780c */ /* 0x000fe20003f06070 */
[----:B------:R-:W-:Y:S02]  /*8d20*/  IMAD R7, R88, 0x7e, RZ ;  /* 0x0000007e58077824 */ /* 0x000fe400078e02ff */
[----:B---3--:R3:W-:Y:S03]  /*8d30*/  STS.U8 [R77+UR9+0xc00], R113 ;  /* 0x000c00714d007988 */ /* 0x0087e60008000009 */
[C---:B------:R-:W-:Y:S01]  /*8d40*/  IADD3 R8, P1, PT, R7.reuse, R3, RZ ;  /* 0x0000000307087210 */ /* 0x040fe20007f3e0ff */
[----:B------:R1:W-:Y:S03]  /*8d50*/  STS.U8 [R77+UR9+0x1000], R114 ;  /* 0x001000724d007988 */ /* 0x0003e60008000009 */
[----:B0-----:R-:W-:Y:S01]  /*8d60*/  LEA.HI.X.SX32 R78, R7, R2, 0x1, P1 ;  /* 0x00000002074e7211 */ /* 0x001fe200008f0eff */
[----:B------:R0:W-:Y:S04]  /*8d70*/  STS.U8 [R77+UR9+0x1400], R195 ;  /* 0x001400c34d007988 */ /* 0x0001e80008000009 */
[----:B---3--:R-:W3:Y:S04]  /*8d80*/  LDL.LU R113, [R1+0x15c] ;  /* 0x00015c0001717983 */ /* 0x008ee80000300800 */
[----:B-1----:R-:W4:Y:S04]  /*8d90*/  LDL.LU R114, [R1+0x148] ;  /* 0x0001480001727983 */ /* 0x002f280000300800 */
[----:B0-----:R-:W4:Y:S04]  /*8da0*/  LDL.LU R195, [R1+0x144] ;  /* 0x0001440001c37983 */ /* 0x001f280000300800 */
[----:B------:R-:W-:Y:S04]  /*8db0*/  STL [R1+0x8c], R8 ;  /* 0x00008c0801007387 */ /* 0x000fe80000100800 */
[----:B------:R-:W-:Y:S04]  /*8dc0*/  STL [R1+0x88], R78 ;  /* 0x0000884e01007387 */ /* 0x000fe80000100800 */
[----:B------:R0:W-:Y:S04]  /*8dd0*/  STS.U8 [R77+UR9+0x2000], R196 ;  /* 0x002000c44d007988 */ /* 0x0001e80008000009 */
[----:B0-----:R-:W4:Y:S04]  /*8de0*/  LDL.LU R196, [R1+0x158] ;  /* 0x0001580001c47983 */ /* 0x001f280000300800 */
[----:B------:R0:W-:Y:S04]  /*8df0*/  STS.U8 [R77+UR9+0x2800], R115 ;  /* 0x002800734d007988 */ /* 0x0001e80008000009 */
[----:B------:R-:W4:Y:S04]  /*8e00*/  LDL.LU R109, [R1+0x154] ;  /* 0x00015400016d7983 */ /* 0x000f280000300800 */
[----:B0-----:R-:W4:Y:S04]  /*8e10*/  LDL.LU R115, [R1+0x138] ;  /* 0x0001380001737983 */ /* 0x001f280000300800 */
[----:B--2---:R0:W-:Y:S04]  /*8e20*/  STS.U8 [R77+UR9+0x2c00], R116 ;  /* 0x002c00744d007988 */ /* 0x0041e80008000009 */
[----:B0-----:R-:W2:Y:S04]  /*8e30*/  LDL.LU R116, [R1+0x134] ;  /* 0x0001340001747983 */ /* 0x001ea80000300800 */
[----:B------:R0:W-:Y:S04]  /*8e40*/  STS.U8 [R77+UR9+0x1c00], R111 ;  /* 0x001c006f4d007988 */ /* 0x0001e80008000009 */
[----:B------:R1:W-:Y:S04]  /*8e50*/  STS.U8 [R77+UR9+0x2400], R112 ;  /* 0x002400704d007988 */ /* 0x0003e80008000009 */
[----:B0-----:R-:W2:Y:S04]  /*8e60*/  LDL.LU R111, [R1+0x140] ;  /* 0x00014000016f7983 */ /* 0x001ea80000300800 */
[----:B-1----:R-:W2:Y:S04]  /*8e70*/  LDL.LU R112, [R1+0x12c] ;  /* 0x00012c0001707983 */ /* 0x002ea80000300800 */
[----:B------:R-:W-:Y:S04]  /*8e80*/  STS.U8 [R77+UR9+0x400], R237 ;  /* 0x000400ed4d007988 */ /* 0x000fe80008000009 */
[----:B------:R0:W-:Y:S04]  /*8e90*/  STS.U8 [R77+UR9+0x1800], R108 ;  /* 0x0018006c4d007988 */ /* 0x0001e80008000009 */
[----:B------:R-:W-:Y:S01]  /*8ea0*/  STS.U8 [R77+UR9+0x800], R236 ;  /* 0x000800ec4d007988 */ /* 0x000fe20008000009 */
[----:B0-----:R-:W-:-:S03]  /*8eb0*/  LOP3.LUT R108, R77, 0x10, RZ, 0x3c, !PT ;  /* 0x000000104d6c7812 */ /* 0x001fc600078e3cff */
[----:B---3--:R0:W-:Y:S04]  /*8ec0*/  STS.U8 [R77+UR9+0x3000], R113 ;  /* 0x003000714d007988 */ /* 0x0081e80008000009 */
[----:B----4-:R1:W-:Y:S04]  /*8ed0*/  STS.U8 [R77+UR9+0x3400], R114 ;  /* 0x003400724d007988 */ /* 0x0103e80008000009 */
[----:B------:R3:W-:Y:S04]  /*8ee0*/  STS.U8 [R77+UR9+0x3800], R195 ;  /* 0x003800c34d007988 */ /* 0x0007e80008000009 */
[----:B0-----:R-:W4:Y:S04]  /*8ef0*/  LDL.LU R113, [R1+0x114] ;  /* 0x0001140001717983 */ /* 0x001f280000300800 */
[----:B-1----:R-:W4:Y:S04]  /*8f00*/  LDL.LU R114, [R1+0x150] ;  /* 0x0001500001727983 */ /* 0x002f280000300800 */
[----:B---3--:R-:W3:Y:S04]  /*8f10*/  LDL.LU R195, [R1+0x120] ;  /* 0x0001200001c37983 */ /* 0x008ee80000300800 */
[----:B------:R0:W-:Y:S04]  /*8f20*/  STS.U8 [R77+UR9+0x3c00], R196 ;  /* 0x003c00c44d007988 */ /* 0x0001e80008000009 */
[----:B0-----:R-:W3:Y:S04]  /*8f30*/  LDL.LU R196, [R1+0x108] ;  /* 0x0001080001c47983 */ /* 0x001ee80000300800 */
[----:B------:R-:W3:Y:S04]  /*8f40*/  LDL.LU R237, [R1+0x128] ;  /* 0x0001280001ed7983 */ /* 0x000ee80000300800 */
[----:B------:R-:W-:Y:S04]  /*8f50*/  STS.U8 [R108+UR9+0x480], R109 ;  /* 0x0004806d6c007988 */ /* 0x000fe80008000009 */
[----:B------:R0:W-:Y:S04]  /*8f60*/  STS.U8 [R108+UR9+0x880], R115 ;  /* 0x000880736c007988 */ /* 0x0001e80008000009 */
[----:B0-----:R-:W3:Y:S04]  /*8f70*/  LDL.LU R115, [R1+0x124] ;  /* 0x0001240001737983 */ /* 0x001ee80000300800 */
[----:B--2---:R0:W-:Y:S04]  /*8f80*/  STS.U8 [R108+UR9+0xc80], R116 ;  /* 0x000c80746c007988 */ /* 0x0041e80008000009 */
[----:B0-----:R-:W2:Y:S01]  /*8f90*/  LDL.LU R116, [R1+0x4c] ;  /* 0x00004c0001747983 */ /* 0x001ea20000300800 */
[----:B------:R-:W-:Y:S01]  /*8fa0*/  PRMT R90, RZ, 0x7610, R90 ;  /* 0x00007610ff5a7816 */ /* 0x000fe2000000005a */
[----:B------:R-:W-:-:S02]  /*8fb0*/  @!P0 IMAD.MOV.U32 R79, RZ, RZ, R78 ;  /* 0x000000ffff4f8224 */ /* 0x000fc400078e004e */
[----:B------:R-:W-:Y:S02]  /*8fc0*/  @!P0 IMAD.MOV.U32 R78, RZ, RZ, R8 ;  /* 0x000000ffff4e8224 */ /* 0x000fe400078e0008 */
[----:B------:R-:W-:Y:S01]  /*8fd0*/  VIADD R7, R245, 0xfffffff8 ;  /* 0xfffffff8f5077836 */ /* 0x000fe20000000000 */
[----:B------:R-:W-:Y:S01]  /*8fe0*/  PRMT R103, RZ, 0x7610, R103 ;  /* 0x00007610ff677816 */ /* 0x000fe20000000067 */
[C---:B------:R-:W-:Y:S01]  /*8ff0*/  IMAD R81, R88.reuse, 0xf, RZ ;  /* 0x0000000f58517824 */ /* 0x040fe200078e02ff */
[----:B------:R0:W2:Y:S02]  /*9000*/  @!P0 LDG.E.U8 R90, desc[UR20][R78.64] ;  /* 0x000000144e5a8981 */ /* 0x0000a4000c1e1100 */
[----:B------:R-:W-:Y:S02]  /*9010*/  ISETP.GE.U32.AND P0, PT, R7, 0x7fffff79, PT ;  /* 0x7fffff790700780c */ /* 0x000fe40003f06070 */
[----:B------:R-:W-:Y:S01]  /*9020*/  PRMT R102, RZ, 0x7610, R102 ;  /* 0x00007610ff667816 */ /* 0x000fe20000000066 */
[C---:B------:R-:W-:Y:S01]  /*9030*/  IMAD R83, R88.reuse, 0x17, RZ ;  /* 0x0000001758537824 */ /* 0x040fe200078e02ff */
[----:B------:R-:W-:Y:S01]  /*9040*/  PRMT R101, RZ, 0x7610, R101 ;  /* 0x00007610ff657816 */ /* 0x000fe20000000065 */
[----:B------:R-:W-:Y:S01]  /*9050*/  IMAD R85, R88, 0x1f, RZ ;  /* 0x0000001f58557824 */ /* 0x000fe200078e02ff */
[----:B------:R-:W-:-:S02]  /*9060*/  PRMT R100, RZ, 0x7610, R100 ;  /* 0x00007610ff647816 */ /* 0x000fc40000000064 */
[----:B------:R-:W-:Y:S01]  /*9070*/  PRMT R99, RZ, 0x7610, R99 ;  /* 0x00007610ff637816 */ /* 0x000fe20000000063 */
[C---:B0-----:R-:W-:Y:S01]  /*9080*/  IMAD R79, R88.reuse, 0x7, RZ ;  /* 0x00000007584f7824 */ /* 0x041fe200078e02ff */
[----:B------:R0:W-:Y:S04]  /*9090*/  STS.U8 [R108+UR9+0x1080], R111 ;  /* 0x0010806f6c007988 */ /* 0x0001e80008000009 */
[----:B------:R-:W-:Y:S01]  /*90a0*/  IADD3 R78, P1, PT, R79, R3, RZ ;  /* 0x000000034f4e7210 */ /* 0x000fe20007f3e0ff */
[----:B------:R-:W-:Y:S01]  /*90b0*/  VIADD R7, R245, 0xfffffff0 ;  /* 0xfffffff0f5077836 */ /* 0x000fe20000000000 */
[----:B------:R-:W-:Y:S01]  /*90c0*/  PRMT R98, RZ, 0x7610, R98 ;  /* 0x00007610ff627816 */ /* 0x000fe20000000062 */
[----:B------:R-:W-:Y:S01]  /*90d0*/  IMAD R236, R88, 0x37, RZ ;  /* 0x0000003758ec7824 */ /* 0x000fe200078e02ff */
[----:B------:R-:W-:Y:S01]  /*90e0*/  LEA.HI.X.SX32 R79, R79, R2, 0x1, P1 ;  /* 0x000000024f4f7211 */ /* 0x000fe200008f0eff */
[----:B------:R-:W2:Y:S04]  /*90f0*/  LDL.LU R110, [R1+0x104] ;  /* 0x00010400016e7983 */ /* 0x000ea80000300800 */
[----:B------:R-:W2:Y:S01]  /*9100*/  @!P0 LDG.E.U8 R103, desc[UR20][R78.64] ;  /* 0x000000144e678981 */ /* 0x000ea2000c1e1100 */
[----:B------:R-:W-:-:S02]  /*9110*/  ISETP.GE.U32.AND P0, PT, R7, 0x7fffff71, PT ;  /* 0x7fffff710700780c */ /* 0x000fc40003f06070 */
[-C--:B------:R-:W-:Y:S01]  /*9120*/  IADD3 R80, P1, PT, R81, R3.reuse, RZ ;  /* 0x0000000351507210 */ /* 0x080fe20007f3e0ff */
[----:B------:R-:W-:Y:S01]  /*9130*/  VIADD R7, R245, 0xffffffe8 ;  /* 0xffffffe8f5077836 */ /* 0x000fe20000000000 */
[----:B------:R1:W-:Y:S02]  /*9140*/  STS.U8 [R108+UR9+0x1480], R112 ;  /* 0x001480706c007988 */ /* 0x0003e40008000009 */
[-C--:B------:R-:W-:Y:S02]  /*9150*/  LEA.HI.X.SX32 R81, R81, R2.reuse, 0x1, P1 ;  /* 0x0000000251517211 */ /* 0x080fe400008f0eff */
[-C--:B------:R-:W-:Y:S01]  /*9160*/  IADD3 R82, P1, PT, R83, R3.reuse, RZ ;  /* 0x0000000353527210 */ /* 0x080fe20007f3e0ff */
[----:B------:R-:W2:Y:S04]  /*9170*/  LDL.LU R109, [R1+0x1c] ;  /* 0x00001c00016d7983 */ /* 0x000ea80000300800 */
[----:B------:R-:W2:Y:S01]  /*9180*/  @!P0 LDG.E.U8 R102, desc[UR20][R80.64] ;  /* 0x0000001450668981 */ /* 0x000ea2000c1e1100 */
[----:B------:R-:W-:Y:S01]  /*9190*/  ISETP.GE.U32.AND P0, PT, R7, 0x7fffff69, PT ;  /* 0x7fffff690700780c */ /* 0x000fe20003f06070 */
[----:B------:R-:W-:Y:S01]  /*91a0*/  VIADD R7, R245, 0xffffffe0 ;  /* 0xffffffe0f5077836 */ /* 0x000fe20000000000 */
[----:B------:R-:W-:Y:S01]  /*91b0*/  LEA.HI.X.SX32 R83, R83, R2, 0x1, P1 ;  /* 0x0000000253537211 */ /* 0x000fe200008f0eff */
[----:B0-----:R-:W2:Y:S01]  /*91c0*/  LDL.LU R111, [R1+0x118] ;  /* 0x00011800016f7983 */ /* 0x001ea20000300800 */
[----:B------:R-:W-:-:S02]  /*91d0*/  IADD3 R84, P1, PT, R85, R3, RZ ;  /* 0x0000000355547210 */ /* 0x000fc40007f3e0ff */
[----:B------:R-:W-:Y:S01]  /*91e0*/  PRMT R97, RZ, 0x7610, R97 ;  /* 0x00007610ff617816 */ /* 0x000fe20000000061 */
[----:B-1----:R-:W2:Y:S06]  /*91f0*/  LDL.LU R112, [R1+0x110] ;  /* 0x0001100001707983 */ /* 0x002eac0000300800 */
[----:B------:R-:W2:Y:S01]  /*9200*/  @!P0 LDG.E.U8 R101, desc[UR20][R82.64] ;  /* 0x0000001452658981 */ /* 0x000ea2000c1e1100 */
[----:B------:R-:W-:Y:S01]  /*9210*/  ISETP.GE.U32.AND P0, PT, R7, 0x7fffff61, PT ;  /* 0x7fffff610700780c */ /* 0x000fe20003f06070 */
[----:B------:R-:W-:Y:S01]  /*9220*/  VIADD R7, R245, 0xffffffd8 ;  /* 0xffffffd8f5077836 */ /* 0x000fe20000000000 */
[----:B------:R-:W-:-:S11]  /*9230*/  LEA.HI.X.SX32 R85, R85, R2, 0x1, P1 ;  /* 0x0000000255557211 */ /* 0x000fd600008f0eff */
[----:B------:R-:W2:Y:S01]  /*9240*/  @!P0 LDG.E.U8 R100, desc[UR20][R84.64] ;  /* 0x0000001454648981 */ /* 0x000ea2000c1e1100 */
[----:B------:R-:W-:Y:S01]  /*9250*/  ISETP.GE.U32.AND P0, PT, R7, 0x7fffff59, PT ;  /* 0x7fffff590700780c */ /* 0x000fe20003f06070 */
[----:B------:R-:W-:-:S05]  /*9260*/  IMAD R7, R88, 0x27, RZ ;  /* 0x0000002758077824 */ /* 0x000fca00078e02ff */
[----:B------:R-:W-:-:S04]  /*9270*/  IADD3 R8, P1, PT, R7, R3, RZ ;  /* 0x0000000307087210 */ /* 0x000fc80007f3e0ff */
[----:B------:R-:W-:-:S03]  /*9280*/  LEA.HI.X.SX32 R7, R7, R2, 0x1, P1 ;  /* 0x0000000207077211 */ /* 0x000fc600008f0eff */
[----:B------:R-:W-:Y:S02]  /*9290*/  @!P0 IMAD.MOV.U32 R86, RZ, RZ, R8 ;  /* 0x000000ffff568224 */ /* 0x000fe400078e0008 */
[----:B------:R-:W-:-:S05]  /*92a0*/  @!P0 IMAD.MOV.U32 R87, RZ, RZ, R7 ;  /* 0x000000ffff578224 */ /* 0x000fca00078e0007 */
[----:B------:R0:W2:Y:S02]  /*92b0*/  @!P0 LDG.E.U8 R99, desc[UR20][R86.64] ;  /* 0x0000001456638981 */ /* 0x0000a4000c1e1100 */
[----:B0-----:R-:W-:-:S05]  /*92c0*/  VIADD R86, R245, 0xffffffd0 ;  /* 0xffffffd0f5567836 */ /* 0x001fca0000000000 */
[----:B------:R-:W-:Y:S01]  /*92d0*/  ISETP.GE.U32.AND P0, PT, R86, 0x7fffff51, PT ;  /* 0x7fffff515600780c */ /* 0x000fe20003f06070 */
[----:B----4-:R0:W-:Y:S04]  /*92e0*/  STS.U8 [R108+UR9+0x1880], R113 ;  /* 0x001880716c007988 */ /* 0x0101e80008000009 */
[----:B------:R1:W-:Y:S04]  /*92f0*/  STS.U8 [R108+UR9+0x1c80], R114 ;  /* 0x001c80726c007988 */ /* 0x0003e80008000009 */
[----:B---3--:R3:W-:Y:S04]  /*9300*/  STS.U8 [R108+UR9+0x2080], R195 ;  /* 0x002080c36c007988 */ /* 0x0087e80008000009 */
[----:B0-----:R-:W4:Y:S04]  /*9310*/  LDL.LU R113, [R1+0x10c] ;  /* 0x00010c0001717983 */ /* 0x001f280000300800 */
[----:B-1----:R-:W4:Y:S01]  /*9320*/  LDL.LU R114, [R1+0x48] ;  /* 0x0000480001727983 */ /* 0x002f220000300800 */
[----:B---3--:R-:W-:-:S03]  /*9330*/  IMAD R195, R88, 0x2f, RZ ;  /* 0x0000002f58c37824 */ /* 0x008fc600078e02ff */
[----:B------:R0:W-:Y:S02]  /*9340*/  STS.U8 [R108+UR9+0x2480], R196 ;  /* 0x002480c46c007988 */ /* 0x0001e40008000009 */
[----:B0-----:R-:W-:-:S04]  /*9350*/  IADD3 R196, P1, PT, R195, R3, RZ ;  /* 0x00000003c3c47210 */ /* 0x001fc80007f3e0ff */
[----:B------:R-:W-:Y:S01]  /*9360*/  LEA.HI.X.SX32 R195, R195, R2, 0x1, P1 ;  /* 0x00000002c3c37211 */ /* 0x000fe200008f0eff */
[----:B------:R-:W-:-:S04]  /*9370*/  @!P0 IMAD.MOV.U32 R86, RZ, RZ, R196 ;  /* 0x000000ffff568224 */ /* 0x000fc800078e00c4 */
[----:B------:R-:W-:-:S05]  /*9380*/  @!P0 IMAD.MOV.U32 R87, RZ, RZ, R195 ;  /* 0x000000ffff578224 */ /* 0x000fca00078e00c3 */
[----:B------:R0:W3:Y:S02]  /*9390*/  @!P0 LDG.E.U8 R98, desc[UR20][R86.64] ;  /* 0x0000001456628981 */ /* 0x0000e4000c1e1100 */
[----:B0-----:R-:W-:Y:S02]  /*93a0*/  VIADD R86, R245, 0xffffffc8 ;  /* 0xffffffc8f5567836 */ /* 0x001fe40000000000 */
[----:B------:R0:W-:Y:S03]  /*93b0*/  STS.U8 [R108+UR9+0x2880], R237 ;  /* 0x002880ed6c007988 */ /* 0x0001e60008000009 */
[----:B------:R-:W-:Y:S02]  /*93c0*/  ISETP.GE.U32.AND P0, PT, R86, 0x7fffff49, PT ;  /* 0x7fffff495600780c */ /* 0x000fe40003f06070 */
[----:B0-----:R-:W-:-:S04]  /*93d0*/  IADD3 R237, P1, PT, R236, R3, RZ ;  /* 0x00000003eced7210 */ /* 0x001fc80007f3e0ff */
[----:B------:R-:W-:-:S07]  /*93e0*/  LEA.HI.X.SX32 R236, R236, R2, 0x1, P1 ;  /* 0x00000002ecec7211 */ /* 0x000fce00008f0eff */
[----:B------:R-:W-:Y:S02]  /*93f0*/  @!P0 IMAD.MOV.U32 R86, RZ, RZ, R237 ;  /* 0x000000ffff568224 */ /* 0x000fe400078e00ed */
[----:B------:R-:W-:Y:S01]  /*9400*/  @!P0 IMAD.MOV.U32 R87, RZ, RZ, R236 ;  /* 0x000000ffff578224 */ /* 0x000fe200078e00ec */
[----:B------:R0:W-:Y:S04]  /*9410*/  STS.U8 [R108+UR9+0x2c80], R115 ;  /* 0x002c80736c007988 */ /* 0x0001e80008000009 */
[----:B------:R1:W3:Y:S04]  /*9420*/  @!P0 LDG.E.U8 R97, desc[UR20][R86.64] ;  /* 0x0000001456618981 */ /* 0x0002e8000c1e1100 */
[----:B0-----:R-:W3:Y:S04]  /*9430*/  LDL.LU R115, [R1+0x100] ;  /* 0x0001000001737983 */ /* 0x001ee80000300800 */
[----:B--2---:R0:W-:Y:S04]  /*9440*/  STS.U8 [R108+UR9+0x3080], R116 ;  /* 0x003080746c007988 */ /* 0x0041e80008000009 */
[----:B0-----:R-:W2:Y:S04]  /*9450*/  LDL.LU R116, [R1+0x54] ;  /* 0x0000540001747983 */ /* 0x001ea80000300800 */
[----:B------:R-:W2:Y:S01]  /*9460*/  LDL.LU R87, [R1+0x11c] ;  /* 0x00011c0001577983 */ /* 0x000ea20000300800 */
[----:B-1----:R-:W-:-:S05]  /*9470*/  VIADD R86, R245, 0xffffffc0 ;  /* 0xffffffc0f5567836 */ /* 0x002fca0000000000 */
[----:B------:R-:W-:Y:S01]  /*9480*/  ISETP.GE.U32.AND P0, PT, R86, 0x7fffff41, PT ;  /* 0x7fffff415600780c */ /* 0x000fe20003f06070 */
[----:B------:R-:W-:Y:S01]  /*9490*/  IMAD R86, R88, 0x3f, RZ ;  /* 0x0000003f58567824 */ /* 0x000fe200078e02ff */
        /* <DEDUP_REMOVED lines=9> */
[----:B--2---:R0:W-:Y:S04]  /*9530*/  STS.U8 [R108+UR9+0x3480], R87 ;  /* 0x003480576c007988 */ /* 0x0041e80008000009 */
[----:B------:R-:W-:Y:S01]  /*9540*/  STS.U8 [R108+UR9+0x3880], R110 ;  /* 0x0038806e6c007988 */ /* 0x000fe20008000009 */
[----:B0-----:R-:W-:-:S03]  /*9550*/  IADD3 R87, P1, PT, R86, R3, RZ ;  /* 0x0000000356577210 */ /* 0x001fc60007f3e0ff */
[----:B------:R0:W-:Y:S04]  /*9560*/  STS.U8 [R108+UR9+0x3c80], R109 ;  /* 0x003c806d6c007988 */ /* 0x0001e80008000009 */
[----:B------:R1:W-:Y:S01]  /*9570*/  STL [R1+0x1c], R87 ;  /* 0x00001c5701007387 */ /* 0x0003e20000100800 */
[----:B0-----:R-:W-:Y:S01]  /*9580*/  LEA.HI.X.SX32 R109, R86, R2, 0x1, P1 ;  /* 0x00000002566d7211 */ /* 0x001fe200008f0eff */
[----:B------:R-:W-:-:S04]  /*9590*/  @!P0 IMAD.MOV.U32 R86, RZ, RZ, R87 ;  /* 0x000000ffff568224 */ /* 0x000fc800078e0057 */
[----:B-1----:R-:W-:-:S05]  /*95a0*/  @!P0 IMAD.MOV.U32 R87, RZ, RZ, R109 ;  /* 0x000000ffff578224 */ /* 0x002fca00078e006d */
[----:B------:R0:W2:Y:S02]  /*95b0*/  @!P0 LDG.E.U8 R96, desc[UR20][R86.64] ;  /* 0x0000001456608981 */ /* 0x0000a4000c1e1100 */
[----:B0-----:R-:W-:-:S05]  /*95c0*/  VIADD R86, R245, 0xffffffb8 ;  /* 0xffffffb8f5567836 */ /* 0x001fca0000000000 */
[----:B------:R-:W-:Y:S01]  /*95d0*/  ISETP.GE.U32.AND P0, PT, R86, 0x7fffff39, PT ;  /* 0x7fffff395600780c */ /* 0x000fe20003f06070 */
[----:B------:R-:W-:Y:S01]  /*95e0*/  IMAD R86, R88, 0x47, RZ ;  /* 0x0000004758567824 */ /* 0x000fe200078e02ff */
[----:B------:R0:W-:Y:S04]  /*95f0*/  STL [R1+0x18], R109 ;  /* 0x0000186d01007387 */ /* 0x0001e80000100800 */
[----:B------:R-:W-:-:S04]  /*9600*/  IADD3 R87, P1, PT, R86, R3, RZ ;  /* 0x0000000356577210 */ /* 0x000fc80007f3e0ff */
[----:B0-----:R-:W-:Y:S01]  /*9610*/  LEA.HI.X.SX32 R109, R86, R2, 0x1, P1 ;  /* 0x00000002566d7211 */ /* 0x001fe200008f0eff */
[----:B------:R0:W-:Y:S02]  /*9620*/  STL [R1+0x4c], R87 ;  /* 0x00004c5701007387 */ /* 0x0001e40000100800 */
[----:B------:R-:W-:Y:S02]  /*9630*/  @!P0 IMAD.MOV.U32 R86, RZ, RZ, R87 ;  /* 0x000000ffff568224 */ /* 0x000fe400078e0057 */
[----:B0-----:R-:W-:-:S05]  /*9640*/  @!P0 IMAD.MOV.U32 R87, RZ, RZ, R109 ;  /* 0x000000ffff578224 */ /* 0x001fca00078e006d */
[----:B------:R0:W2:Y:S04]  /*9650*/  @!P0 LDG.E.U8 R95, desc[UR20][R86.64] ;  /* 0x00000014565f8981 */ /* 0x0000a8000c1e1100 */
[----:B------:R1:W-:Y:S01]  /*9660*/  STS.U8 [R108+UR9+0x80], R111 ;  /* 0x0000806f6c007988 */ /* 0x0003e20008000009 */
[----:B0-----:R-:W-:-:S05]  /*9670*/  VIADD R86, R245, 0xffffffb0 ;  /* 0xffffffb0f5567836 */ /* 0x001fca0000000000 */
[----:B------:R-:W-:Y:S01]  /*9680*/  ISETP.GE.U32.AND P0, PT, R86, 0x7fffff31, PT ;  /* 0x7fffff315600780c */ /* 0x000fe20003f06070 */
[----:B------:R-:W-:Y:S01]  /*9690*/  IMAD R86, R88, 0x4f, RZ ;  /* 0x0000004f58567824 */ /* 0x000fe200078e02ff */
[----:B-1----:R-:W-:Y:S01]  /*96a0*/  LOP3.LUT R108, R77, 0x20, RZ, 0x3c, !PT ;  /* 0x000000204d6c7812 */ /* 0x002fe200078e3cff */
[----:B------:R0:W-:Y:S03]  /*96b0*/  STL [R1+0x48], R109 ;  /* 0x0000486d01007387 */ /* 0x0001e60000100800 */
[C---:B------:R-:W-:Y:S01]  /*96c0*/  IADD3 R87, P1, PT, R86.reuse, R3, RZ ;  /* 0x0000000356577210 */ /* 0x040fe20007f3e0ff */
[----:B------:R-:W-:Y:S04]  /*96d0*/  STS.U8 [R108+UR9+0x100], R112 ;  /* 0x000100706c007988 */ /* 0x000fe80008000009 */
[----:B----4-:R-:W-:Y:S01]  /*96e0*/  STS.U8 [R108+UR9+0x500], R113 ;  /* 0x000500716c007988 */ /* 0x010fe20008000009 */
[----:B0-----:R-:W-:-:S03]  /*96f0*/  LEA.HI.X.SX32 R109, R86, R2, 0x1, P1 ;  /* 0x00000002566d7211 */ /* 0x001fc600008f0eff */
[----:B------:R-:W-:Y:S04]  /*9700*/  STS.U8 [R108+UR9+0x900], R114 ;  /* 0x000900726c007988 */ /* 0x000fe80008000009 */
[----:B---3--:R-:W-:Y:S01]  /*9710*/  STS.U8 [R108+UR9+0xd00], R115 ;  /* 0x000d00736c007988 */ /* 0x008fe20008000009 */
[----:B------:R-:W-:-:S03]  /*9720*/  @!P0 IMAD.MOV.U32 R86, RZ, RZ, R87 ;  /* 0x000000ffff568224 */ /* 0x000fc600078e0057 */
[----:B------:R-:W-:Y:S04]  /*9730*/  STS.U8 [R108+UR9+0x1100], R116 ;  /* 0x001100746c007988 */ /* 0x000fe80008000009 */
[----:B------:R0:W-:Y:S04]  /*9740*/  STS.U8 [R108+UR9+0x1500], R39 ;  /* 0x001500276c007988 */ /* 0x0001e80008000009 */
[----:B0-----:R-:W5:Y:S04]  /*9750*/  LDL.LU R39, [R1+0x530] ;  /* 0x0005300001277983 */ /* 0x001f680000300800 */
[----:B------:R0:W-:Y:S02]  /*9760*/  STL [R1+0x54], R87 ;  /* 0x0000545701007387 */ /* 0x0001e40000100800 */
[----:B0-----:R-:W-:-:S05]  /*9770*/  @!P0 IMAD.MOV.U32 R87, RZ, RZ, R109 ;  /* 0x000000ffff578224 */ /* 0x001fca00078e006d */
[----:B------:R0:W3:Y:S02]  /*9780*/  @!P0 LDG.E.U8 R94, desc[UR20][R86.64] ;  /* 0x00000014565e8981 */ /* 0x0000e4000c1e1100 */
[----:B0-----:R-:W-:-:S05]  /*9790*/  VIADD R86, R245, 0xffffffa8 ;  /* 0xffffffa8f5567836 */ /* 0x001fca0000000000 */
[----:B------:R-:W-:Y:S01]  /*97a0*/  ISETP.GE.U32.AND P0, PT, R86, 0x7fffff29, PT ;  /* 0x7fffff295600780c */ /* 0x000fe20003f06070 */
[----:B------:R-:W-:Y:S01]  /*97b0*/  IMAD R86, R88, 0x57, RZ ;  /* 0x0000005758567824 */ /* 0x000fe200078e02ff */
[----:B------:R0:W-:Y:S04]  /*97c0*/  STL [R1+0x50], R109 ;  /* 0x0000506d01007387 */ /* 0x0001e80000100800 */
[C---:B------:R-:W-:Y:S01]  /*97d0*/  IADD3 R87, P1, PT, R86.reuse, R3, RZ ;  /* 0x0000000356577210 */ /* 0x040fe20007f3e0ff */
[----:B------:R1:W-:Y:S03]  /*97e0*/  STS.U8 [R108+UR9+0x1900], R40 ;  /* 0x001900286c007988 */ /* 0x0003e60008000009 */
[----:B0-----:R-:W-:Y:S01]  /*97f0*/  LEA.HI.X.SX32 R109, R86, R2, 0x1, P1 ;  /* 0x00000002566d7211 */ /* 0x001fe200008f0eff */
[----:B------:R0:W-:Y:S02]  /*9800*/  STS.U8 [R108+UR9+0x1d00], R89 ;  /* 0x001d00596c007988 */ /* 0x0001e40008000009 */
[----:B------:R-:W-:-:S02]  /*9810*/  @!P0 IMAD.MOV.U32 R86, RZ, RZ, R87 ;  /* 0x000000ffff568224 */ /* 0x000fc400078e0057 */
[----:B-1----:R-:W5:Y:S04]  /*9820*/  LDL.LU R40, [R1+0x52c] ;  /* 0x00052c0001287983 */ /* 0x002f680000300800 */
[----:B0-----:R-:W4:Y:S04]  /*9830*/  LDL.LU R89, [R1+0x528] ;  /* 0x0005280001597983 */ /* 0x001f280000300800 */
[----:B------:R0:W-:Y:S02]  /*9840*/  STL [R1+0x5c], R87 ;  /* 0x00005c5701007387 */ /* 0x0001e40000100800 */
[----:B0-----:R-:W-:-:S05]  /*9850*/  @!P0 IMAD.MOV.U32 R87, RZ, RZ, R109 ;  /* 0x000000ffff578224 */ /* 0x001fca00078e006d */
        /* <DEDUP_REMOVED lines=19> */
[----:B------:R-:W-:Y:S01]  /*9990*/  STS.U8 [R108+UR9+0x2100], R248 ;  /* 0x002100f86c007988 */ /* 0x000fe20008000009 */
[----:B0-----:R-:W-:-:S03]  /*99a0*/  @!P0 IMAD.MOV.U32 R87, RZ, RZ, R109 ;  /* 0x000000ffff578224 */ /* 0x001fc600078e006d */
[----:B------:R-:W-:Y:S04]  /*99b0*/  STS.U8 [R108+UR9+0x2500], R247 ;  /* 0x002500f76c007988 */ /* 0x000fe80008000009 */
[----:B------:R-:W-:Y:S04]  /*99c0*/  STS.U8 [R108+UR9+0x2900], R244 ;  /* 0x002900f46c007988 */ /* 0x000fe80008000009 */
[----:B------:R0:W2:Y:S04]  /*99d0*/  @!P0 LDG.E.U8 R107, desc[UR20][R86.64] ;  /* 0x00000014566b8981 */ /* 0x0000a8000c1e1100 */
[----:B------:R-:W-:Y:S04]  /*99e0*/  STS.U8 [R108+UR9+0x2d00], R241 ;  /* 0x002d00f16c007988 */ /* 0x000fe80008000009 */
[----:B------:R-:W-:Y:S01]  /*99f0*/  STS.U8 [R108+UR9+0x3100], R205 ;  /* 0x003100cd6c007988 */ /* 0x000fe20008000009 */
[----:B0-----:R-:W-:-:S03]  /*9a00*/  VIADD R86, R245, 0xffffff90 ;  /* 0xffffff90f5567836 */ /* 0x001fc60000000000 */
[----:B------:R-:W-:Y:S04]  /*9a10*/  STS.U8 [R108+UR9+0x3500], R204 ;  /* 0x003500cc6c007988 */ /* 0x000fe80008000009 */
[----:B------:R-:W-:Y:S01]  /*9a20*/  STS.U8 [R108+UR9+0x3900], R203 ;  /* 0x003900cb6c007988 */ /* 0x000fe20008000009 */
[----:B------:R-:W-:-:S03]  /*9a30*/  ISETP.GE.U32.AND P0, PT, R86, 0x7fffff11, PT ;  /* 0x7fffff115600780c */ /* 0x000fc60003f06070 */
[----:B------:R0:W-:Y:S01]  /*9a40*/  STS.U8 [R108+UR9+0x3d00], R25 ;  /* 0x003d00196c007988 */ /* 0x0001e20008000009 */
[----:B------:R-:W-:Y:S01]  /*9a50*/  IMAD R86, R88, 0x6f, RZ ;  /* 0x0000006f58567824 */ /* 0x000fe200078e02ff */
[----:B0-----:R-:W-:-:S05]  /*9a60*/  LOP3.LUT R25, R77, 0x30, RZ, 0x3c, !PT ;  /* 0x000000304d197812 */ /* 0x001fca00078e3cff */
[----:B------:R-:W-:Y:S04]  /*9a70*/  STS.U8 [R25+UR9+0x180], R197 ;  /* 0x000180c519007988 */ /* 0x000fe80008000009 */
[----:B------:R-:W-:Y:S04]  /*9a80*/  STS.U8 [R25+UR9+0x580], R164 ;  /* 0x000580a419007988 */ /* 0x000fe80008000009 */
[----:B------:R0:W-:Y:S02]  /*9a90*/  STS.U8 [R25+UR9+0x980], R38 ;  /* 0x0009802619007988 */ /* 0x0001e40008000009 */
[----:B0-----:R-:W-:-:S04]  /*9aa0*/  IADD3 R38, P1, PT, R86, R3, RZ ;  /* 0x0000000356267210 */ /* 0x001fc80007f3e0ff */
[----:B------:R-:W-:Y:S01]  /*9ab0*/  LEA.HI.X.SX32 R87, R86, R2, 0x1, P1 ;  /* 0x0000000256577211 */ /* 0x000fe200008f0eff */
[----:B------:R-:W-:-:S05]  /*9ac0*/  @!P0 IMAD.MOV.U32 R86, RZ, RZ, R38 ;  /* 0x000000ffff568224 */ /* 0x000fca00078e0026 */
[----:B------:R0:W2:Y:S02]  /*9ad0*/  @!P0 LDG.E.U8 R106, desc[UR20][R86.64] ;  /* 0x00000014566a8981 */ /* 0x0000a4000c1e1100 */
[----:B0-----:R-:W-:Y:S02]  /*9ae0*/  VIADD R86, R245, 0xffffff88 ;  /* 0xffffff88f5567836 */ /* 0x001fe40000000000 */
[----:B------:R-:W-:Y:S03]  /*9af0*/  STS.U8 [R25+UR9+0xd80], R37 ;  /* 0x000d802519007988 */ /* 0x000fe60008000009 */
[----:B------:R-:W-:Y:S01]  /*9b00*/  ISETP.GE.U32.AND P0, PT, R86, 0x7fffff09, PT ;  /* 0x7fffff095600780c */ /* 0x000fe20003f06070 */
[----:B------:R-:W-:Y:S01]  /*9b10*/  IMAD R86, R88, 0x77, RZ ;  /* 0x0000007758567824 */ /* 0x000fe200078e02ff */
[----:B------:R-:W-:Y:S04]  /*9b20*/  STS.U8 [R25+UR9+0x1180], R36 ;  /* 0x0011802419007988 */ /* 0x000fe80008000009 */
[----:B------:R0:W-:Y:S04]  /*9b30*/  STS.U8 [R25+UR9+0x1580], R35 ;  /* 0x0015802319007988 */ /* 0x0001e80008000009 */
[----:B------:R-:W-:Y:S01]  /*9b40*/  STL [R1+0x68], R109 ;  /* 0x0000686d01007387 */ /* 0x000fe20000100800 */
[----:B0-----:R-:W-:-:S03]  /*9b50*/  IADD3 R35, P1, PT, R86, R3, RZ ;  /* 0x0000000356237210 */ /* 0x001fc60007f3e0ff */
[----:B------:R-:W-:Y:S01]  /*9b60*/  STL [R1+0x74], R38 ;  /* 0x0000742601007387 */ /* 0x000fe20000100800 */
[----:B------:R-:W-:-:S03]  /*9b70*/  LEA.HI.X.SX32 R36, R86, R2, 0x1, P1 ;  /* 0x0000000256247211 */ /* 0x000fc600008f0eff */
[----:B------:R0:W-:Y:S01]  /*9b80*/  STL [R1+0x70], R87 ;  /* 0x0000705701007387 */ /* 0x0001e20000100800 */
[----:B------:R-:W-:Y:S02]  /*9b90*/  @!P0 IMAD.MOV.U32 R86, RZ, RZ, R35 ;  /* 0x000000ffff568224 */ /* 0x000fe400078e0023 */
[----:B0-----:R-:W-:-:S05]  /*9ba0*/  @!P0 IMAD.MOV.U32 R87, RZ, RZ, R36 ;  /* 0x000000ffff578224 */ /* 0x001fca00078e0024 */
[----:B------:R0:W2:Y:S02]  /*9bb0*/  @!P0 LDG.E.U8 R104, desc[UR20][R86.64] ;  /* 0x0000001456688981 */ /* 0x0000a4000c1e1100 */
[----:B0-----:R-:W-:Y:S02]  /*9bc0*/  VIADD R86, R245, 0xffffff80 ;  /* 0xffffff80f5567836 */ /* 0x001fe40000000000 */
[----:B------:R-:W-:Y:S03]  /*9bd0*/  STS.U8 [R25+UR9+0x1980], R34 ;  /* 0x0019802219007988 */ /* 0x000fe60008000009 */
[----:B------:R-:W-:Y:S01]  /*9be0*/  ISETP.GE.U32.AND P0, PT, R86, 0x7fffff01, PT ;  /* 0x7fffff015600780c */ /* 0x000fe20003f06070 */
[----:B------:R-:W-:Y:S01]  /*9bf0*/  IMAD R86, R88, 0x7f, RZ ;  /* 0x0000007f58567824 */ /* 0x000fe200078e02ff */
[----:B------:R-:W-:Y:S04]  /*9c00*/  STS.U8 [R25+UR9+0x1d80], R33 ;  /* 0x001d802119007988 */ /* 0x000fe80008000009 */
[----:B------:R0:W-:Y:S02]  /*9c10*/  STS.U8 [R25+UR9+0x2180], R32 ;  /* 0x0021802019007988 */ /* 0x0001e40008000009 */
[----:B0-----:R-:W-:-:S04]  /*9c20*/  IADD3 R32, P1, PT, R86, R3, RZ ;  /* 0x0000000356207210 */ /* 0x001fc80007f3e0ff */
[----:B------:R-:W-:Y:S01]  /*9c30*/  LEA.HI.X.SX32 R33, R86, R2, 0x1, P1 ;  /* 0x0000000256217211 */ /* 0x000fe200008f0eff */
[----:B------:R-:W-:-:S04]  /*9c40*/  @!P0 IMAD.MOV.U32 R86, RZ, RZ, R32 ;  /* 0x000000ffff568224 */ /* 0x000fc800078e0020 */
[----:B------:R-:W-:-:S05]  /*9c50*/  @!P0 IMAD.MOV.U32 R87, RZ, RZ, R33 ;  /* 0x000000ffff578224 */ /* 0x000fca00078e0021 */
[----:B------:R4:W3:Y:S04]  /*9c60*/  @!P0 LDG.E.U8 R105, desc[UR20][R86.64] ;  /* 0x0000001456698981 */ /* 0x0008e8000c1e1100 */
[----:B------:R-:W-:Y:S04]  /*9c70*/  STS.U8 [R25+UR9+0x2580], R31 ;  /* 0x0025801f19007988 */ /* 0x000fe80008000009 */
[----:B------:R-:W-:Y:S04]  /*9c80*/  STS.U8 [R25+UR9+0x2980], R30 ;  /* 0x0029801e19007988 */ /* 0x000fe80008000009 */
[----:B------:R-:W-:Y:S04]  /*9c90*/  STS.U8 [R25+UR9+0x2d80], R29 ;  /* 0x002d801d19007988 */ /* 0x000fe80008000009 */
[----:B------:R-:W-:Y:S04]  /*9ca0*/  STS.U8 [R25+UR9+0x3180], R28 ;  /* 0x0031801c19007988 */ /* 0x000fe80008000009 */
[----:B------:R-:W-:Y:S04]  /*9cb0*/  STS.U8 [R25+UR9+0x3580], R27 ;  /* 0x0035801b19007988 */ /* 0x000fe80008000009 */
[----:B------:R-:W-:Y:S04]  /*9cc0*/  STS.U8 [R25+UR9+0x3980], R26 ;  /* 0x0039801a19007988 */ /* 0x000fe80008000009 */
[----:B------:R0:W-:Y:S02]  /*9cd0*/  STS.U8 [R25+UR9+0x3d80], R0 ;  /* 0x003d800019007988 */ /* 0x0001e40008000009 */
[----:B0-----:R-:W-:-:S05]  /*9ce0*/  LOP3.LUT R0, R77, 0x40, RZ, 0x3c, !PT ;  /* 0x000000404d007812 */ /* 0x001fca00078e3cff */
[----:B------:R-:W-:Y:S04]  /*9cf0*/  STS.U8 [R0+UR9+0x200], R24 ;  /* 0x0002001800007988 */ /* 0x000fe80008000009 */
        /* <DEDUP_REMOVED lines=22> */
[----:B------:R-:W-:Y:S01]  /*9e60*/  STS.U8 [R0+UR9+0x1a80], R230 ;  /* 0x001a80e600007988 */ /* 0x000fe20008000009 */
[----:B----4-:R-:W-:-:S03]  /*9e70*/  IMAD R86, R4, R89, RZ ;  /* 0x0000005904567224 */ /* 0x010fc600078e02ff */
[----:B------:R-:W-:Y:S01]  /*9e80*/  STS.U8 [R0+UR9+0x1e80], R228 ;  /* 0x001e80e400007988 */ /* 0x000fe20008000009 */
[----:B------:R-:W-:-:S03]  /*9e90*/  LOP3.LUT R4, R77, 0x60, RZ, 0x3c, !PT ;  /* 0x000000604d047812 */ /* 0x000fc600078e3cff */
[----:B------:R-:W-:Y:S04]  /*9ea0*/  STS.U8 [R0+UR9+0x2280], R200 ;  /* 0x002280c800007988 */ /* 0x000fe80008000009 */
[----:B------:R-:W-:Y:S04]  /*9eb0*/  STS.U8 [R0+UR9+0x2680], R198 ;  /* 0x002680c600007988 */ /* 0x000fe80008000009 */
[----:B------:R-:W-:Y:S04]  /*9ec0*/  STS.U8 [R0+UR9+0x2a80], R193 ;  /* 0x002a80c100007988 */ /* 0x000fe80008000009 */
[----:B------:R-:W-:Y:S04]  /*9ed0*/  STS.U8 [R0+UR9+0x2e80], R191 ;  /* 0x002e80bf00007988 */ /* 0x000fe80008000009 */
[----:B------:R-:W-:Y:S04]  /*9ee0*/  STS.U8 [R0+UR9+0x3280], R185 ;  /* 0x003280b900007988 */ /* 0x000fe80008000009 */
[----:B------:R-:W-:Y:S04]  /*9ef0*/  STS.U8 [R0+UR9+0x3680], R183 ;  /* 0x003680b700007988 */ /* 0x000fe80008000009 */
[----:B------:R-:W-:Y:S04]  /*9f00*/  STS.U8 [R0+UR9+0x3a80], R177 ;  /* 0x003a80b100007988 */ /* 0x000fe80008000009 */
[----:B------:R0:W-:Y:S04]  /*9f10*/  STS.U8 [R0+UR9+0x3e80], R174 ;  /* 0x003e80ae00007988 */ /* 0x0001e80008000009 */
[----:B------:R-:W-:Y:S04]  /*9f20*/  STS.U8 [R4+UR9+0x300], R172 ;  /* 0x000300ac04007988 */ /* 0x000fe80008000009 */
[----:B------:R-:W-:Y:S04]  /*9f30*/  STS.U8 [R4+UR9+0x700], R171 ;  /* 0x000700ab04007988 */ /* 0x000fe80008000009 */
[----:B------:R-:W-:Y:S04]  /*9f40*/  STS.U8 [R4+UR9+0xb00], R170 ;  /* 0x000b00aa04007988 */ /* 0x000fe80008000009 */
[----:B------:R-:W-:Y:S04]  /*9f50*/  STS.U8 [R4+UR9+0xf00], R167 ;  /* 0x000f00a704007988 */ /* 0x000fe80008000009 */
[----:B------:R-:W-:Y:S04]  /*9f60*/  STS.U8 [R4+UR9+0x1300], R166 ;  /* 0x001300a604007988 */ /* 0x000fe80008000009 */
[----:B------:R-:W-:Y:S04]  /*9f70*/  STS.U8 [R4+UR9+0x1700], R165 ;  /* 0x001700a504007988 */ /* 0x000fe80008000009 */
[----:B------:R-:W-:Y:S04]  /*9f80*/  STS.U8 [R4+UR9+0x1b00], R163 ;  /* 0x001b00a304007988 */ /* 0x000fe80008000009 */
[----:B------:R-:W-:Y:S01]  /*9f90*/  STS.U8 [R4+UR9+0x1f00], R162 ;  /* 0x001f00a204007988 */ /* 0x000fe20008000009 */
[----:B0-----:R-:W-:-:S03]  /*9fa0*/  LOP3.LUT R0, R77, 0x70, RZ, 0x3c, !PT ;  /* 0x000000704d007812 */ /* 0x001fc600078e3cff */
        /* <DEDUP_REMOVED lines=10> */
[----:B------:R-:W-:Y:S01]  /*a050*/  STS.U8 [R0+UR9+0xb80], R101 ;  /* 0x000b806500007988 */ /* 0x000fe20008000009 */
[C---:B------:R-:W-:Y:S01]  /*a060*/  IADD3 R87, P0, PT, R86.reuse, UR18, RZ ;  /* 0x0000001256577c10 */ /* 0x040fe2000ff1e0ff */
[----:B0-----:R-:W-:Y:S01]  /*a070*/  IMAD R90, R225, UR4, RZ ;  /* 0x00000004e15a7c24 */ /* 0x001fe2000f8e02ff */
[----:B------:R-:W0:Y:S01]  /*a080*/  LDCU UR18, c[0x0][0x3b0] ;  /* 0x00007600ff1277ac */ /* 0x000e220008000800 */
[----:B------:R-:W-:Y:S04]  /*a090*/  STS.U8 [R0+UR9+0xf80], R100 ;  /* 0x000f806400007988 */ /* 0x000fe80008000009 */
[----:B------:R-:W-:Y:S04]  /*a0a0*/  STS.U8 [R0+UR9+0x1380], R99 ;  /* 0x0013806300007988 */ /* 0x000fe80008000009 */
[----:B------:R1:W-:Y:S04]  /*a0b0*/  STS.U8 [R0+UR9+0x1780], R98 ;  /* 0x0017806200007988 */ /* 0x0003e80008000009 */
[----:B------:R-:W-:Y:S01]  /*a0c0*/  STS.U8 [R0+UR9+0x1b80], R97 ;  /* 0x001b806100007988 */ /* 0x000fe20008000009 */
[----:B------:R-:W-:Y:S01]  /*a0d0*/  LEA.HI.X.SX32 R86, R86, UR19, 0x1, P0 ;  /* 0x0000001356567c11 */ /* 0x000fe200080f0eff */
[----:B------:R-:W-:-:S02]  /*a0e0*/  IMAD R91, R224, UR4, RZ ;  /* 0x00000004e05b7c24 */ /* 0x000fc4000f8e02ff */
[----:B--2---:R-:W-:Y:S01]  /*a0f0*/  STS.U8 [R0+UR9+0x1f80], R96 ;  /* 0x001f806000007988 */ /* 0x004fe20008000009 */
[----:B------:R-:W-:-:S03]  /*a100*/  IADD3 R38, P0, PT, R90, R87, RZ ;  /* 0x000000575a267210 */ /* 0x000fc60007f1e0ff */
[----:B------:R-:W-:Y:S01]  /*a110*/  STL [R1+0x84], R35 ;  /* 0x0000842301007387 */ /* 0x000fe20000100800 */
[----:B-1----:R-:W-:Y:S01]  /*a120*/  IMAD R98, R214, UR4, RZ ;  /* 0x00000004d6627c24 */ /* 0x002fe2000f8e02ff */
[----:B------:R-:W1:Y:S02]  /*a130*/  LDCU UR19, c[0x0][0x3b0] ;  /* 0x00007600ff1377ac */ /* 0x000e640008000800 */
[----:B------:R-:W-:Y:S04]  /*a140*/  STS.U8 [R0+UR9+0x2380], R95 ;  /* 0x0023805f00007988 */ /* 0x000fe80008000009 */
[----:B---3--:R2:W-:Y:S04]  /*a150*/  STS.U8 [R0+UR9+0x2780], R94 ;  /* 0x0027805e00007988 */ /* 0x0085e80008000009 */
[----:B------:R3:W-:Y:S04]  /*a160*/  STS.U8 [R0+UR9+0x2b80], R93 ;  /* 0x002b805d00007988 */ /* 0x0007e80008000009 */
[----:B------:R4:W-:Y:S01]  /*a170*/  STS.U8 [R0+UR9+0x2f80], R92 ;  /* 0x002f805c00007988 */ /* 0x0009e20008000009 */
[----:B--2---:R-:W-:Y:S01]  /*a180*/  IMAD R94, R218, UR4, RZ ;  /* 0x00000004da5e7c24 */ /* 0x004fe2000f8e02ff */
[----:B------:R-:W-:Y:S01]  /*a190*/  LEA.HI.X.SX32 R37, R90, R86, 0x1, P0 ;  /* 0x000000565a257211 */ /* 0x000fe200000f0eff */
[----:B------:R-:W-:-:S02]  /*a1a0*/  IMAD R95, R217, UR4, RZ ;  /* 0x00000004d95f7c24 */ /* 0x000fc4000f8e02ff */
[----:B---3--:R-:W-:Y:S02]  /*a1b0*/  IMAD R93, R222, UR4, RZ ;  /* 0x00000004de5d7c24 */ /* 0x008fe4000f8e02ff */
[----:B----4-:R-:W-:Y:S01]  /*a1c0*/  IMAD R92, R223, UR4, RZ ;  /* 0x00000004df5c7c24 */ /* 0x010fe2000f8e02ff */
[----:B------:R-:W-:Y:S01]  /*a1d0*/  STL [R1+0x80], R36 ;  /* 0x0000802401007387 */ /* 0x000fe20000100800 */
[----:B------:R-:W-:Y:S01]  /*a1e0*/  IMAD R96, R216, UR4, RZ ;  /* 0x00000004d8607c24 */ /* 0x000fe2000f8e02ff */
[-C--:B------:R-:W-:Y:S01]  /*a1f0*/  IADD3 R23, P4, PT, R91, R87.reuse, RZ ;  /* 0x000000575b177210 */ /* 0x080fe20007f9e0ff */
[----:B------:R-:W-:Y:S01]  /*a200*/  IMAD R97, R215, UR4, RZ ;  /* 0x00000004d7617c24 */ /* 0x000fe2000f8e02ff */
[----:B------:R-:W-:Y:S01]  /*a210*/  STL [R1+0x94], R32 ;  /* 0x0000942001007387 */ /* 0x000fe20000100800 */
[-C--:B------:R-:W-:Y:S02]  /*a220*/  IADD3 R15, P5, PT, R92, R87.reuse, RZ ;  /* 0x000000575c0f7210 */ /* 0x080fe40007fbe0ff */
[-C--:B------:R-:W-:Y:S01]  /*a230*/  IADD3 R35, P0, PT, R94, R87.reuse, RZ ;  /* 0x000000575e237210 */ /* 0x080fe20007f1e0ff */
[----:B------:R2:W-:Y:S01]  /*a240*/  STL [R1+0x90], R33 ;  /* 0x0000902101007387 */ /* 0x0005e20000100800 */
[----:B------:R-:W-:-:S02]  /*a250*/  IADD3 R246, P6, PT, R93, R87, RZ ;  /* 0x000000575df67210 */ /* 0x000fc40007fde0ff */
[-C--:B------:R-:W-:Y:S01]  /*a260*/  IADD3 R244, P1, PT, R95, R87.reuse, RZ ;  /* 0x000000575ff47210 */ /* 0x080fe20007f3e0ff */
[----:B------:R-:W-:Y:S01]  /*a270*/  STL [R1+0x9c], R38 ;  /* 0x00009c2601007387 */ /* 0x000fe20000100800 */
[----:B------:R-:W-:Y:S01]  /*a280*/  IADD3 R16, P2, PT, R96, R87, RZ ;  /* 0x0000005760107210 */ /* 0x000fe20007f5e0ff */
[----:B------:R-:W-:Y:S02]  /*a290*/  IMAD R99, R210, UR4, RZ ;  /* 0x00000004d2637c24 */ /* 0x000fe4000f8e02ff */
[----:B------:R-:W-:Y:S01]  /*a2a0*/  STL [R1+0x98], R37 ;  /* 0x0000982501007387 */ /* 0x000fe20000100800 */
[----:B------:R-:W-:-:S03]  /*a2b0*/  LEA.HI.X.SX32 R26, R91, R86, 0x1, P4 ;  /* 0x000000565b1a7211 */ /* 0x000fc600020f0eff */
[----:B------:R-:W-:Y:S01]  /*a2c0*/  STL [R1+0xa4], R23 ;  /* 0x0000a41701007387 */ /* 0x000fe20000100800 */
[----:B------:R-:W-:Y:S01]  /*a2d0*/  IADD3 R242, P4, PT, R97, R87, RZ ;  /* 0x0000005761f27210 */ /* 0x000fe20007f9e0ff */
[----:B------:R-:W-:Y:S02]  /*a2e0*/  IMAD R100, R209, UR4, RZ ;  /* 0x00000004d1647c24 */ /* 0x000fe4000f8e02ff */
[----:B------:R-:W-:Y:S01]  /*a2f0*/  STL [R1+0xac], R15 ;  /* 0x0000ac0f01007387 */ /* 0x000fe20000100800 */
[----:B------:R-:W-:-:S03]  /*a300*/  LEA.HI.X.SX32 R18, R92, R86, 0x1, P5 ;  /* 0x000000565c127211 */ /* 0x000fc600028f0eff */
[----:B------:R-:W-:Y:S01]  /*a310*/  STL [R1+0xbc], R35 ;  /* 0x0000bc2301007387 */ /* 0x000fe20000100800 */
[----:B--2---:R-:W-:-:S03]  /*a320*/  IADD3 R33, P5, PT, R98, R87, RZ ;  /* 0x0000005762217210 */ /* 0x004fc60007fbe0ff */
[----:B------:R-:W-:Y:S01]  /*a330*/  STL [R1+0xb4], R246 ;  /* 0x0000b4f601007387 */ /* 0x000fe20000100800 */
[-C--:B------:R-:W-:Y:S01]  /*a340*/  LEA.HI.X.SX32 R225, R93, R86.reuse, 0x1, P6 ;  /* 0x000000565de17211 */ /* 0x080fe200030f0eff */
[----:B------:R-:W-:Y:S02]  /*a350*/  IMAD R101, R208, UR4, RZ ;  /* 0x00000004d0657c24 */ /* 0x000fe4000f8e02ff */
        /* <DEDUP_REMOVED lines=11> */
[----:B------:R-:W-:Y:S01]  /*a410*/  LEA.HI.X.SX32 R96, R96, R86, 0x1, P2 ;  /* 0x0000005660607211 */ /* 0x000fe200010f0eff */
[----:B------:R-:W-:Y:S02]  /*a420*/  IMAD R108, R202, UR6, RZ ;  /* 0x00000006ca6c7c24 */ /* 0x000fe4000f8e02ff */
[----:B------:R-:W-:Y:S01]  /*a430*/  STL [R1+0xdc], R33 ;  /* 0x0000dc2101007387 */ /* 0x000fe20000100800 */
[----:B------:R-:W-:-:S03]  /*a440*/  IADD3 R239, P1, PT, R101, R87, RZ ;  /* 0x0000005765ef7210 */ /* 0x000fc60007f3e0ff */
[----:B------:R-:W-:Y:S01]  /*a450*/  STL [R1+0xb0], R225 ;  /* 0x0000b0e101007387 */ /* 0x000fe20000100800 */
[----:B------:R-:W-:-:S03]  /*a460*/  IADD3 R31, P2, PT, R102, R87, RZ ;  /* 0x00000057661f7210 */ /* 0x000fc60007f5e0ff */
[----:B------:R-:W-:Y:S01]  /*a470*/  STL [R1+0xe4], R203 ;  /* 0x0000e4cb01007387 */ /* 0x000fe20000100800 */
[-C--:B------:R-:W-:Y:S01]  /*a480*/  LEA.HI.X.SX32 R243, R97, R86.reuse, 0x1, P4 ;  /* 0x0000005661f37211 */ /* 0x080fe200020f0eff */
[----:B------:R-:W-:Y:S02]  /*a490*/  IMAD R109, R201, UR7, RZ ;  /* 0x00000007c96d7c24 */ /* 0x000fe4000f8e02ff */
[----:B------:R-:W-:Y:S01]  /*a4a0*/  STL [R1+0xb8], R94 ;  /* 0x0000b85e01007387 */ /* 0x000fe20000100800 */
[----:B------:R-:W-:Y:S01]  /*a4b0*/  IADD3 R5, P4, PT, R103, R87, RZ ;  /* 0x0000005767057210 */ /* 0x000fe20007f9e0ff */
[----:B------:R-:W-:Y:S02]  /*a4c0*/  IMAD R110, R199, UR12, RZ ;  /* 0x0000000cc76e7c24 */ /* 0x000fe4000f8e02ff */
[----:B------:R-:W-:Y:S01]  /*a4d0*/  STL [R1+0xec], R0 ;  /* 0x0000ec0001007387 */ /* 0x000fe20000100800 */
[----:B------:R-:W-:Y:S01]  /*a4e0*/  IMAD R144, R161, UR38, RZ ;  /* 0x00000026a1907c24 */ /* 0x000fe2000f8e02ff */
[----:B------:R-:W-:-:S02]  /*a4f0*/  LEA.HI.X.SX32 R36, R98, R86, 0x1, P5 ;  /* 0x0000005662247211 */ /* 0x000fc400028f0eff */
        /* <DEDUP_REMOVED lines=16> */
[-C--:B------:R-:W-:Y:S01]  /*a600*/  IADD3 R21, P1, PT, R111, R87.reuse, RZ ;  /* 0x000000576f157210 */ /* 0x080fe20007f3e0ff */
[----:B------:R-:W-:Y:S02]  /*a610*/  IMAD R114, R186, UR17, RZ ;  /* 0x00000011ba727c24 */ /* 0x000fe4000f8e02ff */
[----:B------:R-:W-:Y:S01]  /*a620*/  STL [R1+0x10c], R161 ;  /* 0x00010ca101007387 */ /* 0x000fe20000100800 */
[----:B------:R-:W-:Y:S01]  /*a630*/  IMAD R116, R179, UR23, RZ ;  /* 0x00000017b3747c24 */ /* 0x000fe2000f8e02ff */
[----:B------:R-:W-:Y:S01]  /*a640*/  LEA.HI.X.SX32 R34, R102, R86, 0x1, P2 ;  /* 0x0000005666227211 */ /* 0x000fe200010f0eff */
[----:B------:R-:W-:Y:S01]  /*a650*/  IMAD R142, R178, UR36, RZ ;  /* 0x00000024b28e7c24 */ /* 0x000fe2000f8e02ff */
[----:B------:R-:W-:Y:S01]  /*a660*/  STL [R1+0xe0], R241 ;  /* 0x0000e0f101007387 */ /* 0x000fe20000100800 */
[----:B------:R-:W-:Y:S01]  /*a670*/  IADD3 R178, P2, PT, R112, R87, RZ ;  /* 0x0000005770b27210 */ /* 0x000fe20007f5e0ff */
[----:B------:R-:W-:-:S02]  /*a680*/  IMAD R115, R184, UR22, RZ ;  /* 0x00000016b8737c24 */ /* 0x000fc4000f8e02ff */
[----:B------:R-:W-:Y:S01]  /*a690*/  STL [R1+0xe8], R100 ;  /* 0x0000e86401007387 */ /* 0x000fe20000100800 */
[----:B------:R-:W-:Y:S01]  /*a6a0*/  IMAD R145, R160, UR39, RZ ;  /* 0x00000027a0917c24 */ /* 0x000fe2000f8e02ff */
[-C--:B------:R-:W-:Y:S02]  /*a6b0*/  LEA.HI.X.SX32 R197, R103, R86.reuse, 0x1, P4 ;  /* 0x0000005667c57211 */ /* 0x080fe400020f0eff */
[----:B------:R-:W-:Y:S01]  /*a6c0*/  STL [R1+0x114], R235 ;  /* 0x000114eb01007387 */ /* 0x000fe20000100800 */
[----:B------:R-:W-:-:S03]  /*a6d0*/  LEA.HI.X.SX32 R160, R108, R86, 0x1, P5 ;  /* 0x000000566ca07211 */ /* 0x000fc600028f0eff */
[----:B------:R-:W-:Y:S01]  /*a6e0*/  STL [R1+0x11c], R248 ;  /* 0x00011cf801007387 */ /* 0x000fe20000100800 */
[-C--:B------:R-:W-:Y:S01]  /*a6f0*/  IADD3 R233, P4, PT, R113, R87.reuse, RZ ;  /* 0x0000005771e97210 */ /* 0x080fe20007f9e0ff */
[----:B------:R-:W-:Y:S01]  /*a700*/  IMAD R117, R117, UR24, RZ ;  /* 0x0000001875757c24 */ /* 0x000fe2000f8e02ff */
[-C--:B------:R-:W-:Y:S01]  /*a710*/  LEA.HI.X.SX32 R32, R110, R86.reuse, 0x1, P0 ;  /* 0x000000566e207211 */ /* 0x080fe200000f0eff */
[----:B------:R-:W-:Y:S01]  /*a720*/  STL [R1+0xf0], R240 ;  /* 0x0000f0f001007387 */ /* 0x000fe20000100800 */
[----:B------:R-:W-:Y:S01]  /*a730*/  IMAD R122, R122, UR29, RZ ;  /* 0x0000001d7a7a7c24 */ /* 0x000fe2000f8e02ff */
[-C--:B------:R-:W-:Y:S02]  /*a740*/  IADD3 R205, P5, PT, R114, R87.reuse, RZ ;  /* 0x0000005772cd7210 */ /* 0x080fe40007fbe0ff */
[----:B------:R-:W-:Y:S01]  /*a750*/  STL [R1+0x124], R21 ;  /* 0x0001241501007387 */ /* 0x000fe20000100800 */
[-C--:B------:R-:W-:Y:S02]  /*a760*/  IADD3 R184, P0, PT, R116, R87.reuse, RZ ;  /* 0x0000005774b87210 */ /* 0x080fe40007f1e0ff */
[----:B------:R-:W-:Y:S01]  /*a770*/  LEA.HI.X.SX32 R238, R109, R86, 0x1, P6 ;  /* 0x000000566dee7211 */ /* 0x000fe200030f0eff */
[----:B------:R-:W-:Y:S01]  /*a780*/  STL [R1+0xf8], R34 ;  /* 0x0000f82201007387 */ /* 0x000fe20000100800 */
[----:B------:R-:W-:Y:S01]  /*a790*/  IADD3 R19, P6, PT, R115, R87, RZ ;  /* 0x0000005773137210 */ /* 0x000fe20007fde0ff */
[----:B------:R-:W-:-:S02]  /*a7a0*/  IMAD R118, R118, UR25, RZ ;  /* 0x0000001976767c24 */ /* 0x000fc4000f8e02ff */
[----:B------:R-:W-:Y:S01]  /*a7b0*/  STL [R1+0x12c], R178 ;  /* 0x00012cb201007387 */ /* 0x000fe20000100800 */
[----:B------:R-:W-:-:S03]  /*a7c0*/  LEA.HI.X.SX32 R6, R111, R86, 0x1, P1 ;  /* 0x000000566f067211 */ /* 0x000fc600008f0eff */
[----:B------:R-:W-:Y:S01]  /*a7d0*/  STL [R1+0x100], R197 ;  /* 0x000100c501007387 */ /* 0x000fe20000100800 */
[----:B------:R-:W-:Y:S01]  /*a7e0*/  LEA.HI.X.SX32 R179, R116, R86, 0x1, P0 ;  /* 0x0000005674b37211 */ /* 0x000fe200000f0eff */
[----:B------:R-:W-:Y:S02]  /*a7f0*/  IMAD R119, R119, UR26, RZ ;  /* 0x0000001a77777c24 */ /* 0x000fe4000f8e02ff */
[----:B------:R-:W-:Y:S01]  /*a800*/  STL [R1+0x108], R160 ;  /* 0x000108a001007387 */ /* 0x000fe20000100800 */
[----:B------:R-:W-:Y:S01]  /*a810*/  IMAD R126, R126, UR30, RZ ;  /* 0x0000001e7e7e7c24 */ /* 0x000fe2000f8e02ff */
[-C--:B------:R-:W-:Y:S01]  /*a820*/  IADD3 R230, P1, PT, R117, R87.reuse, RZ ;  /* 0x0000005775e67210 */ /* 0x080fe20007f3e0ff */
[----:B------:R-:W-:Y:S01]  /*a830*/  IMAD R139, R139, UR35, RZ ;  /* 0x000000238b8b7c24 */ /* 0x000fe2000f8e02ff */
[----:B------:R-:W-:Y:S01]  /*a840*/  STL [R1+0x134], R233 ;  /* 0x000134e901007387 */ /* 0x000fe20000100800 */
[----:B------:R-:W-:Y:S01]  /*a850*/  IMAD R143, R176, UR37, RZ ;  /* 0x00000025b08f7c24 */ /* 0x000fe2000f8e02ff */
[----:B------:R-:W-:-:S02]  /*a860*/  IADD3 R29, P0, PT, R122, R87, RZ ;  /* 0x000000577a1d7210 */ /* 0x000fc40007f1e0ff */
[----:B------:R-:W-:Y:S01]  /*a870*/  STL [R1+0x13c], R205 ;  /* 0x00013ccd01007387 */ /* 0x000fe20000100800 */
[-C--:B------:R-:W-:Y:S01]  /*a880*/  LEA.HI.X.SX32 R176, R112, R86.reuse, 0x1, P2 ;  /* 0x0000005670b07211 */ /* 0x080fe200010f0eff */
[----:B------:R-:W-:Y:S02]  /*a890*/  IMAD R120, R120, UR27, RZ ;  /* 0x0000001b78787c24 */ /* 0x000fe4000f8e02ff */
[----:B------:R-:W-:Y:S01]  /*a8a0*/  STL [R1+0x110], R238 ;  /* 0x000110ee01007387 */ /* 0x000fe20000100800 */
[----:B------:R-:W-:Y:S01]  /*a8b0*/  IADD3 R164, P2, PT, R118, R87, RZ ;  /* 0x0000005776a47210 */ /* 0x000fe20007f5e0ff */
[----:B------:R-:W-:Y:S02]  /*a8c0*/  IMAD R130, R130, UR31, RZ ;  /* 0x0000001f82827c24 */ /* 0x000fe4000f8e02ff */
[----:B------:R-:W-:Y:S01]  /*a8d0*/  STL [R1+0x144], R19 ;  /* 0x0001441301007387 */ /* 0x000fe20000100800 */
[-C--:B------:R-:W-:Y:S01]  /*a8e0*/  LEA.HI.X.SX32 R234, R113, R86.reuse, 0x1, P4 ;  /* 0x0000005671ea7211 */ /* 0x080fe200020f0eff */
[----:B------:R-:W-:Y:S01]  /*a8f0*/  IMAD R121, R121, UR28, RZ ;  /* 0x0000001c79797c24 */ /* 0x000fe2000f8e02ff */
[-C--:B------:R-:W-:Y:S01]  /*a900*/  LEA.HI.X.SX32 R231, R117, R86.reuse, 0x1, P1 ;  /* 0x0000005675e77211 */ /* 0x080fe200008f0eff */
[----:B------:R-:W-:Y:S01]  /*a910*/  STL [R1+0x118], R32 ;  /* 0x0001182001007387 */ /* 0x000fe20000100800 */
[----:B------:R-:W-:-:S02]  /*a920*/  LEA.HI.X.SX32 R4, R122, R86, 0x1, P0 ;  /* 0x000000567a047211 */ /* 0x000fc400000f0eff */
[-C--:B------:R-:W-:Y:S01]  /*a930*/  IADD3 R20, P4, PT, R119, R87.reuse, RZ ;  /* 0x0000005777147210 */ /* 0x080fe20007f9e0ff */
[----:B------:R-:W-:Y:S01]  /*a940*/  STL [R1+0x14c], R184 ;  /* 0x00014cb801007387 */ /* 0x000fe20000100800 */
[-C--:B------:R-:W-:Y:S02]  /*a950*/  IADD3 R17, P1, PT, R126, R87.reuse, RZ ;  /* 0x000000577e117210 */ /* 0x080fe40007f3e0ff */
[-C--:B------:R-:W-:Y:S01]  /*a960*/  IADD3 R201, P0, PT, R139, R87.reuse, RZ ;  /* 0x000000578bc97210 */ /* 0x080fe20007f1e0ff */
[----:B------:R-:W-:Y:S01]  /*a970*/  STL [R1+0x120], R6 ;  /* 0x0001200601007387 */ /* 0x000fe20000100800 */
[-C--:B------:R-:W-:Y:S02]  /*a980*/  LEA.HI.X.SX32 R247, R114, R86.reuse, 0x1, P5 ;  /* 0x0000005672f77211 */ /* 0x080fe400028f0eff */
[----:B------:R-:W-:Y:S01]  /*a990*/  IADD3 R188, P5, PT, R120, R87, RZ ;  /* 0x0000005778bc7210 */ /* 0x000fe20007fbe0ff */
[----:B------:R-:W-:Y:S01]  /*a9a0*/  STL [R1+0x128], R176 ;  /* 0x000128b001007387 */ /* 0x000fe20000100800 */
[----:B------:R-:W-:-:S02]  /*a9b0*/  LEA.HI.X.SX32 R22, R115, R86, 0x1, P6 ;  /* 0x0000005673167211 */ /* 0x000fc400030f0eff */
[-C--:B------:R-:W-:Y:S01]  /*a9c0*/  LEA.HI.X.SX32 R204, R118, R86.reuse, 0x1, P2 ;  /* 0x0000005676cc7211 */ /* 0x080fe200010f0eff */
[----:B------:R-:W-:Y:S01]  /*a9d0*/  STL [R1+0x154], R230 ;  /* 0x000154e601007387 */ /* 0x000fe20000100800 */
[-C--:B------:R-:W-:Y:S01]  /*a9e0*/  IADD3 R194, P2, PT, R130, R87.reuse, RZ ;  /* 0x0000005782c27210 */ /* 0x080fe20007f5e0ff */
[----:B------:R-:W-:Y:S01]  /*a9f0*/  IMAD R159, R159, UR41, RZ ;  /* 0x000000299f9f7c24 */ /* 0x000fe2000f8e02ff */
[-C--:B------:R-:W-:Y:S01]  /*aa00*/  LEA.HI.X.SX32 R126, R126, R86.reuse, 0x1, P1 ;  /* 0x000000567e7e7211 */ /* 0x080fe200008f0eff */
[----:B------:R-:W-:Y:S01]  /*aa10*/  STL [R1+0x15c], R164 ;  /* 0x00015ca401007387 */ /* 0x000fe20000100800 */
[----:B------:R-:W-:Y:S02]  /*aa20*/  LEA.HI.X.SX32 R199, R139, R86, 0x1, P0 ;  /* 0x000000568bc77211 */ /* 0x000fe400000f0eff */
[-C--:B------:R-:W-:Y:S01]  /*aa30*/  IADD3 R200, P6, PT, R121, R87.reuse, RZ ;  /* 0x0000005779c87210 */ /* 0x080fe20007fde0ff */
[----:B------:R-:W-:Y:S01]  /*aa40*/  STL [R1+0x130], R234 ;  /* 0x000130ea01007387 */ /* 0x000fe20000100800 */
[----:B------:R-:W-:-:S02]  /*aa50*/  IADD3 R185, P1, PT, R142, R87, RZ ;  /* 0x000000578eb97210 */ /* 0x000fc40007f3e0ff */
[-C--:B------:R-:W-:Y:S01]  /*aa60*/  IADD3 R114, P0, PT, R144, R87.reuse, RZ ;  /* 0x0000005790727210 */ /* 0x080fe20007f1e0ff */
[----:B------:R-:W-:Y:S01]  /*aa70*/  STL [R1+0x164], R20 ;  /* 0x0001641401007387 */ /* 0x000fe20000100800 */
[----:B------:R-:W-:Y:S01]  /*aa80*/  IMAD R132, R132, UR32, RZ ;  /* 0x0000002084847c24 */ /* 0x000fe2000f8e02ff */
[-C--:B------:R-:W-:Y:S02]  /*aa90*/  LEA.HI.X.SX32 R192, R130, R86.reuse, 0x1, P2 ;  /* 0x0000005682c07211 */ /* 0x080fe400010f0eff */
[----:B------:R-:W-:Y:S01]  /*aaa0*/  STL [R1+0x138], R247 ;  /* 0x000138f701007387 */ /* 0x000fe20000100800 */
[----:B------:R-:W-:Y:S01]  /*aab0*/  IMAD R135, R135, UR33, RZ ;  /* 0x0000002187877c24 */ /* 0x000fe2000f8e02ff */
[-C--:B------:R-:W-:Y:S02]  /*aac0*/  IADD3 R25, P2, PT, R143, R87.reuse, RZ ;  /* 0x000000578f197210 */ /* 0x080fe40007f5e0ff */
[----:B------:R-:W-:Y:S01]  /*aad0*/  STL [R1+0x16c], R188 ;  /* 0x00016cbc01007387 */ /* 0x000fe20000100800 */
[-C--:B------:R-:W-:Y:S01]  /*aae0*/  LEA.HI.X.SX32 R191, R142, R86.reuse, 0x1, P1 ;  /* 0x000000568ebf7211 */ /* 0x080fe200008f0eff */
[----:B------:R-:W-:Y:S01]  /*aaf0*/  IMAD R153, R153, UR44, RZ ;  /* 0x0000002c99997c24 */ /* 0x000fe2000f8e02ff */
[----:B------:R-:W-:Y:S01]  /*ab00*/  LEA.HI.X.SX32 R115, R144, R86, 0x1, P0 ;  /* 0x0000005690737211 */ /* 0x000fe200000f0eff */
[----:B------:R-:W-:Y:S01]  /*ab10*/  STL [R1+0x140], R22 ;  /* 0x0001401601007387 */ /* 0x000fe20000100800 */
[----:B------:R-:W-:Y:S01]  /*ab20*/  IADD3 R142, P0, PT, R159, R87, RZ ;  /* 0x000000579f8e7210 */ /* 0x000fe20007f1e0ff */
[----:B------:R-:W-:-:S02]  /*ab30*/  IMAD R137, R137, UR34, RZ ;  /* 0x0000002289897c24 */ /* 0x000fc4000f8e02ff */
[----:B------:R-:W-:Y:S01]  /*ab40*/  STL [R1+0x148], R179 ;  /* 0x000148b301007387 */ /* 0x000fe20000100800 */
[----:B------:R-:W-:-:S03]  /*ab50*/  LEA.HI.X.SX32 R119, R119, R86, 0x1, P4 ;  /* 0x0000005677777211 */ /* 0x000fc600020f0eff */
[----:B------:R-:W-:Y:S01]  /*ab60*/  STL [R1+0x174], R200 ;  /* 0x000174c801007387 */ /* 0x000fe20000100800 */
[----:B------:R-:W-:-:S03]  /*ab70*/  LEA.HI.X.SX32 R186, R120, R86, 0x1, P5 ;  /* 0x0000005678ba7211 */ /* 0x000fc600028f0eff */
[----:B------:R-:W-:Y:S01]  /*ab80*/  STL [R1+0x17c], R29 ;  /* 0x00017c1d01007387 */ /* 0x000fe20000100800 */
[-C--:B------:R-:W-:Y:S02]  /*ab90*/  IADD3 R193, P4, PT, R132, R87.reuse, RZ ;  /* 0x0000005784c17210 */ /* 0x080fe40007f9e0ff */
[-C--:B------:R-:W-:Y:S01]  /*aba0*/  LEA.HI.X.SX32 R28, R143, R86.reuse, 0x1, P2 ;  /* 0x000000568f1c7211 */ /* 0x080fe200010f0eff */
[----:B------:R-:W-:Y:S01]  /*abb0*/  STL [R1+0x150], R231 ;  /* 0x000150e701007387 */ /* 0x000fe20000100800 */
[----:B------:R-:W-:Y:S01]  /*abc0*/  IADD3 R27, P5, PT, R135, R87, RZ ;  /* 0x00000057871b7210 */ /* 0x000fe20007fbe0ff */
[----:B------:R-:W2:Y:S01]  /*abd0*/  S2R R91, SR_TID.X ;  /* 0x00000000005b7919 */ /* 0x000ea20000002100 */
[-C--:B------:R-:W-:Y:S01]  /*abe0*/  LEA.HI.X.SX32 R143, R159, R86.reuse, 0x1, P0 ;  /* 0x000000569f8f7211 */ /* 0x080fe200000f0eff */
[----:B------:R-:W-:Y:S01]  /*abf0*/  IMAD R150, R150, UR47, RZ ;  /* 0x0000002f96967c24 */ /* 0x000fe2000f8e02ff */
[----:B------:R-:W-:Y:S01]  /*ac00*/  STL [R1+0x184], R17 ;  /* 0x0001841101007387 */ /* 0x000fe20000100800 */
[----:B------:R-:W-:-:S02]  /*ac10*/  LEA.HI.X.SX32 R228, R121, R86, 0x1, P6 ;  /* 0x0000005679e47211 */ /* 0x000fc400030f0eff */
[-C--:B------:R-:W-:Y:S01]  /*ac20*/  IADD3 R172, P0, PT, R153, R87.reuse, RZ ;  /* 0x0000005799ac7210 */ /* 0x080fe20007f1e0ff */
[----:B------:R-:W-:Y:S01]  /*ac30*/  STL [R1+0x158], R204 ;  /* 0x000158cc01007387 */ /* 0x000fe20000100800 */
[----:B------:R-:W-:-:S03]  /*ac40*/  IADD3 R116, P6, PT, R137, R87, RZ ;  /* 0x0000005789747210 */ /* 0x000fc60007fde0ff */
[----:B------:R-:W-:Y:S01]  /*ac50*/  STL [R1+0x18c], R194 ;  /* 0x00018cc201007387 */ /* 0x000fe20000100800 */
[----:B------:R-:W-:-:S03]  /*ac60*/  LEA.HI.X.SX32 R174, R153, R86, 0x1, P0 ;  /* 0x0000005699ae7211 */ /* 0x000fc600000f0eff */
[----:B------:R-:W-:Y:S01]  /*ac70*/  STL [R1+0x160], R119 ;  /* 0x0001607701007387 */ /* 0x000fe20000100800 */
[----:B0-----:R-:W-:-:S03]  /*ac80*/  IMAD R147, R147, UR18, RZ ;  /* 0x0000001293937c24 */ /* 0x001fc6000f8e02ff */
[----:B------:R-:W-:Y:S01]  /*ac90*/  STL [R1+0x168], R186 ;  /* 0x000168ba01007387 */ /* 0x000fe20000100800 */
[----:B------:R-:W-:-:S03]  /*aca0*/  IADD3 R210, P0, PT, R150, R87, RZ ;  /* 0x0000005796d27210 */ /* 0x000fc60007f1e0ff */
[----:B------:R-:W-:Y:S04]  /*acb0*/  STL [R1+0x194], R193 ;  /* 0x000194c101007387 */ /* 0x000fe80000100800 */
[----:B------:R-:W-:Y:S01]  /*acc0*/  STL [R1+0x19c], R27 ;  /* 0x00019c1b01007387 */ /* 0x000fe20000100800 */
[----:B------:R-:W-:-:S03]  /*acd0*/  LEA.HI.X.SX32 R198, R132, R86, 0x1, P4 ;  /* 0x0000005684c67211 */ /* 0x000fc600020f0eff */
[----:B------:R-:W-:Y:S01]  /*ace0*/  STL [R1+0x170], R228 ;  /* 0x000170e401007387 */ /* 0x000fe20000100800 */
[----:B------:R-:W-:-:S03]  /*acf0*/  LEA.HI.X.SX32 R30, R135, R86, 0x1, P5 ;  /* 0x00000056871e7211 */ /* 0x000fc600028f0eff */
[----:B------:R-:W-:Y:S01]  /*ad00*/  STL [R1+0x1a4], R116 ;  /* 0x0001a47401007387 */ /* 0x000fe20000100800 */
[----:B------:R-:W-:-:S03]  /*ad10*/  LEA.HI.X.SX32 R209, R150, R86, 0x1, P0 ;  /* 0x0000005696d17211 */ /* 0x000fc600000f0eff */
[----:B------:R-:W-:Y:S01]  /*ad20*/  STL [R1+0x178], R4 ;  /* 0x0001780401007387 */ /* 0x000fe20000100800 */
[----:B------:R-:W-:Y:S01]  /*ad30*/  IMAD R154, R154, UR40, RZ ;  /* 0x000000289a9a7c24 */ /* 0x000fe2000f8e02ff */
[----:B------:R-:W-:Y:S02]  /*ad40*/  LEA.HI.X.SX32 R117, R137, R86, 0x1, P6 ;  /* 0x0000005689757211 */ /* 0x000fe400030f0eff */
[----:B------:R-:W-:Y:S01]  /*ad50*/  STL [R1+0x1ac], R201 ;  /* 0x0001acc901007387 */ /* 0x000fe20000100800 */
[----:B------:R-:W-:Y:S01]  /*ad60*/  IMAD R138, R138, UR51, RZ ;  /* 0x000000338a8a7c24 */ /* 0x000fe2000f8e02ff */
[-C--:B------:R-:W-:Y:S02]  /*ad70*/  IADD3 R108, P0, PT, R147, R87.reuse, RZ ;  /* 0x00000057936c7210 */ /* 0x080fe40007f1e0ff */
[----:B------:R-:W-:Y:S04]  /*ad80*/  STL [R1+0x180], R126 ;  /* 0x0001807e01007387 */ /* 0x000fe80000100800 */
[----:B------:R-:W-:Y:S01]  /*ad90*/  STL [R1+0x188], R192 ;  /* 0x000188c001007387 */ /* 0x000fe20000100800 */
[----:B------:R-:W-:-:S03]  /*ada0*/  IADD3 R206, P1, PT, R145, R87, RZ ;  /* 0x0000005791ce7210 */ /* 0x000fc60007f3e0ff */
[----:B------:R-:W-:Y:S01]  /*adb0*/  STL [R1+0x1b4], R185 ;  /* 0x0001b4b901007387 */ /* 0x000fe20000100800 */
[----:B------:R-:W-:-:S03]  /*adc0*/  LEA.HI.X.SX32 R109, R147, R86, 0x1, P0 ;  /* 0x00000056936d7211 */ /* 0x000fc600000f0eff */
[----:B------:R-:W-:Y:S01]  /*add0*/  STL [R1+0x1bc], R25 ;  /* 0x0001bc1901007387 */ /* 0x000fe20000100800 */
[----:B------:R-:W-:Y:S01]  /*ade0*/  IMAD R158, R158, UR42, RZ ;  /* 0x0000002a9e9e7c24 */ /* 0x000fe2000f8e02ff */
[-C--:B------:R-:W-:Y:S02]  /*adf0*/  IADD3 R177, P2, PT, R154, R87.reuse, RZ ;  /* 0x000000579ab17210 */ /* 0x080fe40007f5e0ff */
[----:B------:R-:W-:Y:S01]  /*ae00*/  STL [R1+0x190], R198 ;  /* 0x000190c601007387 */ /* 0x000fe20000100800 */
[----:B------:R-:W-:Y:S01]  /*ae10*/  IMAD R133, R133, UR54, RZ ;  /* 0x0000003685857c24 */ /* 0x000fe2000f8e02ff */
[----:B------:R-:W-:Y:S02]  /*ae20*/  IADD3 R122, P0, PT, R138, R87, RZ ;  /* 0x000000578a7a7210 */ /* 0x000fe40007f1e0ff */
[----:B------:R-:W-:Y:S01]  /*ae30*/  STL [R1+0x198], R30 ;  /* 0x0001981e01007387 */ /* 0x000fe20000100800 */
[----:B------:R-:W-:-:S03]  /*ae40*/  IMAD R157, R157, UR43, RZ ;  /* 0x0000002b9d9d7c24 */ /* 0x000fc6000f8e02ff */
[----:B------:R-:W-:Y:S01]  /*ae50*/  STL [R1+0x1a0], R117 ;  /* 0x0001a07501007387 */ /* 0x000fe20000100800 */
[----:B------:R-:W-:-:S03]  /*ae60*/  LEA.HI.X.SX32 R202, R145, R86, 0x1, P1 ;  /* 0x0000005691ca7211 */ /* 0x000fc600008f0eff */
[----:B------:R-:W-:Y:S01]  /*ae70*/  STL [R1+0x1a8], R199 ;  /* 0x0001a8c701007387 */ /* 0x000fe20000100800 */
[----:B------:R-:W-:-:S03]  /*ae80*/  LEA.HI.X.SX32 R183, R154, R86, 0x1, P2 ;  /* 0x000000569ab77211 */ /* 0x000fc600010f0eff */
[----:B------:R-:W-:Y:S01]  /*ae90*/  STL [R1+0x1b8], R28 ;  /* 0x0001b81c01007387 */ /* 0x000fe20000100800 */
[----:B------:R-:W-:Y:S01]  /*aea0*/  LEA.HI.X.SX32 R130, R138, R86, 0x1, P0 ;  /* 0x000000568a827211 */ /* 0x000fe200000f0eff */
[----:B------:R-:W-:Y:S02]  /*aeb0*/  IMAD R128, R128, UR57, RZ ;  /* 0x0000003980807c24 */ /* 0x000fe4000f8e02ff */
[----:B------:R-:W-:Y:S01]  /*aec0*/  STL [R1+0x1b0], R191 ;  /* 0x0001b0bf01007387 */ /* 0x000fe20000100800 */
[-C--:B------:R-:W-:Y:S01]  /*aed0*/  IADD3 R112, P1, PT, R158, R87.reuse, RZ ;  /* 0x000000579e707210 */ /* 0x080fe20007f3e0ff */
[----:B------:R-:W-:Y:S01]  /*aee0*/  IMAD R152, R152, UR45, RZ ;  /* 0x0000002d98987c24 */ /* 0x000fe2000f8e02ff */
[-C--:B------:R-:W-:Y:S01]  /*aef0*/  IADD3 R163, P0, PT, R133, R87.reuse, RZ ;  /* 0x0000005785a37210 */ /* 0x080fe20007f1e0ff */
        /* <DEDUP_REMOVED lines=8> */
[----:B------:R-:W-:Y:S01]  /*af80*/  LEA.HI.X.SX32 R207, R157, R86, 0x1, P2 ;  /* 0x000000569dcf7211 */ /* 0x000fe200010f0eff */
[----:B------:R-:W-:Y:S02]  /*af90*/  VIADD R155, R245, 0x7f ;  /* 0x0000007ff59b7836 */ /* 0x000fe40000000000 */
[----:B------:R-:W-:Y:S01]  /*afa0*/  STL [R1+0x1c8], R202 ;  /* 0x0001c8ca01007387 */ /* 0x000fe20000100800 */
[----:B------:R-:W-:-:S03]  /*afb0*/  IADD3 R222, P0, PT, R128, R87, RZ ;  /* 0x0000005780de7210 */ /* 0x000fc60007f1e0ff */
[----:B------:R-:W-:Y:S01]  /*afc0*/  STL [R1+0x1d0], R183 ;  /* 0x0001d0b701007387 */ /* 0x000fe20000100800 */
[-C--:B------:R-:W-:Y:S01]  /*afd0*/  IADD3 R137, P1, PT, R152, R87.reuse, RZ ;  /* 0x0000005798897210 */ /* 0x080fe20007f3e0ff */
[----:B------:R-:W-:Y:S02]  /*afe0*/  IMAD R149, R149, UR48, RZ ;  /* 0x0000003095957c24 */ /* 0x000fe4000f8e02ff */
[----:B------:R-:W-:Y:S01]  /*aff0*/  STL [R1+0x1dc], R142 ;  /* 0x0001dc8e01007387 */ /* 0x000fe20000100800 */
[----:B------:R-:W-:Y:S01]  /*b000*/  IADD3 R110, P2, PT, R151, R87, RZ ;  /* 0x00000057976e7210 */ /* 0x000fe20007f5e0ff */
[----:B------:R-:W-:Y:S02]  /*b010*/  IMAD R148, R148, UR49, RZ ;  /* 0x0000003194947c24 */ /* 0x000fe4000f8e02ff */
[----:B------:R-:W-:Y:S01]  /*b020*/  STL [R1+0x1e4], R112 ;  /* 0x0001e47001007387 */ /* 0x000fe20000100800 */
[----:B------:R-:W-:-:S03]  /*b030*/  LEA.HI.X.SX32 R218, R128, R86, 0x1, P0 ;  /* 0x0000005680da7211 */ /* 0x000fc600000f0eff */
[----:B------:R-:W-:Y:S01]  /*b040*/  STL [R1+0x1d8], R143 ;  /* 0x0001d88f01007387 */ /* 0x000fe20000100800 */
[----:B--2---:R-:W-:-:S03]  /*b050*/  LOP3.LUT R91, R91, 0x7f, RZ, 0xc0, !PT ;  /* 0x0000007f5b5b7812 */ /* 0x004fc600078ec0ff */
[----:B------:R-:W-:Y:S01]  /*b060*/  STL [R1+0x1ec], R208 ;  /* 0x0001ecd001007387 */ /* 0x000fe20000100800 */
[-C--:B------:R-:W-:Y:S02]  /*b070*/  LEA.HI.X.SX32 R139, R152, R86.reuse, 0x1, P1 ;  /* 0x00000056988b7211 */ /* 0x080fe400008f0eff */
[----:B------:R-:W-:Y:S01]  /*b080*/  ISETP.GT.AND P0, PT, R155, 0x7f, PT ;  /* 0x0000007f9b00780c */ /* 0x000fe20003f04270 */
[----:B------:R-:W-:Y:S01]  /*b090*/  STL [R1+0x1e0], R113 ;  /* 0x0001e07101007387 */ /* 0x000fe20000100800 */
[----:B------:R-:W-:-:S03]  /*b0a0*/  LEA.HI.X.SX32 R111, R151, R86, 0x1, P2 ;  /* 0x00000056976f7211 */ /* 0x000fc600010f0eff */
[----:B------:R-:W-:Y:S01]  /*b0b0*/  STL [R1+0x1e8], R207 ;  /* 0x0001e8cf01007387 */ /* 0x000fe20000100800 */
[-C--:B------:R-:W-:Y:S01]  /*b0c0*/  IADD3 R170, P1, PT, R149, R87.reuse, RZ ;  /* 0x0000005795aa7210 */ /* 0x080fe20007f3e0ff */
[----:B-1----:R-:W-:Y:S02]  /*b0d0*/  IMAD R146, R146, UR19, RZ ;  /* 0x0000001392927c24 */ /* 0x002fe4000f8e02ff */
[----:B------:R-:W-:Y:S01]  /*b0e0*/  STL [R1+0x218], R137 ;  /* 0x0002188901007387 */ /* 0x000fe20000100800 */
[----:B------:R-:W-:Y:S01]  /*b0f0*/  IADD3 R132, P2, PT, R148, R87, RZ ;  /* 0x0000005794847210 */ /* 0x000fe20007f5e0ff */
[----:B------:R-:W-:Y:S02]  /*b100*/  IMAD R141, R141, UR50, RZ ;  /* 0x000000328d8d7c24 */ /* 0x000fe4000f8e02ff */
[----:B------:R-:W-:Y:S01]  /*b110*/  STL [R1+0x1f4], R172 ;  /* 0x0001f4ac01007387 */ /* 0x000fe20000100800 */
[----:B------:R-:W-:-:S03]  /*b120*/  ISETP.LT.AND P0, PT, R91, R245, P0 ;  /* 0x000000f55b00720c */ /* 0x000fc60000701270 */
[----:B------:R-:W-:Y:S01]  /*b130*/  STL [R1+0x220], R110 ;  /* 0x0002206e01007387 */ /* 0x000fe20000100800 */
[----:B------:R-:W-:-:S03]  /*b140*/  LEA.HI.X.SX32 R171, R149, R86, 0x1, P1 ;  /* 0x0000005695ab7211 */ /* 0x000fc600008f0eff */
[----:B------:R-:W-:Y:S01]  /*b150*/  STL [R1+0x1f0], R174 ;  /* 0x0001f0ae01007387 */ /* 0x000fe20000100800 */
[----:B------:R-:W-:-:S03]  /*b160*/  LEA.HI.X.SX32 R135, R148, R86, 0x1, P2 ;  /* 0x0000005694877211 */ /* 0x000fc600010f0eff */
[----:B------:R-:W-:Y:S01]  /*b170*/  STL [R1+0x214], R139 ;  /* 0x0002148b01007387 */ /* 0x000fe20000100800 */
[-C--:B------:R-:W-:Y:S01]  /*b180*/  IADD3 R215, P1, PT, R146, R87.reuse, RZ ;  /* 0x0000005792d77210 */ /* 0x080fe20007f3e0ff */
[----:B------:R-:W0:Y:S01]  /*b190*/  S2R R91, SR_TID.X ;  /* 0x00000000005b7919 */ /* 0x000e220000002100 */
[----:B------:R-:W-:Y:S01]  /*b1a0*/  IMAD R136, R136, UR52, RZ ;  /* 0x0000003488887c24 */ /* 0x000fe2000f8e02ff */
[----:B------:R-:W-:Y:S01]  /*b1b0*/  STL [R1+0x21c], R111 ;  /* 0x00021c6f01007387 */ /* 0x000fe20000100800 */
[----:B------:R-:W-:-:S03]  /*b1c0*/  IADD3 R166, P2, PT, R141, R87, RZ ;  /* 0x000000578da67210 */ /* 0x000fc60007f5e0ff */
[----:B------:R-:W-:Y:S01]  /*b1d0*/  STL [R1+0x228], R210 ;  /* 0x000228d201007387 */ /* 0x000fe20000100800 */
[----:B------:R-:W-:-:S03]  /*b1e0*/  IMAD R134, R134, UR53, RZ ;  /* 0x0000003586867c24 */ /* 0x000fc6000f8e02ff */
[----:B------:R-:W-:Y:S01]  /*b1f0*/  STL [R1+0x238], R132 ;  /* 0x0002388401007387 */ /* 0x000fe20000100800 */
[----:B------:R-:W-:-:S03]  /*b200*/  LEA.HI.X.SX32 R214, R146, R86, 0x1, P1 ;  /* 0x0000005692d67211 */ /* 0x000fc600008f0eff */
[----:B------:R-:W-:Y:S01]  /*b210*/  STL [R1+0x230], R170 ;  /* 0x000230aa01007387 */ /* 0x000fe20000100800 */
[----:B------:R-:W-:-:S03]  /*b220*/  LEA.HI.X.SX32 R167, R141, R86, 0x1, P2 ;  /* 0x000000568da77211 */ /* 0x000fc600010f0eff */
[----:B------:R-:W-:Y:S01]  /*b230*/  STL [R1+0x224], R209 ;  /* 0x000224d101007387 */ /* 0x000fe20000100800 */
[----:B------:R-:W-:-:S03]  /*b240*/  IADD3 R102, P1, PT, R136, R87, RZ ;  /* 0x0000005788667210 */ /* 0x000fc60007f3e0ff */
[----:B------:R-:W-:Y:S01]  /*b250*/  STL [R1+0x22c], R171 ;  /* 0x00022cab01007387 */ /* 0x000fe20000100800 */
[----:B------:R-:W-:-:S03]  /*b260*/  IMAD R131, R131, UR55, RZ ;  /* 0x0000003783837c24 */ /* 0x000fc6000f8e02ff */
        /* <DEDUP_REMOVED lines=17> */
[----:B------:R-:W-:-:S03]  /*b380*/  IMAD R127, R127, UR58, RZ ;  /* 0x0000003a7f7f7c24 */ /* 0x000fc6000f8e02ff */
[----:B------:R-:W-:Y:S01]  /*b390*/  STL [R1+0x254], R130 ;  /* 0x0002548201007387 */ /* 0x000fe20000100800 */
[----:B------:R-:W-:Y:S01]  /*b3a0*/  IMAD R124, R124, UR60, RZ ;  /* 0x0000003c7c7c7c24 */ /* 0x000fe2000f8e02ff */
[-C--:B------:R-:W-:Y:S02]  /*b3b0*/  LEA.HI.X.SX32 R121, R131, R86.reuse, 0x1, P1 ;  /* 0x0000005683797211 */ /* 0x080fe400008f0eff */
[----:B------:R-:W-:Y:S01]  /*b3c0*/  STL [R1+0x268], R217 ;  /* 0x000268d901007387 */ /* 0x000fe20000100800 */
[----:B------:R-:W-:Y:S01]  /*b3d0*/  IMAD R123, R123, UR61, RZ ;  /* 0x0000003d7b7b7c24 */ /* 0x000fe2000f8e02ff */
[----:B------:R-:W-:Y:S02]  /*b3e0*/  LEA.HI.X.SX32 R101, R129, R86, 0x1, P2 ;  /* 0x0000005681657211 */ /* 0x000fe400010f0eff */
[----:B------:R-:W-:Y:S01]  /*b3f0*/  STL [R1+0x25c], R103 ;  /* 0x00025c6701007387 */ /* 0x000fe20000100800 */
[----:B------:R-:W-:-:S03]  /*b400*/  IADD3 R90, P6, PT, R140, R87, RZ ;  /* 0x000000578c5a7210 */ /* 0x000fc60007fde0ff */
        /* <DEDUP_REMOVED lines=9> */
[----:B------:R-:W-:-:S03]  /*b4a0*/  LEA.HI.X.SX32 R144, R140, R86, 0x1, P6 ;  /* 0x000000568c907211 */ /* 0x000fc600030f0eff */
[----:B------:R-:W-:Y:S04]  /*b4b0*/  STL [R1+0x274], R121 ;  /* 0x0002747901007387 */ /* 0x000fe80000100800 */
[----:B------:R-:W-:Y:S01]  /*b4c0*/  STL [R1+0x27c], R101 ;  /* 0x00027c6501007387 */ /* 0x000fe20000100800 */
[----:B------:R-:W-:-:S03]  /*b4d0*/  LEA.HI.X.SX32 R162, R127, R86, 0x1, P1 ;  /* 0x000000567fa27211 */ /* 0x000fc600008f0eff */
[----:B------:R-:W-:Y:S01]  /*b4e0*/  STL [R1+0x284], R222 ;  /* 0x000284de01007387 */ /* 0x000fe20000100800 */
[----:B------:R-:W-:-:S03]  /*b4f0*/  LEA.HI.X.SX32 R118, R125, R86, 0x1, P2 ;  /* 0x000000567d767211 */ /* 0x000fc600010f0eff */
[----:B------:R-:W-:Y:S01]  /*b500*/  STL [R1+0x28c], R93 ;  /* 0x00028c5d01007387 */ /* 0x000fe20000100800 */
[-C--:B------:R-:W-:Y:S01]  /*b510*/  LEA.HI.X.SX32 R98, R124, R86.reuse, 0x1, P4 ;  /* 0x000000567c627211 */ /* 0x080fe200020f0eff */
[----:B------:R-:W-:Y:S01]  /*b520*/  @P0 IMAD.MOV.U32 R87, RZ, RZ, R144 ;  /* 0x000000ffff570224 */ /* 0x000fe200078e0090 */
[----:B------:R-:W-:Y:S01]  /*b530*/  LEA.HI.X.SX32 R223, R123, R86, 0x1, P5 ;  /* 0x000000567bdf7211 */ /* 0x000fe200028f0eff */
[----:B------:R-:W-:Y:S01]  /*b540*/  STL [R1+0x288], R156 ;  /* 0x0002889c01007387 */ /* 0x000fe20000100800 */
[----:B------:R-:W-:Y:S01]  /*b550*/  PRMT R92, RZ, 0x7610, R92 ;  /* 0x00007610ff5c7816 */ /* 0x000fe2000000005c */
[----:B------:R-:W-:Y:S02]  /*b560*/  @P0 IMAD.MOV.U32 R86, RZ, RZ, R90 ;  /* 0x000000ffff560224 */ /* 0x000fe400078e005a */
[----:B------:R-:W-:Y:S04]  /*b570*/  STL [R1+0x290], R97 ;  /* 0x0002906101007387 */ /* 0x000fe80000100800 */
[----:B------:R-:W-:Y:S04]  /*b580*/  STL [R1+0x294], R224 ;  /* 0x000294e001007387 */ /* 0x000fe80000100800 */
[----:B------:R0:W-:Y:S04]  /*b590*/  STL [R1+0x210], R90 ;  /* 0x0002105a01007387 */ /* 0x0001e80000100800 */
[----:B------:R1:W2:Y:S01]  /*b5a0*/  @P0 LDG.E.U8 R92, desc[UR20][R86.64] ;  /* 0x00000014565c0981 */ /* 0x0002a2000c1e1100 */
[----:B0-----:R-:W-:-:S04]  /*b5b0*/  SHF.R.S32.HI R90, RZ, 0x7, R91 ;  /* 0x00000007ff5a7819 */ /* 0x001fc8000001145b */
[----:B-1----:R-:W-:-:S04]  /*b5c0*/  SGXT R86, R90, 0x1 ;  /* 0x000000015a56781a */ /* 0x002fc80000000200 */
[----:B------:R-:W-:Y:S01]  /*b5d0*/  LOP3.LUT R86, R86, 0x90, RZ, 0xc0, !PT ;  /* 0x0000009056567812 */ /* 0x000fe200078ec0ff */
[----:B------:R-:W-:Y:S01]  /*b5e0*/  @P0 IMAD.MOV.U32 R90, RZ, RZ, R38 ;  /* 0x000000ffff5a0224 */ /* 0x000fe200078e0026 */
[----:B------:R-:W-:Y:S02]  /*b5f0*/  PRMT R87, RZ, 0x7610, R87 ;  /* 0x00007610ff577816 */ /* 0x000fe40000000057 */
[----:B------:R-:W-:Y:S01]  /*b600*/  LOP3.LUT R86, R86, 0x7f, R91, 0x78, !PT ;  /* 0x0000007f56567812 */ /* 0x000fe200078e785b */
[----:B------:R-:W-:Y:S01]  /*b610*/  @P0 IMAD.MOV.U32 R91, RZ, RZ, R37 ;  /* 0x000000ffff5b0224 */ /* 0x000fe200078e0025 */
[----:B------:R-:W-:-:S04]  /*b620*/  LOP3.LUT R95, R77, 0x70, RZ, 0x3c, !PT ;  /* 0x000000704d5f7812 */ /* 0x000fc800078e3cff */
[----:B------:R0:W3:Y:S04]  /*b630*/  @P0 LDG.E.U8 R87, desc[UR20][R90.64] ;  /* 0x000000145a570981 */ /* 0x0000e8000c1e1100 */
[----:B------:R-:W-:Y:S04]  /*b640*/  STS.U8 [R95+UR9+0x3380], R107 ;  /* 0x0033806b5f007988 */ /* 0x000fe80008000009 */
[----:B------:R-:W-:Y:S01]  /*b650*/  STS.U8 [R95+UR9+0x3780], R106 ;  /* 0x0037806a5f007988 */ /* 0x000fe20008000009 */
[----:B0-----:R-:W-:-:S03]  /*b660*/  PRMT R90, RZ, 0x7610, R90 ;  /* 0x00007610ff5a7816 */ /* 0x001fc6000000005a */
[----:B------:R-:W-:Y:S04]  /*b670*/  STS.U8 [R95+UR9+0x3b80], R104 ;  /* 0x003b80685f007988 */ /* 0x000fe80008000009 */
[----:B------:R0:W-:Y:S02]  /*b680*/  STS.U8 [R95+UR9+0x3f80], R105 ;  /* 0x003f80695f007988 */ /* 0x0001e40008000009 */
[----:B0-----:R-:W-:Y:S02]  /*b690*/  @P0 IMAD.MOV.U32 R95, RZ, RZ, R94 ;  /* 0x000000ffff5f0224 */ /* 0x001fe400078e005e */
[----:B------:R-:W-:-:S05]  /*b6a0*/  @P0 IMAD.MOV.U32 R94, RZ, RZ, R35 ;  /* 0x000000ffff5e0224 */ /* 0x000fca00078e0023 */
[----:B------:R0:W4:Y:S02]  /*b6b0*/  @P0 LDG.E.U8 R90, desc[UR20][R94.64] ;  /* 0x000000145e5a0981 */ /* 0x000124000c1e1100 */
[----:B0-----:R-:W-:Y:S02]  /*b6c0*/  @P0 IMAD.MOV.U32 R94, RZ, RZ, R33 ;  /* 0x000000ffff5e0224 */ /* 0x001fe400078e0021 */
[----:B------:R-:W-:Y:S01]  /*b6d0*/  @P0 IMAD.MOV.U32 R95, RZ, RZ, R36 ;  /* 0x000000ffff5f0224 */ /* 0x000fe200078e0024 */
[----:B---3--:R0:W-:Y:S02]  /*b6e0*/  STS.U8 [R86+UR9+0x10000], R87 ;  /* 0x0100005756007988 */ /* 0x0081e40008000009 */
[----:B0-----:R-:W-:-:S06]  /*b6f0*/  PRMT R87, RZ, 0x7610, R87 ;  /* 0x00007610ff577816 */ /* 0x001fcc0000000057 */
[----:B------:R0:W3:Y:S02]  /*b700*/  @P0 LDG.E.U8 R87, desc[UR20][R94.64] ;  /* 0x000000145e570981 */ /* 0x0000e4000c1e1100 */
[----:B0-----:R-:W-:Y:S02]  /*b710*/  @P0 IMAD.MOV.U32 R94, RZ, RZ, R31 ;  /* 0x000000ffff5e0224 */ /* 0x001fe400078e001f */
[----:B------:R-:W-:Y:S01]  /*b720*/  @P0 IMAD.MOV.U32 R95, RZ, RZ, R34 ;  /* 0x000000ffff5f0224 */ /* 0x000fe200078e0022 */
[----:B----4-:R0:W-:Y:S02]  /*b730*/  STS.U8 [R86+UR9+0x10400], R90 ;  /* 0x0104005a56007988 */ /* 0x0101e40008000009 */
[----:B0-----:R-:W-:-:S06]  /*b740*/  PRMT R90, RZ, 0x7610, R90 ;  /* 0x00007610ff5a7816 */ /* 0x001fcc000000005a */
        /* <DEDUP_REMOVED lines=40> */
[----:B------:R0:W4:Y:S01]  /*b9d0*/  @P0 LDG.E.U8 R90, desc[UR20][R94.64] ;  /* 0x000000145e5a0981 */ /* 0x000122000c1e1100 */
[----:B------:R-:W-:Y:S01]  /*b9e0*/  PRMT R91, RZ, 0x7610, R91 ;  /* 0x00007610ff5b7816 */ /* 0x000fe2000000005b */
[----:B0-----:R-:W-:Y:S02]  /*b9f0*/  @P0 IMAD.MOV.U32 R94, RZ, RZ, R132 ;  /* 0x000000ffff5e0224 */ /* 0x001fe400078e0084 */
[----:B------:R-:W-:Y:S01]  /*ba00*/  @P0 IMAD.MOV.U32 R95, RZ, RZ, R135 ;  /* 0x000000ffff5f0224 */ /* 0x000fe200078e0087 */
[----:B---3--:R0:W-:Y:S02]  /*ba10*/  STS.U8 [R86+UR9+0x12800], R87 ;  /* 0x0128005756007988 */ /* 0x0081e40008000009 */
[----:B0-----:R-:W-:-:S06]  /*ba20*/  PRMT R87, RZ, 0x7610, R87 ;  /* 0x00007610ff577816 */ /* 0x001fcc0000000057 */
[----:B------:R0:W3:Y:S02]  /*ba30*/  @P0 LDG.E.U8 R87, desc[UR20][R94.64] ;  /* 0x000000145e570981 */ /* 0x0000e4000c1e1100 */
[----:B0-----:R-:W-:Y:S02]  /*ba40*/  @P0 IMAD.MOV.U32 R94, RZ, RZ, R122 ;  /* 0x000000ffff5e0224 */ /* 0x001fe400078e007a */
[----:B------:R-:W-:Y:S01]  /*ba50*/  @P0 IMAD.MOV.U32 R95, RZ, RZ, R130 ;  /* 0x000000ffff5f0224 */ /* 0x000fe200078e0082 */
[----:B----4-:R0:W-:Y:S04]  /*ba60*/  STS.U8 [R86+UR9+0x12c00], R90 ;  /* 0x012c005a56007988 */ /* 0x0101e80008000009 */
[----:B------:R1:W4:Y:S01]  /*ba70*/  @P0 LDG.E.U8 R91, desc[UR20][R94.64] ;  /* 0x000000145e5b0981 */ /* 0x000322000c1e1100 */
[----:B0-----:R-:W-:Y:S01]  /*ba80*/  PRMT R90, RZ, 0x7610, R90 ;  /* 0x00007610ff5a7816 */ /* 0x001fe2000000005a */
[----:B-1----:R-:W-:-:S02]  /*ba90*/  @P0 IMAD.MOV.U32 R94, RZ, RZ, R120 ;  /* 0x000000ffff5e0224 */ /* 0x002fc400078e0078 */
[----:B------:R-:W-:-:S05]  /*baa0*/  @P0 IMAD.MOV.U32 R95, RZ, RZ, R121 ;  /* 0x000000ffff5f0224 */ /* 0x000fca00078e0079 */
[----:B------:R0:W2:Y:S02]  /*bab0*/  @P0 LDG.E.U8 R90, desc[UR20][R94.64] ;  /* 0x000000145e5a0981 */ /* 0x0000a4000c1e1100 */
[----:B0-----:R-:W-:Y:S02]  /*bac0*/  @P0 IMAD.MOV.U32 R94, RZ, RZ, R93 ;  /* 0x000000ffff5e0224 */ /* 0x001fe400078e005d */
[----:B------:R-:W-:Y:S01]  /*bad0*/  @P0 IMAD.MOV.U32 R95, RZ, RZ, R118 ;  /* 0x000000ffff5f0224 */ /* 0x000fe200078e0076 */
[----:B---3--:R0:W-:Y:S02]  /*bae0*/  STS.U8 [R86+UR9+0x13000], R87 ;  /* 0x0130005756007988 */ /* 0x0081e40008000009 */
[----:B0-----:R-:W-:-:S06]  /*baf0*/  PRMT R87, RZ, 0x7610, R87 ;  /* 0x00007610ff577816 */ /* 0x001fcc0000000057 */
[----:B------:R0:W3:Y:S02]  /*bb00*/  @P0 LDG.E.U8 R87, desc[UR20][R94.64] ;  /* 0x000000145e570981 */ /* 0x0000e4000c1e1100 */
[----:B0-----:R-:W-:Y:S02]  /*bb10*/  @P0 IMAD.MOV.U32 R94, RZ, RZ, R23 ;  /* 0x000000ffff5e0224 */ /* 0x001fe400078e0017 */
[----:B------:R-:W-:Y:S01]  /*bb20*/  @P0 IMAD.MOV.U32 R95, RZ, RZ, R26 ;  /* 0x000000ffff5f0224 */ /* 0x000fe200078e001a */
[----:B--2---:R0:W-:Y:S02]  /*bb30*/  STS.U8 [R86+UR9+0x13800], R90 ;  /* 0x0138005a56007988 */ /* 0x0041e40008000009 */
[----:B0-----:R-:W-:-:S06]  /*bb40*/  PRMT R90, RZ, 0x7610, R90 ;  /* 0x00007610ff5a7816 */ /* 0x001fcc000000005a */
[----:B------:R-:W2:Y:S01]  /*bb50*/  @P0 LDG.E.U8 R90, desc[UR20][R94.64] ;  /* 0x000000145e5a0981 */ /* 0x000ea2000c1e1100 */
[----:B------:R-:W-:-:S03]  /*bb60*/  LOP3.LUT R93, R86, 0x20, RZ, 0x3c, !PT ;  /* 0x00000020565d7812 */ /* 0x000fc600078e3cff */
[----:B----4-:R0:W-:Y:S02]  /*bb70*/  STS.U8 [R86+UR9+0x13400], R91 ;  /* 0x0134005b56007988 */ /* 0x0101e40008000009 */
[----:B0-----:R-:W-:Y:S02]  /*bb80*/  @P0 IMAD.MOV.U32 R91, RZ, RZ, R24 ;  /* 0x000000ffff5b0224 */ /* 0x001fe400078e0018 */
[----:B---3--:R0:W-:Y:S02]  /*bb90*/  STS.U8 [R86+UR9+0x13c00], R87 ;  /* 0x013c005756007988 */ /* 0x0081e40008000009 */
[----:B0-----:R-:W-:Y:S02]  /*bba0*/  PRMT R87, RZ, 0x7610, R87 ;  /* 0x00007610ff577816 */ /* 0x001fe40000000057 */
[----:B--2---:R0:W-:Y:S02]  /*bbb0*/  STS.U8 [R93+UR9+0x10100], R90 ;  /* 0x0101005a5d007988 */ /* 0x0041e40008000009 */
[----:B0-----:R-:W-:-:S05]  /*bbc0*/  @P0 IMAD.MOV.U32 R90, RZ, RZ, R244 ;  /* 0x000000ffff5a0224 */ /* 0x001fca00078e00f4 */
[----:B------:R0:W2:Y:S02]  /*bbd0*/  @P0 LDG.E.U8 R87, desc[UR20][R90.64] ;  /* 0x000000145a570981 */ /* 0x0000a4000c1e1100 */
[----:B0-----:R-:W-:Y:S02]  /*bbe0*/  @P0 IMAD.MOV.U32 R90, RZ, RZ, R203 ;  /* 0x000000ffff5a0224 */ /* 0x001fe400078e00cb */
[----:B------:R-:W-:Y:S01]  /*bbf0*/  @P0 IMAD.MOV.U32 R91, RZ, RZ, R241 ;  /* 0x000000ffff5b0224 */ /* 0x000fe200078e00f1 */
[----:B--2---:R0:W-:Y:S02]  /*bc00*/  STS.U8 [R93+UR9+0x10500], R87 ;  /* 0x010500575d007988 */ /* 0x0041e40008000009 */
[----:B0-----:R-:W-:-:S06]  /*bc10*/  PRMT R87, RZ, 0x7610, R87 ;  /* 0x00007610ff577816 */ /* 0x001fcc0000000057 */
        /* <DEDUP_REMOVED lines=60> */
[----:B------:R0:W2:Y:S01]  /*bfe0*/  @P0 LDG.E.U8 R87, desc[UR20][R90.64] ;  /* 0x000000145a570981 */ /* 0x0000a2000c1e1100 */
[----:B------:R-:W-:Y:S02]  /*bff0*/  @P0 IMAD.MOV.U32 R94, RZ, RZ, R15 ;  /* 0x000000ffff5e0224 */ /* 0x000fe400078e000f */
[----:B------:R-:W-:Y:S02]  /*c000*/  @P0 IMAD.MOV.U32 R95, RZ, RZ, R18 ;  /* 0x000000ffff5f0224 */ /* 0x000fe400078e0012 */
[----:B0-----:R-:W-:Y:S02]  /*c010*/  @P0 IMAD.MOV.U32 R90, RZ, RZ, R97 ;  /* 0x000000ffff5a0224 */ /* 0x001fe400078e0061 */
[----:B------:R-:W-:Y:S01]  /*c020*/  @P0 IMAD.MOV.U32 R91, RZ, RZ, R98 ;  /* 0x000000ffff5b0224 */ /* 0x000fe200078e0062 */
[----:B--2---:R0:W-:Y:S02]  /*c030*/  STS.U8 [R93+UR9+0x13900], R87 ;  /* 0x013900575d007988 */ /* 0x0041e40008000009 */
[----:B0-----:R-:W-:-:S06]  /*c040*/  PRMT R87, RZ, 0x7610, R87 ;  /* 0x00007610ff577816 */ /* 0x001fcc0000000057 */
[----:B------:R0:W2:Y:S02]  /*c050*/  @P0 LDG.E.U8 R87, desc[UR20][R90.64] ;  /* 0x000000145a570981 */ /* 0x0000a4000c1e1100 */
[----:B0-----:R-:W-:-:S06]  /*c060*/  PRMT R90, RZ, 0x7610, R90 ;  /* 0x00007610ff5a7816 */ /* 0x001fcc000000005a */
[----:B------:R-:W3:Y:S01]  /*c070*/  @P0 LDG.E.U8 R90, desc[UR20][R94.64] ;  /* 0x000000145e5a0981 */ /* 0x000ee2000c1e1100 */
[----:B------:R-:W-:-:S03]  /*c080*/  @P0 IMAD.MOV.U32 R91, RZ, RZ, R96 ;  /* 0x000000ffff5b0224 */ /* 0x000fc600078e0060 */
[----:B--2---:R0:W-:Y:S02]  /*c090*/  STS.U8 [R93+UR9+0x13d00], R87 ;  /* 0x013d00575d007988 */ /* 0x0041e40008000009 */
[----:B0-----:R-:W-:Y:S02]  /*c0a0*/  LOP3.LUT R93, R86, 0x40, RZ, 0x3c, !PT ;  /* 0x00000040565d7812 */ /* 0x001fe400078e3cff */
[----:B------:R-:W-:-:S03]  /*c0b0*/  PRMT R87, RZ, 0x7610, R87 ;  /* 0x00007610ff577816 */ /* 0x000fc60000000057 */
[----:B---3--:R0:W-:Y:S02]  /*c0c0*/  STS.U8 [R93+UR9+0x10200], R90 ;  /* 0x0102005a5d007988 */ /* 0x0081e40008000009 */
        /* <DEDUP_REMOVED lines=72> */
[----:B------:R-:W-:Y:S02]  /*c550*/  LOP3.LUT R94, R86, 0x60, RZ, 0x3c, !PT ;  /* 0x00000060565e7812 */ /* 0x000fe400078e3cff */
[----:B0-----:R-:W-:Y:S01]  /*c560*/  PRMT R90, RZ, 0x7610, R90 ;  /* 0x00007610ff5a7816 */ /* 0x001fe2000000005a */
[----:B--2---:R0:W-:Y:S04]  /*c570*/  STS.U8 [R93+UR9+0x13e00], R87 ;  /* 0x013e00575d007988 */ /* 0x0041e80008000009 */
[----:B------:R1:W-:Y:S01]  /*c580*/  STS.U8 [R94+UR9+0x13f00], R92 ;  /* 0x013f005c5e007988 */ /* 0x0003e20008000009 */
[----:B0-----:R-:W-:Y:S02]  /*c590*/  @P0 IMAD.MOV.U32 R93, RZ, RZ, R225 ;  /* 0x000000ffff5d0224 */ /* 0x001fe400078e00e1 */
[----:B-1----:R-:W-:-:S05]  /*c5a0*/  @P0 IMAD.MOV.U32 R92, RZ, RZ, R246 ;  /* 0x000000ffff5c0224 */ /* 0x002fca00078e00f6 */
[----:B------:R-:W2:Y:S01]  /*c5b0*/  @P0 LDG.E.U8 R90, desc[UR20][R92.64] ;  /* 0x000000145c5a0981 */ /* 0x000ea2000c1e1100 */
[----:B------:R-:W-:Y:S01]  /*c5c0*/  PRMT R87, RZ, 0x7610, R87 ;  /* 0x00007610ff577816 */ /* 0x000fe20000000057 */
[----:B------:R-:W-:Y:S02]  /*c5d0*/  @P0 IMAD.MOV.U32 R91, RZ, RZ, R243 ;  /* 0x000000ffff5b0224 */ /* 0x000fe400078e00f3 */
        /* <DEDUP_REMOVED lines=62> */
[----:B------:R0:W2:Y:S04]  /*c9c0*/  @P0 LDG.E.U8 R87, desc[UR20][R90.64] ;  /* 0x000000145a570981 */ /* 0x0000a8000c1e1100 */
[----:B------:R-:W-:Y:S04]  /*c9d0*/  STL [R1+0x1f8], R218 ;  /* 0x0001f8da01007387 */ /* 0x000fe80000100800 */
[----:B------:R-:W-:Y:S04]  /*c9e0*/  STL [R1+0x204], R118 ;  /* 0x0002047601007387 */ /* 0x000fe80000100800 */
[----:B------:R-:W-:Y:S01]  /*c9f0*/  STL [R1+0x200], R162 ;  /* 0x000200a201007387 */ /* 0x000fe20000100800 */
[----:B0-----:R-:W-:-:S03]  /*ca00*/  @P0 IMAD.MOV.U32 R90, RZ, RZ, R156 ;  /* 0x000000ffff5a0224 */ /* 0x001fc600078e009c */
[----:B------:R-:W-:Y:S01]  /*ca10*/  STL [R1+0x208], R98 ;  /* 0x0002086201007387 */ /* 0x000fe20000100800 */
[----:B------:R-:W-:-:S03]  /*ca20*/  @P0 IMAD.MOV.U32 R91, RZ, RZ, R162 ;  /* 0x000000ffff5b0224 */ /* 0x000fc600078e00a2 */
[----:B------:R-:W-:Y:S04]  /*ca30*/  STL [R1+0x1fc], R144 ;  /* 0x0001fc9001007387 */ /* 0x000fe80000100800 */
[----:B------:R-:W-:Y:S04]  /*ca40*/  STL [R1+0x20c], R223 ;  /* 0x00020cdf01007387 */ /* 0x000fe80000100800 */
[----:B------:R0:W5:Y:S04]  /*ca50*/  LDL.LU R37, [R1+0x524] ;  /* 0x0005240001257983 */ /* 0x0001680000300800 */
        /* <DEDUP_REMOVED lines=36> */
[----:B--2---:R1:W-:Y:S02]  /*cca0*/  STS.U8 [R94+UR9+0x13700], R87 ;  /* 0x013700575e007988 */ /* 0x0043e40008000009 */
[----:B-1----:R-:W-:-:S06]  /*ccb0*/  PRMT R87, RZ, 0x7610, R87 ;  /* 0x00007610ff577816 */ /* 0x002fcc0000000057 */
[----:B------:R-:W2:Y:S01]  /*ccc0*/  @P0 LDG.E.U8 R87, desc[UR20][R90.64] ;  /* 0x000000145a570981 */ /* 0x000ea2000c1e1100 */
[----:B------:R-:W-:-:S04]  /*ccd0*/  ISETP.NE.U32.AND P0, PT, RZ, UR13, PT ;  /* 0x0000000dff007c0c */ /* 0x000fc8000bf05070 */
[C---:B------:R-:W-:Y:S02]  /*cce0*/  ISETP.LT.OR P1, PT, R155.reuse, 0x80, P0 ;  /* 0x000000809b00780c */ /* 0x040fe40000721670 */
[----:B------:R-:W-:Y:S01]  /*ccf0*/  ISETP.GE.AND P2, PT, R155, 0x100, PT ;  /* 0x000001009b00780c */ /* 0x000fe20003f46270 */
[----:B--2---:R0:W-:Y:S01]  /*cd00*/  STS.U8 [R94+UR9+0x13b00], R87 ;  /* 0x013b00575e007988 */ /* 0x0041e20008000009 */
[----:B------:R1:W-:Y:S06]  /*cd10*/  MEMBAR.ALL.CTA ;  /* 0x0000000000007992 */ /* 0x0003ec0000008000 */
[----:B-1----:R-:W1:Y:S02]  /*cd20*/  FENCE.VIEW.ASYNC.S ;  /* 0x00000000000073c6 */ /* 0x002e640000000000 */
[----:B-1----:R-:W-:Y:S06]  /*cd30*/  BAR.SYNC.DEFER_BLOCKING 0x0 ;  /* 0x0000000000007b1d */ /* 0x002fec0000010000 */
[----:B------:R-:W-:Y:S05]  /*cd40*/  @P1 BRA `(.L_x_6) ;  /* 0x0000000000d81947 */ /* 0x000fea0003800000 */
[----:B------:R-:W-:Y:S02]  /*cd50*/  USHF.R.U32.HI UR14, URZ, 0x4, UR9 ;  /* 0x00000004ff0e7899 */ /* 0x000fe40008011609 */
[----:B------:R-:W-:Y:S02]  /*cd60*/  UIADD3 UR5, UPT, UPT, UR9, 0x10000, URZ ;  /* 0x0001000009057890 */ /* 0x000fe4000fffe0ff */
[----:B------:R-:W-:Y:S02]  /*cd70*/  USGXT.U32 UR14, UR14, 0xe ;  /* 0x0000000e0e0e789a */ /* 0x000fe40008000000 */
[----:B------:R-:W-:Y:S02]  /*cd80*/  USHF.R.U32.HI UR5, URZ, 0x4, UR5 ;  /* 0x00000004ff057899 */ /* 0x000fe40008011605 */
[----:B------:R-:W-:Y:S02]  /*cd90*/  UIADD3 UR32, UP1, UPT, UR14, 0x100, URZ ;  /* 0x000001000e207890 */ /* 0x000fe4000ff3e0ff */
[----:B------:R-:W-:Y:S01]  /*cda0*/  USGXT.U32 UR12, UR5, 0xe ;  /* 0x0000000e050c789a */ /* 0x000fe20008000000 */
[----:B------:R-:W-:Y:S01]  /*cdb0*/  UMOV UR4, URZ ;  /* 0x000000ff00047c82 */ /* 0x000fe20008000000 */
[----:B------:R-:W-:Y:S01]  /*cdc0*/  UMOV UR6, URZ ;  /* 0x000000ff00067c82 */ /* 0x000fe20008000000 */
[----:B------:R-:W-:-:S02]  /*cdd0*/  UIADD3.X UR33, UPT, UPT, UR4, 0x40004040, URZ, UP1, !UPT ;  /* 0x4000404004217890 */ /* 0x000fc40008ffe4ff */
[----:B------:R-:W-:Y:S01]  /*cde0*/  UIADD3 UR34, UP1, UPT, UR12, 0x2, URZ ;  /* 0x000000020c227890 */ /* 0x000fe2000ff3e0ff */
[----:B------:R-:W-:Y:S01]  /*cdf0*/  UMOV UR4, UR11 ;  /* 0x0000000b00047c82 */ /* 0x000fe20008000000 */
[----:B------:R-:W-:Y:S02]  /*ce00*/  UMOV UR5, URZ ;  /* 0x000000ff00057c82 */ /* 0x000fe40008000000 */
[----:B------:R-:W-:Y:S01]  /*ce10*/  UIADD3.X UR35, UPT, UPT, UR6, 0x40004040, URZ, UP1, !UPT ;  /* 0x4000404006237890 */ /* 0x000fe20008ffe4ff */
[----:B------:R-:W-:Y:S01]  /*ce20*/  UMOV UR25, UR4 ;  /* 0x0000000400197c82 */ /* 0x000fe20008000000 */
[----:B------:R-:W-:Y:S02]  /*ce30*/  UIADD3.64 UR4, UPT, UPT, UR32, 0x100, URZ ;  /* 0x0000010020047897 */ /* 0x000fe4000fffe0ff */
[----:B------:R-:W-:Y:S02]  /*ce40*/  UIADD3.64 UR6, UPT, UPT, UR34, 0x2, URZ ;  /* 0x0000000222067897 */ /* 0x000fe4000fffe0ff */
[----:B------:R-:W-:-:S02]  /*ce50*/  UIADD3.64 UR16, UPT, UPT, UR32, 0x200, URZ ;  /* 0x0000020020107897 */ /* 0x000fc4000fffe0ff */
[----:B------:R-:W-:Y:S02]  /*ce60*/  UIADD3.64 UR18, UPT, UPT, UR34, 0x4, URZ ;  /* 0x0000000422127897 */ /* 0x000fe4000fffe0ff */
[----:B------:R-:W-:Y:S02]  /*ce70*/  UIADD3 UR24, UPT, UPT, UR8, 0x80, URZ ;  /* 0x0000008008187890 */ /* 0x000fe4000fffe0ff */
[----:B------:R-:W-:Y:S02]  /*ce80*/  UIADD3.64 UR22, UPT, UPT, UR32, 0x300, URZ ;  /* 0x0000030020167897 */ /* 0x000fe4000fffe0ff */
[----:B------:R-:W-:Y:S02]  /*ce90*/  UIADD3 UR46, UPT, UPT, UR8, 0x80, URZ ;  /* 0x00000080082e7890 */ /* 0x000fe4000fffe0ff */
[----:B------:R-:W-:Y:S02]  /*cea0*/  UIADD3.64 UR26, UPT, UPT, UR32, 0x400, URZ ;  /* 0x00000400201a7897 */ /* 0x000fe4000fffe0ff */
[----:B------:R-:W-:-:S02]  /*ceb0*/  UIADD3 UR47, UPT, UPT, UR8, 0x80, URZ ;  /* 0x00000080082f7890 */ /* 0x000fc4000fffe0ff */
[----:B------:R-:W-:Y:S01]  /*cec0*/  UIADD3.64 UR28, UPT, UPT, UR32, 0x500, URZ ;  /* 0x00000500201c7897 */ /* 0x000fe2000fffe0ff */
[----:B------:R-:W-:Y:S01]  /*ced0*/  UMOV UR36, 0x0 ;  /* 0x0000000000247882 */ /* 0x000fe20000000000 */
[----:B------:R-:W-:Y:S01]  /*cee0*/  UMOV UR37, 0x8208010 ;  /* 0x0820801000257882 */ /* 0x000fe20000000000 */
[----:B------:R-:W-:Y:S01]  /*cef0*/  UIADD3 UR52, UPT, UPT, UR8, 0x80, URZ ;  /* 0x0000008008347890 */ /* 0x000fe2000fffe0ff */
[----:B------:R-:W-:Y:S01]  /*cf00*/  UMOV UR15, 0x40004040 ;  /* 0x40004040000f7882 */ /* 0x000fe20000000000 */
[----:B------:R-:W-:Y:S01]  /*cf10*/  UIADD3.64 UR30, UPT, UPT, UR32, 0x600, URZ ;  /* 0x00000600201e7897 */ /* 0x000fe2000fffe0ff */
[----:B------:R-:W-:Y:S01]  /*cf20*/  UMOV UR13, 0x40004040 ;  /* 0x40004040000d7882 */ /* 0x000fe20000000000 */
[----:B------:R-:W-:Y:S01]  /*cf30*/  UMOV UR38, 0x0 ;  /* 0x0000000000267882 */ /* 0x000fe20000000000 */
[----:B------:R-:W-:Y:S01]  /*cf40*/  UMOV UR39, 0x8208010 ;  /* 0x0820801000277882 */ /* 0x000fe20000000000 */
[----:B------:R-:W-:Y:S01]  /*cf50*/  UMOV UR40, 0x0 ;  /* 0x0000000000287882 */ /* 0x000fe20000000000 */
[----:B------:R-:W-:Y:S01]  /*cf60*/  UMOV UR41, 0x8208010 ;  /* 0x0820801000297882 */ /* 0x000fe20000000000 */
[----:B------:R1:W-:Y:S01]  /*cf70*/  UTCQMMA gdesc[UR14], gdesc[UR12], tmem[UR8], tmem[UR36], idesc[UR37], !UPT ;  /* 0x00ff240c0e0075ea */ /* 0x0003e2000f800308 */
[----:B------:R-:W-:Y:S01]  /*cf80*/  UMOV UR42, 0x0 ;  /* 0x00000000002a7882 */ /* 0x000fe20000000000 */
[----:B------:R-:W-:Y:S01]  /*cf90*/  UMOV UR43, 0x8208010 ;  /* 0x08208010002b7882 */ /* 0x000fe20000000000 */
[----:B------:R1:W-:Y:S01]  /*cfa0*/  UTCQMMA gdesc[UR32], gdesc[UR34], tmem[UR8], tmem[UR38], idesc[UR39], UPT ;  /* 0x00ff2622200075ea */ /* 0x0003e2000b800308 */
        /* <DEDUP_REMOVED lines=8> */
[----:B------:R1:W-:Y:S01]  /*d030*/  UTCQMMA gdesc[UR22], gdesc[UR12], tmem[UR24], tmem[UR44], idesc[UR45], !UPT ;  /* 0x00ff2c0c160075ea */ /* 0x0003e2000f800318 */
[----:B------:R-:W-:Y:S01]  /*d040*/  UMOV UR54, 0x0 ;  /* 0x0000000000367882 */ /* 0x000fe20000000000 */
[----:B------:R-:W-:Y:S01]  /*d050*/  UMOV UR55, 0x8208010 ;  /* 0x0820801000377882 */ /* 0x000fe20000000000 */
[----:B------:R1:W-:Y:S01]  /*d060*/  UTCQMMA gdesc[UR26], gdesc[UR34], tmem[UR46], tmem[UR48], idesc[UR49], UPT ;  /* 0x00ff30221a0075ea */ /* 0x0003e2000b80032e */
[----:B------:R1:W-:Y:S01]  /*d070*/  UTCQMMA gdesc[UR28], gdesc[UR6], tmem[UR47], tmem[UR50], idesc[UR51], UPT ;  /* 0x00ff32061c0075ea */ /* 0x0003e2000b80032f */
[----:B------:R1:W-:Y:S01]  /*d080*/  UTCQMMA gdesc[UR30], gdesc[UR18], tmem[UR52], tmem[UR54], idesc[UR55], UPT ;  /* 0x00ff36121e0075ea */ /* 0x0003e2000b800334 */
[----:B------:R1:W-:Y:S01]  /*d090*/  UTCBAR [UR25], URZ ;  /* 0x000000ff190073e9 */ /* 0x0003e200080000ff */
[----:B------:R-:W-:Y:S01]  /*d0a0*/  NOP ;  /* 0x0000000000007918 */ /* 0x000fe20000000000 */
.L_x_6:
[----:B-1----:R-:W-:Y:S01]  /*d0b0*/  UMOV UR4, URZ ;  /* 0x000000ff00047c82 */ /* 0x002fe20008000000 */
[----:B------:R-:W-:Y:S05]  /*d0c0*/  @!P2 BRA `(.L_x_7) ;  /* 0x0000008400b0a947 */ /* 0x000fea0003800000 */
[----:B0-----:R-:W-:Y:S01]  /*d0d0*/  SHF.R.S32.HI R87, RZ, 0x1f, R155 ;  /* 0x0000001fff577819 */ /* 0x001fe2000001149b */
[----:B------:R-:W-:Y:S02]  /*d0e0*/  UIADD3 UR4, UPT, UPT, UR9, 0x8000, URZ ;  /* 0x0000800009047890 */ /* 0x000fe4000fffe0ff */
[----:B------:R-:W-:Y:S01]  /*d0f0*/  UIADD3 UR5, UPT, UPT, UR9, 0x14000, URZ ;  /* 0x0001400009057890 */ /* 0x000fe2000fffe0ff */
[----:B------:R-:W-:Y:S01]  /*d100*/  LEA.HI R87, R87, R155, RZ, 0x7 ;  /* 0x0000009b57577211 */ /* 0x000fe200078f38ff */
[----:B------:R-:W-:Y:S02]  /*d110*/  USHF.R.U32.HI UR4, URZ, 0x4, UR4 ;  /* 0x00000004ff047899 */ /* 0x000fe40008011604 */
[----:B------:R-:W-:Y:S01]  /*d120*/  USHF.R.U32.HI UR5, URZ, 0x4, UR5 ;  /* 0x00000004ff057899 */ /* 0x000fe20008011605 */
[----:B------:R-:W-:Y:S01]  /*d130*/  SHF.R.S32.HI R90, RZ, 0x7, R87 ;  /* 0x00000007ff5a7819 */ /* 0x000fe20000011457 */
[----:B------:R-:W-:Y:S01]  /*d140*/  IMAD.SHL.U32 R87, R88, 0x80, RZ ;  /* 0x0000008058577824 */ /* 0x000fe200078e00ff */
[----:B------:R-:W-:Y:S01]  /*d150*/  USGXT.U32 UR14, UR4, 0xe ;  /* 0x0000000e040e789a */ /* 0x000fe20008000000 */
[----:B------:R-:W-:Y:S01]  /*d160*/  IMAD.SHL.U32 R88, R89, 0x80, RZ ;  /* 0x0000008059587824 */ /* 0x000fe200078e00ff */
[----:B------:R-:W-:Y:S01]  /*d170*/  VIMNMX R90, PT, PT, R90, 0x2, !PT ;  /* 0x000000025a5a7848 */ /* 0x000fe20007fe0100 */
[----:B------:R-:W-:-:S02]  /*d180*/  USGXT.U32 UR12, UR5, 0xe ;  /* 0x0000000e050c789a */ /* 0x000fc40008000000 */
[----:B------:R-:W-:Y:S01]  /*d190*/  UIADD3 UR22, UP1, UPT, UR14, 0x100, URZ ;  /* 0x000001000e167890 */ /* 0x000fe2000ff3e0ff */
[----:B------:R-:W-:Y:S01]  /*d1a0*/  SHF.R.S32.HI R91, RZ, 0x1f, R88 ;  /* 0x0000001fff5b7819 */ /* 0x000fe20000011458 */
[----:B------:R-:W-:Y:S01]  /*d1b0*/  VIADD R89, R90, 0xfffffffe ;  /* 0xfffffffe5a597836 */ /* 0x000fe20000000000 */
[----:B------:R-:W-:Y:S01]  /*d1c0*/  UIADD3 UR24, UP2, UPT, UR12, 0x2, URZ ;  /* 0x000000020c187890 */ /* 0x000fe2000ff5e0ff */
[----:B------:R-:W-:Y:S01]  /*d1d0*/  IMAD.MOV.U32 R90, RZ, RZ, RZ ;  /* 0x000000ffff5a7224 */ /* 0x000fe200078e00ff */
[----:B------:R-:W-:Y:S01]  /*d1e0*/  UMOV UR4, URZ ;  /* 0x000000ff00047c82 */ /* 0x000fe20008000000 */
[----:B------:R-:W-:Y:S01]  /*d1f0*/  UMOV UR5, URZ ;  /* 0x000000ff00057c82 */ /* 0x000fe20008000000 */
[----:B------:R0:W-:Y:S01]  /*d200*/  STL [R1+0x46c], R89 ;  /* 0x00046c5901007387 */ /* 0x0001e20000100800 */
[----:B------:R-:W-:Y:S02]  /*d210*/  UIADD3.X UR23, UPT, UPT, UR4, 0x40004040, URZ, UP1, !UPT ;  /* 0x4000404004177890 */ /* 0x000fe40008ffe4ff */
[----:B------:R-:W-:Y:S01]  /*d220*/  UIADD3.X UR25, UPT, UPT, UR5, 0x40004040, URZ, UP2, !UPT ;  /* 0x4000404005197890 */ /* 0x000fe200097fe4ff */
[----:B------:R1:W-:Y:S01]  /*d230*/  STL [R1+0x444], RZ ;  /* 0x000444ff01007387 */ /* 0x0003e20000100800 */
[----:B------:R-:W-:Y:S01]  /*d240*/  UMOV UR18, 0x1 ;  /* 0x0000000100127882 */ /* 0x000fe20000000000 */
[----:B------:R-:W-:-:S02]  /*d250*/  UIADD3.64 UR26, UPT, UPT, UR22, 0x100, URZ ;  /* 0x00000100161a7897 */ /* 0x000fc4000fffe0ff */
[----:B------:R-:W-:Y:S01]  /*d260*/  UIADD3.64 UR28, UPT, UPT, UR24, 0x2, URZ ;  /* 0x00000002181c7897 */ /* 0x000fe2000fffe0ff */
[----:B0-----:R-:W-:Y:S01]  /*d270*/  SHF.R.S32.HI R89, RZ, 0x1f, R87 ;  /* 0x0000001fff597819 */ /* 0x001fe20000011457 */
[----:B------:R-:W-:Y:S02]  /*d280*/  UIADD3.64 UR30, UPT, UPT, UR22, 0x200, URZ ;  /* 0x00000200161e7897 */ /* 0x000fe4000fffe0ff */
[----:B------:R-:W-:Y:S02]  /*d290*/  UIADD3.64 UR32, UPT, UPT, UR24, 0x4, URZ ;  /* 0x0000000418207897 */ /* 0x000fe4000fffe0ff */
[----:B------:R-:W-:Y:S02]  /*d2a0*/  UIADD3.64 UR34, UPT, UPT, UR22, 0x300, URZ ;  /* 0x0000030016227897 */ /* 0x000fe4000fffe0ff */
[----:B------:R-:W-:Y:S02]  /*d2b0*/  UIADD3.64 UR36, UPT, UPT, UR22, 0x400, URZ ;  /* 0x0000040016247897 */ /* 0x000fe4000fffe0ff */
[----:B------:R-:W-:-:S02]  /*d2c0*/  UIADD3.64 UR38, UPT, UPT, UR22, 0x500, URZ ;  /* 0x0000050016267897 */ /* 0x000fc4000fffe0ff */
[----:B------:R-:W-:Y:S01]  /*d2d0*/  UIADD3.64 UR40, UPT, UPT, UR22, 0x600, URZ ;  /* 0x0000060016287897 */ /* 0x000fe2000fffe0ff */
[----:B-1----:R-:W-:-:S11]  /*d2e0*/  UMOV UR13, 0x40004040 ;  /* 0x40004040000d7882 */ /* 0x002fd60000000000 */
.L_x_10:
[----:B-1----:R-:W2:Y:S01]  /*d2f0*/  LDL R91, [R1+0x444] ;  /* 0x00044400015b7983 */ /* 0x002ea20000100800 */
[----:B------:R-:W-:Y:S01]  /*d300*/  IMAD.U32 R90, R90, -0x80000000, RZ ;  /* 0x800000005a5a7824 */ /* 0x000fe200078e00ff */
[----:B------:R-:W0:Y:S01]  /*d310*/  LDC R108, c[0x0][0x3a0] ;  /* 0x0000e800ff6c7b82 */ /* 0x000e220000000800 */
[C---:B-----5:R-:W-:Y:S02]  /*d320*/  IADD3 R33, P5, PT, R87.reuse, R33, RZ ;  /* 0x0000002157217210 */ /* 0x060fe40007fbe0ff */
[----:B------:R-:W-:Y:S01]  /*d330*/  IADD3 R31, P4, PT, R87, R31, RZ ;  /* 0x0000001f571f7210 */ /* 0x000fe20007f9e0ff */
[----:B------:R-:W1:Y:S01]  /*d340*/  SYNCS.PHASECHK.TRANS64.TRYWAIT P6, [UR11], R90 ;  /* 0x0000005aff0075a7 */ /* 0x000e6200080c110b */
[----:B--2---:R-:W-:-:S04]  /*d350*/  VIADD R91, R91, 0x1 ;  /* 0x000000015b5b7836 */ /* 0x004fc80000000000 */
[----:B0-----:R-:W-:Y:S01]  /*d360*/  IMAD R108, R91, -0x80, R108 ;  /* 0xffffff805b6c7824 */ /* 0x001fe200078e026c */
[----:B------:R0:W-:Y:S04]  /*d370*/  STL [R1+0x458], R91 ;  /* 0x0004585b01007387 */ /* 0x0001e80000100800 */
[C---:B------:R-:W-:Y:S02]  /*d380*/  ISETP.GT.AND P1, PT, R108.reuse, 0x1, PT ;  /* 0x000000016c00780c */ /* 0x040fe40003f24270 */
[----:B------:R-:W-:Y:S01]  /*d390*/  ISETP.GT.AND P2, PT, R108, 0x2, PT ;  /* 0x000000026c00780c */ /* 0x000fe20003f44270 */
[----:B-1----:R-:W-:-:S12]  /*d3a0*/  @!P6 BRA `(.L_x_8) ;  /* 0x000000cc0010e947 */ /* 0x002fd80003800000 */
.L_x_16:
[C---:B------:R-:W-:Y:S01]  /*d3b0*/  IMAD.X R32, R89.reuse, 0x1, R32, P4 ;  /* 0x0000000159207824 */ /* 0x040fe200020e0620 */
[----:B------:R-:W-:Y:S01]  /*d3c0*/  PRMT R159, RZ, 0x7610, R159 ;  /* 0x00007610ff9f7816 */ /* 0x000fe2000000009f */
[----:B------:R-:W-:Y:S01]  /*d3d0*/  @P1 IMAD.MOV.U32 R90, RZ, RZ, R31 ;  /* 0x000000ffff5a1224 */ /* 0x000fe200078e001f */
[C---:B------:R-:W-:Y:S01]  /*d3e0*/  ISETP.GT.AND P4, PT, R108.reuse, 0x3, PT ;  /* 0x000000036c00780c */ /* 0x040fe20003f84270 */
[----:B0-----:R-:W-:Y:S01]  /*d3f0*/  @P1 IMAD.MOV.U32 R91, RZ, RZ, R32 ;  /* 0x000000ffff5b1224 */ /* 0x001fe200078e0020 */
[----:B------:R-:W-:Y:S01]  /*d400*/  PRMT R143, RZ, 0x7610, R143 ;  /* 0x00007610ff8f7816 */ /* 0x000fe2000000008f */
[----:B------:R-:W-:Y:S01]  /*d410*/  IMAD.X R34, R89, 0x1, R34, P5 ;  /* 0x0000000159227824 */ /* 0x000fe200028e0622 */
[----:B------:R-:W-:Y:S01]  /*d420*/  STL [R1+0x498], R86 ;  /* 0x0004985601007387 */ /* 0x000fe20000100800 */
[----:B------:R-:W-:-:S03]  /*d430*/  ISETP.GT.AND P5, PT, R108, 0x4, PT ;  /* 0x000000046c00780c */ /* 0x000fc60003fa4270 */
[----:B------:R0:W2:Y:S01]  /*d440*/  @P1 LDG.E.U8 R159, desc[UR20][R90.64] ;  /* 0x000000145a9f1981 */ /* 0x0000a2000c1e1100 */
[C---:B------:R-:W-:Y:S02]  /*d450*/  IADD3 R43, P1, PT, R87.reuse, R43, RZ ;  /* 0x0000002b572b7210 */ /* 0x040fe40007f3e0ff */
[----:B------:R-:W-:Y:S01]  /*d460*/  IADD3 R53, P6, PT, R87, R53, RZ ;  /* 0x0000003557357210 */ /* 0x000fe20007fde0ff */
[----:B------:R-:W-:Y:S02]  /*d470*/  STL [R1+0x494], R0 ;  /* 0x0004940001007387 */ /* 0x000fe40000100800 */
[C---:B------:R-:W-:Y:S01]  /*d480*/  IMAD.X R44, R89.reuse, 0x1, R44, P1 ;  /* 0x00000001592c7824 */ /* 0x040fe200008e062c */
[----:B------:R-:W-:Y:S01]  /*d490*/  PRMT R94, RZ, 0x7610, R94 ;  /* 0x00007610ff5e7816 */ /* 0x000fe2000000005e */
[----:B------:R-:W-:Y:S01]  /*d4a0*/  STL [R1+0x4a0], R31 ;  /* 0x0004a01f01007387 */ /* 0x000fe20000100800 */
[----:B0-----:R-:W-:Y:S02]  /*d4b0*/  @P2 IMAD.MOV.U32 R90, RZ, RZ, R33 ;  /* 0x000000ffff5a2224 */ /* 0x001fe400078e0021 */
[----:B------:R-:W-:Y:S01]  /*d4c0*/  @P2 IMAD.MOV.U32 R91, RZ, RZ, R34 ;  /* 0x000000ffff5b2224 */ /* 0x000fe200078e0022 */
[----:B------:R-:W-:Y:S01]  /*d4d0*/  STL [R1+0x49c], R32 ;  /* 0x00049c2001007387 */ /* 0x000fe20000100800 */
[----:B------:R-:W-:Y:S01]  /*d4e0*/  PRMT R93, RZ, 0x7610, R93 ;  /* 0x00007610ff5d7816 */ /* 0x000fe2000000005d */
[----:B------:R-:W-:-:S02]  /*d4f0*/  IMAD.X R54, R89, 0x1, R54, P6 ;  /* 0x0000000159367824 */ /* 0x000fc400030e0636 */
[----:B------:R0:W3:Y:S04]  /*d500*/  @P2 LDG.E.U8 R143, desc[UR20][R90.64] ;  /* 0x000000145a8f2981 */ /* 0x0000e8000c1e1100 */
[----:B------:R-:W-:Y:S04]  /*d510*/  STL [R1+0x4a8], R33 ;  /* 0x0004a82101007387 */ /* 0x000fe80000100800 */
[----:B------:R-:W-:Y:S01]  /*d520*/  STL [R1+0x4a4], R34 ;  /* 0x0004a42201007387 */ /* 0x000fe20000100800 */
[----:B0-----:R-:W-:Y:S02]  /*d530*/  @P4 IMAD.MOV.U32 R90, RZ, RZ, R43 ;  /* 0x000000ffff5a4224 */ /* 0x001fe400078e002b */
[----:B------:R-:W-:Y:S01]  /*d540*/  @P4 IMAD.MOV.U32 R91, RZ, RZ, R44 ;  /* 0x000000ffff5b4224 */ /* 0x000fe200078e002c */
[----:B------:R-:W-:Y:S04]  /*d550*/  STL [R1+0x4b0], R43 ;  /* 0x0004b02b01007387 */ /* 0x000fe80000100800 */
[----:B------:R-:W-:Y:S04]  /*d560*/  STL [R1+0x4ac], R44 ;  /* 0x0004ac2c01007387 */ /* 0x000fe80000100800 */
[----:B------:R-:W-:Y:S04]  /*d570*/  STL [R1+0x4b8], R53 ;  /* 0x0004b83501007387 */ /* 0x000fe80000100800 */
[----:B------:R0:W4:Y:S04]  /*d580*/  @P4 LDG.E.U8 R94, desc[UR20][R90.64] ;  /* 0x000000145a5e4981 */ /* 0x000128000c1e1100 */
[----:B------:R-:W-:Y:S04]  /*d590*/  STL.S16 [R1+0x450], R93 ;  /* 0x0004505d01007387 */ /* 0x000fe80000100600 */
[----:B------:R1:W-:Y:S01]  /*d5a0*/  STL [R1+0x4b4], R54 ;  /* 0x0004b43601007387 */ /* 0x0003e20000100800 */
[----:B0-----:R-:W-:-:S03]  /*d5b0*/  @P5 IMAD.MOV.U32 R91, RZ, RZ, R54 ;  /* 0x000000ffff5b5224 */ /* 0x001fc600078e0036 */
[----:B-1----:R-:W2:Y:S01]  /*d5c0*/  LDL.LU R54, [R1+0x450] ;  /* 0x0004500001367983 */ /* 0x002ea20000300800 */
[----:B------:R-:W-:Y:S01]  /*d5d0*/  PRMT R92, RZ, 0x7610, R92 ;  /* 0x00007610ff5c7816 */ /* 0x000fe2000000005c */
[----:B------:R-:W-:Y:S01]  /*d5e0*/  @P5 IMAD.MOV.U32 R90, RZ, RZ, R53 ;  /* 0x000000ffff5a5224 */ /* 0x000fe200078e0035 */
[----:B------:R-:W-:Y:S01]  /*d5f0*/  ISETP.GT.AND P1, PT, R108, 0x5, PT ;  /* 0x000000056c00780c */ /* 0x000fe20003f24270 */
[----:B------:R-:W3:Y:S04]  /*d600*/  LDL.LU R97, [R1] ;  /* 0x0000000001617983 */ /* 0x000ee80000300800 */
[----:B------:R0:W3:Y:S01]  /*d610*/  @P5 LDG.E.U8 R92, desc[UR20][R90.64] ;  /* 0x000000145a5c5981 */ /* 0x0000e2000c1e1100 */
[----:B------:R-:W-:-:S05]  /*d620*/  IADD3 R61, P2, PT, R87, R61, RZ ;  /* 0x0000003d573d7210 */ /* 0x000fca0007f5e0ff */
[----:B------:R-:W-:Y:S01]  /*d630*/  IMAD.X R62, R89, 0x1, R62, P2 ;  /* 0x00000001593e7824 */ /* 0x000fe200010e063e */
[C---:B------:R-:W-:Y:S02]  /*d640*/  ISETP.GT.AND P2, PT, R108.reuse, 0x6, PT ;  /* 0x000000066c00780c */ /* 0x040fe40003f44270 */
[----:B------:R-:W-:Y:S01]  /*d650*/  IADD3 R69, P5, PT, R87, R69, RZ ;  /* 0x0000004557457210 */ /* 0x000fe20007fbe0ff */
[----:B0-----:R-:W-:Y:S02]  /*d660*/  @P1 IMAD.MOV.U32 R90, RZ, RZ, R61 ;  /* 0x000000ffff5a1224 */ /* 0x001fe400078e003d */
[----:B------:R-:W-:Y:S02]  /*d670*/  @P1 IMAD.MOV.U32 R91, RZ, RZ, R62 ;  /* 0x000000ffff5b1224 */ /* 0x000fe400078e003e */
[----:B------:R-:W-:Y:S01]  /*d680*/  IMAD.X R70, R89, 0x1, R70, P5 ;  /* 0x0000000159467824 */ /* 0x000fe200028e0646 */
[----:B------:R-:W-:Y:S02]  /*d690*/  ISETP.GT.AND P4, PT, R108, 0x7, PT ;  /* 0x000000076c00780c */ /* 0x000fe40003f84270 */
[----:B------:R-:W-:-:S02]  /*d6a0*/  PRMT R33, RZ, 0x7610, R33 ;  /* 0x00007610ff217816 */ /* 0x000fc40000000021 */
[C---:B------:R-:W-:Y:S02]  /*d6b0*/  IADD3 R78, P6, PT, R87.reuse, R78, RZ ;  /* 0x0000004e574e7210 */ /* 0x040fe40007fde0ff */
[----:B------:R-:W-:Y:S02]  /*d6c0*/  IADD3 R15, P5, PT, R87, R15, RZ ;  /* 0x0000000f570f7210 */ /* 0x000fe40007fbe0ff */
[----:B------:R-:W-:Y:S01]  /*d6d0*/  PRMT R32, RZ, 0x7610, R32 ;  /* 0x00007610ff207816 */ /* 0x000fe20000000020 */
[C---:B------:R-:W-:Y:S02]  /*d6e0*/  IMAD.X R79, R89.reuse, 0x1, R79, P6 ;  /* 0x00000001594f7824 */ /* 0x040fe400030e064f */
[----:B------:R-:W-:Y:S01]  /*d6f0*/  IMAD.X R16, R89, 0x1, R16, P5 ;  /* 0x0000000159107824 */ /* 0x000fe200028e0610 */
[----:B------:R-:W-:Y:S02]  /*d700*/  IADD3 R23, P5, PT, R87, R23, RZ ;  /* 0x0000001757177210 */ /* 0x000fe40007fbe0ff */
[----:B------:R-:W-:Y:S01]  /*d710*/  PRMT R118, RZ, 0x7610, R118 ;  /* 0x00007610ff767816 */ /* 0x000fe20000000076 */
[----:B------:R-:W3:Y:S01]  /*d720*/  @P4 LDG.E.U8 R32, desc[UR20][R78.64] ;  /* 0x000000144e204981 */ /* 0x000ee2000c1e1100 */
[----:B------:R-:W-:Y:S01]  /*d730*/  ISETP.GT.AND P4, PT, R108, 0xa, PT ;  /* 0x0000000a6c00780c */ /* 0x000fe20003f84270 */
[----:B------:R-:W-:Y:S01]  /*d740*/  IMAD.X R24, R89, 0x1, R24, P5 ;  /* 0x0000000159187824 */ /* 0x000fe200028e0618 */
[----:B------:R-:W-:-:S02]  /*d750*/  IADD3 R35, P6, PT, R87, R35, RZ ;  /* 0x0000002357237210 */ /* 0x000fc40007fde0ff */
[----:B------:R-:W-:Y:S02]  /*d760*/  PRMT R158, RZ, 0x7610, R158 ;  /* 0x00007610ff9e7816 */ /* 0x000fe4000000009e */
[----:B------:R-:W-:Y:S01]  /*d770*/  IADD3 R45, P5, PT, R87, R45, RZ ;  /* 0x0000002d572d7210 */ /* 0x000fe20007fbe0ff */
[----:B------:R-:W-:Y:S01]  /*d780*/  IMAD.X R36, R89, 0x1, R36, P6 ;  /* 0x0000000159247824 */ /* 0x000fe200030e0624 */
[----:B------:R-:W-:-:S03]  /*d790*/  PRMT R142, RZ, 0x7610, R142 ;  /* 0x00007610ff8e7816 */ /* 0x000fc6000000008e */
[----:B------:R-:W-:Y:S01]  /*d7a0*/  IMAD.X R46, R89, 0x1, R46, P5 ;  /* 0x00000001592e7824 */ /* 0x000fe200028e062e */
[C---:B------:R-:W-:Y:S02]  /*d7b0*/  IADD3 R55, P5, PT, R87.reuse, R55, RZ ;  /* 0x0000003757377210 */ /* 0x040fe40007fbe0ff */
[----:B------:R-:W-:Y:S02]  /*d7c0*/  PRMT R240, RZ, 0x7610, R240 ;  /* 0x00007610fff07816 */ /* 0x000fe400000000f0 */
[----:B------:R-:W-:Y:S01]  /*d7d0*/  IADD3 R63, P6, PT, R87, R63, RZ ;  /* 0x0000003f573f7210 */ /* 0x000fe20007fde0ff */
[----:B------:R-:W-:Y:S01]  /*d7e0*/  IMAD.X R56, R89, 0x1, R56, P5 ;  /* 0x0000000159387824 */ /* 0x000fe200028e0638 */
[----:B------:R-:W-:-:S03]  /*d7f0*/  IADD3 R71, P5, PT, R87, R71, RZ ;  /* 0x0000004757477210 */ /* 0x000fc60007fbe0ff */
[C---:B------:R-:W-:Y:S01]  /*d800*/  IMAD.X R64, R89.reuse, 0x1, R64, P6 ;  /* 0x0000000159407824 */ /* 0x040fe200030e0640 */
[----:B------:R-:W-:Y:S01]  /*d810*/  PRMT R43, RZ, 0x7610, R43 ;  /* 0x00007610ff2b7816 */ /* 0x000fe2000000002b */
[----:B------:R-:W-:Y:S01]  /*d820*/  IMAD.X R72, R89, 0x1, R72, P5 ;  /* 0x0000000159487824 */ /* 0x000fe200028e0648 */
[----:B------:R-:W-:Y:S02]  /*d830*/  PRMT R34, RZ, 0x7610, R34 ;  /* 0x00007610ff227816 */ /* 0x000fe40000000022 */
[C---:B------:R-:W-:Y:S02]  /*d840*/  IADD3 R80, P5, PT, R87.reuse, R80, RZ ;  /* 0x0000005057507210 */ /* 0x040fe40007fbe0ff */
[----:B------:R-:W-:Y:S02]  /*d850*/  IADD3 R17, P6, PT, R87, R17, RZ ;  /* 0x0000001157117210 */ /* 0x000fe40007fde0ff */
[----:B------:R-:W-:Y:S01]  /*d860*/  PRMT R86, RZ, 0x7610, R86 ;  /* 0x00007610ff567816 */ /* 0x000fe20000000056 */
[----:B------:R-:W-:Y:S01]  /*d870*/  IMAD.X R81, R89, 0x1, R81, P5 ;  /* 0x0000000159517824 */ /* 0x000fe200028e0651 */
[----:B------:R-:W-:Y:S01]  /*d880*/  IADD3 R25, P5, PT, R87, R25, RZ ;  /* 0x0000001957197210 */ /* 0x000fe20007fbe0ff */
[----:B------:R-:W-:Y:S01]  /*d890*/  IMAD.X R18, R89, 0x1, R18, P6 ;  /* 0x0000000159127824 */ /* 0x000fe200030e0612 */
[----:B------:R-:W-:-:S03]  /*d8a0*/  PRMT R121, RZ, 0x7610, R121 ;  /* 0x00007610ff797816 */ /* 0x000fc60000000079 */
[----:B------:R-:W-:Y:S01]  /*d8b0*/  IMAD.X R26, R89, 0x1, R26, P5 ;  /* 0x00000001591a7824 */ /* 0x000fe200028e061a */
[----:B------:R-:W-:Y:S02]  /*d8c0*/  IADD3 R37, P5, PT, R87, R37, RZ ;  /* 0x0000002557257210 */ /* 0x000fe40007fbe0ff */
[----:B------:R-:W-:-:S03]  /*d8d0*/  PRMT R157, RZ, 0x7610, R157 ;  /* 0x00007610ff9d7816 */ /* 0x000fc6000000009d */
[----:B------:R-:W-:Y:S01]  /*d8e0*/  IMAD.X R38, R89, 0x1, R38, P5 ;  /* 0x0000000159267824 */ /* 0x000fe200028e0626 */
[C---:B------:R-:W-:Y:S02]  /*d8f0*/  IADD3 R47, P6, PT, R87.reuse, R47, RZ ;  /* 0x0000002f572f7210 */ /* 0x040fe40007fde0ff */
[----:B------:R-:W-:Y:S02]  /*d900*/  PRMT R141, RZ, 0x7610, R141 ;  /* 0x00007610ff8d7816 */ /* 0x000fe4000000008d */
        /* <DEDUP_REMOVED lines=34> */
[----:B------:R-:W-:Y:S01]  /*db30*/  PRMT R243, RZ, 0x7610, R243 ;  /* 0x00007610fff37816 */ /* 0x000fe200000000f3 */
[----:B--2---:R0:W2:Y:S01]  /*db40*/  @P1 LDG.E.U8 R54, desc[UR20][R90.64] ;  /* 0x000000145a361981 */ /* 0x0040a2000c1e1100 */
[----:B------:R-:W-:Y:S01]  /*db50*/  ISETP.GT.AND P1, PT, R108, 0x8, PT ;  /* 0x000000086c00780c */ /* 0x000fe20003f24270 */
[----:B0-----:R-:W-:Y:S02]  /*db60*/  @P2 IMAD.MOV.U32 R90, RZ, RZ, R69 ;  /* 0x000000ffff5a2224 */ /* 0x001fe400078e0045 */
[----:B------:R-:W-:-:S05]  /*db70*/  @P2 IMAD.MOV.U32 R91, RZ, RZ, R70 ;  /* 0x000000ffff5b2224 */ /* 0x000fca00078e0046 */
[----:B------:R0:W2:Y:S01]  /*db80*/  @P2 LDG.E.U8 R33, desc[UR20][R90.64] ;  /* 0x000000145a212981 */ /* 0x0000a2000c1e1100 */
[----:B------:R-:W-:-:S04]  /*db90*/  ISETP.GT.AND P2, PT, R108, 0x9, PT ;  /* 0x000000096c00780c */ /* 0x000fc80003f44270 */
[----:B0-----:R-:W-:Y:S02]  /*dba0*/  @P1 IMAD.MOV.U32 R90, RZ, RZ, R15 ;  /* 0x000000ffff5a1224 */ /* 0x001fe400078e000f */
[----:B------:R-:W-:-:S05]  /*dbb0*/  @P1 IMAD.MOV.U32 R91, RZ, RZ, R16 ;  /* 0x000000ffff5b1224 */ /* 0x000fca00078e0010 */
[----:B------:R0:W2:Y:S01]  /*dbc0*/  @P1 LDG.E.U8 R118, desc[UR20][R90.64] ;  /* 0x000000145a761981 */ /* 0x0000a2000c1e1100 */
[----:B------:R-:W-:-:S03]  /*dbd0*/  ISETP.GT.AND P1, PT, R108, 0xb, PT ;  /* 0x0000000b6c00780c */ /* 0x000fc60003f24270 */
[----:B----4-:R1:W-:Y:S01]  /*dbe0*/  STL [R1+0x434], R94 ;  /* 0x0004345e01007387 */ /* 0x0103e20000100800 */
[----:B0-----:R-:W-:Y:S02]  /*dbf0*/  @P2 IMAD.MOV.U32 R90, RZ, RZ, R23 ;  /* 0x000000ffff5a2224 */ /* 0x001fe400078e0017 */
[----:B------:R-:W-:Y:S01]  /*dc00*/  @P2 IMAD.MOV.U32 R91, RZ, RZ, R24 ;  /* 0x000000ffff5b2224 */ /* 0x000fe200078e0018 */
[----:B-1----:R-:W4:Y:S04]  /*dc10*/  LDL.LU R94, [R1+0x4] ;  /* 0x00000400015e7983 */ /* 0x002f280000300800 */
[----:B------:R0:W2:Y:S01]  /*dc20*/  @P2 LDG.E.U8 R158, desc[UR20][R90.64] ;  /* 0x000000145a9e2981 */ /* 0x0000a2000c1e1100 */
[----:B------:R-:W-:-:S03]  /*dc30*/  ISETP.GT.AND P2, PT, R108, 0xc, PT ;  /* 0x0000000c6c00780c */ /* 0x000fc60003f44270 */
[----:B------:R-:W2:Y:S04]  /*dc40*/  LDL.LU R100, [R1+0x8] ;  /* 0x0000080001647983 */ /* 0x000ea80000300800 */
[----:B------:R-:W2:Y:S01]  /*dc50*/  LDL.LU R96, [R1+0xc] ;  /* 0x00000c0001607983 */ /* 0x000ea20000300800 */
[----:B0-----:R-:W-:Y:S02]  /*dc60*/  @P4 IMAD.MOV.U32 R90, RZ, RZ, R35 ;  /* 0x000000ffff5a4224 */ /* 0x001fe400078e0023 */
[----:B------:R-:W-:Y:S01]  /*dc70*/  @P4 IMAD.MOV.U32 R91, RZ, RZ, R36 ;  /* 0x000000ffff5b4224 */ /* 0x000fe200078e0024 */
[----:B------:R-:W2:Y:S04]  /*dc80*/  LDL.LU R99, [R1+0x10] ;  /* 0x0000100001637983 */ /* 0x000ea80000300800 */
[----:B------:R-:W2:Y:S04]  /*dc90*/  LDL.LU R98, [R1+0x14] ;  /* 0x0000140001627983 */ /* 0x000ea80000300800 */
[----:B------:R0:W2:Y:S01]  /*dca0*/  @P4 LDG.E.U8 R142, desc[UR20][R90.64] ;  /* 0x000000145a8e4981 */ /* 0x0000a2000c1e1100 */
[----:B------:R-:W-:-:S03]  /*dcb0*/  ISETP.GT.AND P4, PT, R108, 0xd, PT ;  /* 0x0000000d6c00780c */ /* 0x000fc60003f84270 */
[----:B------:R-:W2:Y:S04]  /*dcc0*/  LDL.LU R95, [R1+0x18] ;  /* 0x00001800015f7983 */ /* 0x000ea80000300800 */
[----:B---3--:R1:W-:Y:S01]  /*dcd0*/  STL [R1+0x454], R92 ;  /* 0x0004545c01007387 */ /* 0x0083e20000100800 */
[----:B0-----:R-:W-:Y:S02]  /*dce0*/  @P1 IMAD.MOV.U32 R90, RZ, RZ, R45 ;  /* 0x000000ffff5a1224 */ /* 0x001fe400078e002d */
[----:B------:R-:W-:-:S05]  /*dcf0*/  @P1 IMAD.MOV.U32 R91, RZ, RZ, R46 ;  /* 0x000000ffff5b1224 */ /* 0x000fca00078e002e */
[----:B------:R0:W3:Y:S04]  /*dd00*/  @P1 LDG.E.U8 R240, desc[UR20][R90.64] ;  /* 0x000000145af01981 */ /* 0x0000e8000c1e1100 */
[----:B-1----:R-:W2:Y:S01]  /*dd10*/  LDL.LU R92, [R1+0x1c] ;  /* 0x00001c00015c7983 */ /* 0x002ea20000300800 */
[----:B------:R-:W-:-:S03]  /*dd20*/  ISETP.GT.AND P1, PT, R108, 0xe, PT ;  /* 0x0000000e6c00780c */ /* 0x000fc60003f24270 */
[----:B------:R-:W2:Y:S04]  /*dd30*/  LDL.LU R93, [R1+0x24] ;  /* 0x00002400015d7983 */ /* 0x000ea80000300800 */
[----:B------:R-:W-:Y:S01]  /*dd40*/  STL [R1+0x4c0], R61 ;  /* 0x0004c03d01007387 */ /* 0x000fe20000100800 */
[----:B0-----:R-:W-:-:S03]  /*dd50*/  @P2 IMAD.MOV.U32 R90, RZ, RZ, R55 ;  /* 0x000000ffff5a2224 */ /* 0x001fc600078e0037 */
[----:B------:R0:W-:Y:S01]  /*dd60*/  STL [R1+0x4bc], R62 ;  /* 0x0004bc3e01007387 */ /* 0x0001e20000100800 */
[----:B------:R-:W-:Y:S01]  /*dd70*/  @P2 IMAD.MOV.U32 R91, RZ, RZ, R56 ;  /* 0x000000ffff5b2224 */ /* 0x000fe200078e0038 */
[----:B0-----:R-:W-:-:S06]  /*dd80*/  PRMT R62, RZ, 0x7610, R62 ;  /* 0x00007610ff3e7816 */ /* 0x001fcc000000003e */
[----:B------:R0:W2:Y:S01]  /*dd90*/  @P2 LDG.E.U8 R62, desc[UR20][R90.64] ;  /* 0x000000145a3e2981 */ /* 0x0000a2000c1e1100 */
[----:B------:R-:W-:Y:S01]  /*dda0*/  ISETP.GT.AND P2, PT, R108, 0xf, PT ;  /* 0x0000000f6c00780c */ /* 0x000fe20003f44270 */
[----:B0-----:R-:W-:Y:S02]  /*ddb0*/  @P4 IMAD.MOV.U32 R90, RZ, RZ, R63 ;  /* 0x000000ffff5a4224 */ /* 0x001fe400078e003f */
[----:B------:R-:W-:-:S10]  /*ddc0*/  @P4 IMAD.MOV.U32 R91, RZ, RZ, R64 ;  /* 0x000000ffff5b4224 */ /* 0x000fd400078e0040 */
[----:B------:R-:W2:Y:S04]  /*ddd0*/  @P2 LDG.E.U8 R86, desc[UR20][R80.64] ;  /* 0x0000001450562981 */ /* 0x000ea8000c1e1100 */
[----:B------:R0:W2:Y:S01]  /*dde0*/  @P4 LDG.E.U8 R43, desc[UR20][R90.64] ;  /* 0x000000145a2b4981 */ /* 0x0000a2000c1e1100 */
[----:B------:R-:W-:Y:S01]  /*ddf0*/  ISETP.GT.AND P4, PT, R108, 0x10, PT ;  /* 0x000000106c00780c */ /* 0x000fe20003f84270 */
[----:B0-----:R-:W-:Y:S02]  /*de00*/  @P1 IMAD.MOV.U32 R90, RZ, RZ, R71 ;  /* 0x000000ffff5a1224 */ /* 0x001fe400078e0047 */
[----:B------:R-:W-:-:S05]  /*de10*/  @P1 IMAD.MOV.U32 R91, RZ, RZ, R72 ;  /* 0x000000ffff5b1224 */ /* 0x000fca00078e0048 */
[----:B------:R0:W2:Y:S01]  /*de20*/  @P1 LDG.E.U8 R34, desc[UR20][R90.64] ;  /* 0x000000145a221981 */ /* 0x0000a2000c1e1100 */
[C---:B------:R-:W-:Y:S02]  /*de30*/  ISETP.GT.AND P1, PT, R108.reuse, 0x11, PT ;  /* 0x000000116c00780c */ /* 0x040fe40003f24270 */
[----:B------:R-:W-:Y:S02]  /*de40*/  ISETP.GT.AND P2, PT, R108, 0x12, PT ;  /* 0x000000126c00780c */ /* 0x000fe40003f44270 */
[----:B0-----:R-:W-:Y:S02]  /*de50*/  @P4 IMAD.MOV.U32 R90, RZ, RZ, R17 ;  /* 0x000000ffff5a4224 */ /* 0x001fe400078e0011 */
[----:B------:R-:W-:-:S05]  /*de60*/  @P4 IMAD.MOV.U32 R91, RZ, RZ, R18 ;  /* 0x000000ffff5b4224 */ /* 0x000fca00078e0012 */
[----:B------:R0:W2:Y:S01]  /*de70*/  @P4 LDG.E.U8 R121, desc[UR20][R90.64] ;  /* 0x000000145a794981 */ /* 0x0000a2000c1e1100 */
[----:B------:R-:W-:Y:S01]  /*de80*/  ISETP.GT.AND P4, PT, R108, 0x13, PT ;  /* 0x000000136c00780c */ /* 0x000fe20003f84270 */
        /* <DEDUP_REMOVED lines=47> */
[----:B------:R-:W-:Y:S01]  /*e180*/  @P1 IMAD.MOV.U32 R91, RZ, RZ, R68 ;  /* 0x000000ffff5b1224 */ /* 0x000fe200078e0044 */
[----:B------:R-:W-:-:S04]  /*e190*/  IADD3 R84, P6, PT, R87, R84, RZ ;  /* 0x0000005457547210 */ /* 0x000fc80007fde0ff */
[----:B------:R0:W2:Y:S01]  /*e1a0*/  @P1 LDG.E.U8 R245, desc[UR20][R90.64] ;  /* 0x000000145af51981 */ /* 0x0000a2000c1e1100 */
[----:B------:R-:W-:Y:S02]  /*e1b0*/  ISETP.GT.AND P1, PT, R108, 0x20, PT ;  /* 0x000000206c00780c */ /* 0x000fe40003f24270 */
[----:B------:R-:W-:Y:S01]  /*e1c0*/  IADD3 R21, P5, PT, R87, R21, RZ ;  /* 0x0000001557157210 */ /* 0x000fe20007fbe0ff */
[----:B0-----:R-:W-:Y:S02]  /*e1d0*/  @P2 IMAD.MOV.U32 R90, RZ, RZ, R75 ;  /* 0x000000ffff5a2224 */ /* 0x001fe400078e004b */
[----:B------:R-:W-:Y:S01]  /*e1e0*/  @P2 IMAD.MOV.U32 R91, RZ, RZ, R76 ;  /* 0x000000ffff5b2224 */ /* 0x000fe200078e004c */
[----:B------:R-:W-:Y:S01]  /*e1f0*/  PRMT R239, RZ, 0x7610, R239 ;  /* 0x00007610ffef7816 */ /* 0x000fe200000000ef */
[----:B------:R-:W-:-:S03]  /*e200*/  IMAD.X R85, R89, 0x1, R85, P6 ;  /* 0x0000000159557824 */ /* 0x000fc600030e0655 */
[----:B------:R0:W2:Y:S01]  /*e210*/  @P2 LDG.E.U8 R243, desc[UR20][R90.64] ;  /* 0x000000145af32981 */ /* 0x0000a2000c1e1100 */
[C---:B------:R-:W-:Y:S01]  /*e220*/  ISETP.GT.AND P2, PT, R108.reuse, 0x21, PT ;  /* 0x000000216c00780c */ /* 0x040fe20003f44270 */
[----:B------:R-:W-:Y:S01]  /*e230*/  IMAD.X R22, R89, 0x1, R22, P5 ;  /* 0x0000000159167824 */ /* 0x000fe200028e0616 */
[----:B------:R-:W-:Y:S01]  /*e240*/  IADD3 R29, P5, PT, R87, R29, RZ ;  /* 0x0000001d571d7210 */ /* 0x000fe20007fbe0ff */
[----:B------:R-:W2:Y:S01]  /*e250*/  @P4 LDG.E.U8 R239, desc[UR20][R84.64] ;  /* 0x0000001454ef4981 */ /* 0x000ea2000c1e1100 */
[----:B------:R-:W-:Y:S02]  /*e260*/  PRMT R123, RZ, 0x7610, R123 ;  /* 0x00007610ff7b7816 */ /* 0x000fe4000000007b */
[----:B------:R-:W-:Y:S01]  /*e270*/  ISETP.GT.AND P4, PT, R108, 0x22, PT ;  /* 0x000000226c00780c */ /* 0x000fe20003f84270 */
[----:B------:R-:W-:Y:S02]  /*e280*/  IMAD.X R30, R89, 0x1, R30, P5 ;  /* 0x00000001591e7824 */ /* 0x000fe400028e061e */
[----:B0-----:R-:W-:-:S02]  /*e290*/  @P1 IMAD.MOV.U32 R90, RZ, RZ, R21 ;  /* 0x000000ffff5a1224 */ /* 0x001fc400078e0015 */
[----:B------:R-:W-:Y:S01]  /*e2a0*/  @P1 IMAD.MOV.U32 R91, RZ, RZ, R22 ;  /* 0x000000ffff5b1224 */ /* 0x000fe200078e0016 */
[----:B------:R-:W-:Y:S02]  /*e2b0*/  IADD3 R41, P6, PT, R87, R41, RZ ;  /* 0x0000002957297210 */ /* 0x000fe40007fde0ff */
[----:B------:R-:W-:Y:S02]  /*e2c0*/  PRMT R155, RZ, 0x7610, R155 ;  /* 0x00007610ff9b7816 */ /* 0x000fe4000000009b */
[----:B------:R0:W2:Y:S01]  /*e2d0*/  @P1 LDG.E.U8 R123, desc[UR20][R90.64] ;  /* 0x000000145a7b1981 */ /* 0x0000a2000c1e1100 */
[----:B------:R-:W-:Y:S01]  /*e2e0*/  ISETP.GT.AND P1, PT, R108, 0x23, PT ;  /* 0x000000236c00780c */ /* 0x000fe20003f24270 */
[----:B------:R-:W-:Y:S01]  /*e2f0*/  IMAD.X R42, R89, 0x1, R42, P6 ;  /* 0x00000001592a7824 */ /* 0x000fe200030e062a */
[----:B------:R-:W-:Y:S01]  /*e300*/  IADD3 R51, P5, PT, R87, R51, RZ ;  /* 0x0000003357337210 */ /* 0x000fe20007fbe0ff */
[----:B0-----:R-:W-:Y:S02]  /*e310*/  @P2 IMAD.MOV.U32 R90, RZ, RZ, R29 ;  /* 0x000000ffff5a2224 */ /* 0x001fe400078e001d */
[----:B------:R-:W-:Y:S01]  /*e320*/  @P2 IMAD.MOV.U32 R91, RZ, RZ, R30 ;  /* 0x000000ffff5b2224 */ /* 0x000fe200078e001e */
[----:B------:R-:W-:-:S04]  /*e330*/  PRMT R139, RZ, 0x7610, R139 ;  /* 0x00007610ff8b7816 */ /* 0x000fc8000000008b */
[----:B------:R0:W2:Y:S01]  /*e340*/  @P2 LDG.E.U8 R155, desc[UR20][R90.64] ;  /* 0x000000145a9b2981 */ /* 0x0000a2000c1e1100 */
[----:B------:R-:W-:Y:S01]  /*e350*/  ISETP.GT.AND P2, PT, R108, 0x24, PT ;  /* 0x000000246c00780c */ /* 0x000fe20003f44270 */
[----:B------:R-:W-:Y:S01]  /*e360*/  IMAD.X R52, R89, 0x1, R52, P5 ;  /* 0x0000000159347824 */ /* 0x000fe200028e0634 */
[----:B------:R-:W-:Y:S02]  /*e370*/  IADD3 R14, P5, PT, R87, R14, RZ ;  /* 0x0000000e570e7210 */ /* 0x000fe40007fbe0ff */
[----:B------:R-:W-:Y:S01]  /*e380*/  PRMT R231, RZ, 0x7610, R231 ;  /* 0x00007610ffe77816 */ /* 0x000fe200000000e7 */
[----:B0-----:R-:W-:Y:S02]  /*e390*/  @P4 IMAD.MOV.U32 R90, RZ, RZ, R41 ;  /* 0x000000ffff5a4224 */ /* 0x001fe400078e0029 */
[----:B------:R-:W-:Y:S02]  /*e3a0*/  @P4 IMAD.MOV.U32 R91, RZ, RZ, R42 ;  /* 0x000000ffff5b4224 */ /* 0x000fe400078e002a */
[----:B------:R-:W-:-:S03]  /*e3b0*/  IMAD.X R13, R89, 0x1, R13, P5 ;  /* 0x00000001590d7824 */ /* 0x000fc600028e060d */
[----:B------:R0:W2:Y:S01]  /*e3c0*/  @P4 LDG.E.U8 R139, desc[UR20][R90.64] ;  /* 0x000000145a8b4981 */ /* 0x0000a2000c1e1100 */
[----:B------:R-:W-:Y:S02]  /*e3d0*/  ISETP.GT.AND P4, PT, R108, 0x25, PT ;  /* 0x000000256c00780c */ /* 0x000fe40003f84270 */
[----:B------:R-:W-:Y:S02]  /*e3e0*/  IADD3 R12, P6, PT, R87, R12, RZ ;  /* 0x0000000c570c7210 */ /* 0x000fe40007fde0ff */
[----:B------:R-:W-:Y:S01]  /*e3f0*/  PRMT R235, RZ, 0x7610, R235 ;  /* 0x00007610ffeb7816 */ /* 0x000fe200000000eb */
[----:B0-----:R-:W-:Y:S02]  /*e400*/  @P1 IMAD.MOV.U32 R90, RZ, RZ, R51 ;  /* 0x000000ffff5a1224 */ /* 0x001fe400078e0033 */
[----:B------:R-:W-:-:S05]  /*e410*/  @P1 IMAD.MOV.U32 R91, RZ, RZ, R52 ;  /* 0x000000ffff5b1224 */ /* 0x000fca00078e0034 */
        /* <DEDUP_REMOVED lines=42> */
[----:B------:R0:W3:Y:S01]  /*e6c0*/  @P1 LDG.E.U8 R154, desc[UR20][R90.64] ;  /* 0x000000145a9a1981 */ /* 0x0000e2000c1e1100 */
[----:B------:R-:W-:Y:S01]  /*e6d0*/  ISETP.GT.AND P1, PT, R108, 0x2c, PT ;  /* 0x0000002c6c00780c */ /* 0x000fe20003f24270 */
[----:B------:R-:W-:Y:S01]  /*e6e0*/  IMAD.X R173, R89, 0x1, R173, P6 ;  /* 0x0000000159ad7824 */ /* 0x000fe200030e06ad */
[----:B------:R-:W-:Y:S01]  /*e6f0*/  IADD3 R181, P5, PT, R87, R181, RZ ;  /* 0x000000b557b57210 */ /* 0x000fe20007fbe0ff */
[----:B0-----:R-:W-:Y:S02]  /*e700*/  @P2 IMAD.MOV.U32 R90, RZ, RZ, R169 ;  /* 0x000000ffff5a2224 */ /* 0x001fe400078e00a9 */
[----:B------:R-:W-:Y:S01]  /*e710*/  @P2 IMAD.MOV.U32 R91, RZ, RZ, R168 ;  /* 0x000000ffff5b2224 */ /* 0x000fe200078e00a8 */
[----:B------:R-:W-:-:S04]  /*e720*/  PRMT R224, RZ, 0x7610, R224 ;  /* 0x00007610ffe07816 */ /* 0x000fc800000000e0 */
[----:B------:R0:W3:Y:S01]  /*e730*/  @P2 LDG.E.U8 R138, desc[UR20][R90.64] ;  /* 0x000000145a8a2981 */ /* 0x0000e2000c1e1100 */
[----:B------:R-:W-:Y:S01]  /*e740*/  ISETP.GT.AND P2, PT, R108, 0x2d, PT ;  /* 0x0000002d6c00780c */ /* 0x000fe20003f44270 */
[----:B------:R-:W-:Y:S01]  /*e750*/  IMAD.X R180, R89, 0x1, R180, P5 ;  /* 0x0000000159b47824 */ /* 0x000fe200028e06b4 */
[----:B------:R-:W-:Y:S02]  /*e760*/  IADD3 R187, P5, PT, R87, R187, RZ ;  /* 0x000000bb57bb7210 */ /* 0x000fe40007fbe0ff */
[----:B------:R-:W-:Y:S01]  /*e770*/  PRMT R228, RZ, 0x7610, R228 ;  /* 0x00007610ffe47816 */ /* 0x000fe200000000e4 */
[----:B0-----:R-:W-:Y:S02]  /*e780*/  @P4 IMAD.MOV.U32 R90, RZ, RZ, R175 ;  /* 0x000000ffff5a4224 */ /* 0x001fe400078e00af */
[----:B------:R-:W-:Y:S02]  /*e790*/  @P4 IMAD.MOV.U32 R91, RZ, RZ, R173 ;  /* 0x000000ffff5b4224 */ /* 0x000fe400078e00ad */
[----:B------:R-:W-:-:S03]  /*e7a0*/  IMAD.X R182, R89, 0x1, R182, P5 ;  /* 0x0000000159b67824 */ /* 0x000fc600028e06b6 */
[----:B------:R0:W3:Y:S01]  /*e7b0*/  @P4 LDG.E.U8 R224, desc[UR20][R90.64] ;  /* 0x000000145ae04981 */ /* 0x0000e2000c1e1100 */
        /* <DEDUP_REMOVED lines=85> */
[C---:B------:R-:W-:Y:S02]  /*ed10*/  IADD3 R250, P6, PT, R87.reuse, R250, RZ ;  /* 0x000000fa57fa7210 */ /* 0x040fe40007fde0ff */
[----:B------:R-:W-:Y:S01]  /*ed20*/  PRMT R152, RZ, 0x7610, R152 ;  /* 0x00007610ff987816 */ /* 0x000fe20000000098 */
[----:B0-----:R-:W-:Y:S02]  /*ed30*/  @P1 IMAD.MOV.U32 R90, RZ, RZ, R244 ;  /* 0x000000ffff5a1224 */ /* 0x001fe400078e00f4 */
[----:B------:R-:W-:Y:S01]  /*ed40*/  @P1 IMAD.MOV.U32 R91, RZ, RZ, R241 ;  /* 0x000000ffff5b1224 */ /* 0x000fe200078e00f1 */
[----:B------:R-:W-:-:S04]  /*ed50*/  IADD3 R252, P5, PT, R87, R252, RZ ;  /* 0x000000fc57fc7210 */ /* 0x000fc80007fbe0ff */
[----:B------:R0:W3:Y:S01]  /*ed60*/  @P1 LDG.E.U8 R124, desc[UR20][R90.64] ;  /* 0x000000145a7c1981 */ /* 0x0000e2000c1e1100 */
[----:B------:R-:W-:Y:S01]  /*ed70*/  ISETP.GT.AND P1, PT, R108, 0x3b, PT ;  /* 0x0000003b6c00780c */ /* 0x000fe20003f24270 */
[C---:B------:R-:W-:Y:S01]  /*ed80*/  IMAD.X R249, R89.reuse, 0x1, R249, P6 ;  /* 0x0000000159f97824 */ /* 0x040fe200030e06f9 */
[----:B------:R-:W-:Y:S01]  /*ed90*/  PRMT R136, RZ, 0x7610, R136 ;  /* 0x00007610ff887816 */ /* 0x000fe20000000088 */
[----:B------:R-:W-:Y:S02]  /*eda0*/  IMAD.X R251, R89, 0x1, R251, P5 ;  /* 0x0000000159fb7824 */ /* 0x000fe400028e06fb */
[----:B0-----:R-:W-:Y:S02]  /*edb0*/  @P2 IMAD.MOV.U32 R90, RZ, RZ, R248 ;  /* 0x000000ffff5a2224 */ /* 0x001fe400078e00f8 */
[----:B------:R-:W-:Y:S01]  /*edc0*/  @P2 IMAD.MOV.U32 R91, RZ, RZ, R247 ;  /* 0x000000ffff5b2224 */ /* 0x000fe200078e00f7 */
[----:B----4-:R-:W-:-:S04]  /*edd0*/  IADD3 R94, P5, PT, R87, R94, RZ ;  /* 0x0000005e575e7210 */ /* 0x010fc80007fbe0ff */
[----:B------:R0:W4:Y:S01]  /*ede0*/  @P2 LDG.E.U8 R152, desc[UR20][R90.64] ;  /* 0x000000145a982981 */ /* 0x000122000c1e1100 */
[----:B------:R-:W-:Y:S01]  /*edf0*/  ISETP.GT.AND P2, PT, R108, 0x3c, PT ;  /* 0x0000003c6c00780c */ /* 0x000fe20003f44270 */
[----:B------:R-:W-:Y:S01]  /*ee00*/  IMAD.X R97, R89, 0x1, R97, P5 ;  /* 0x0000000159617824 */ /* 0x000fe200028e0661 */
[----:B------:R-:W-:Y:S01]  /*ee10*/  PRMT R210, RZ, 0x7610, R210 ;  /* 0x00007610ffd27816 */ /* 0x000fe200000000d2 */
[----:B0-----:R-:W-:Y:S02]  /*ee20*/  @P4 IMAD.MOV.U32 R90, RZ, RZ, R250 ;  /* 0x000000ffff5a4224 */ /* 0x001fe400078e00fa */
[----:B------:R-:W-:Y:S01]  /*ee30*/  @P4 IMAD.MOV.U32 R91, RZ, RZ, R249 ;  /* 0x000000ffff5b4224 */ /* 0x000fe200078e00f9 */
[----:B--2---:R-:W-:Y:S01]  /*ee40*/  STL [R1+0x4c4], R54 ;  /* 0x0004c43601007387 */ /* 0x004fe20000100800 */
[----:B------:R-:W-:-:S03]  /*ee50*/  IADD3 R96, P6, PT, R87, R96, RZ ;  /* 0x0000006057607210 */ /* 0x000fc60007fde0ff */
[----:B------:R0:W2:Y:S01]  /*ee60*/  @P4 LDG.E.U8 R136, desc[UR20][R90.64] ;  /* 0x000000145a884981 */ /* 0x0000a2000c1e1100 */
[----:B------:R-:W-:-:S03]  /*ee70*/  IADD3 R98, P5, PT, R87, R98, RZ ;  /* 0x0000006257627210 */ /* 0x000fc60007fbe0ff */
[----:B------:R1:W-:Y:S01]  /*ee80*/  STL [R1+0x4c8], R70 ;  /* 0x0004c84601007387 */ /* 0x0003e20000100800 */
[----:B0-----:R-:W-:Y:S02]  /*ee90*/  @P1 IMAD.MOV.U32 R90, RZ, RZ, R252 ;  /* 0x000000ffff5a1224 */ /* 0x001fe400078e00fc */
[----:B------:R-:W-:Y:S01]  /*eea0*/  @P1 IMAD.MOV.U32 R91, RZ, RZ, R251 ;  /* 0x000000ffff5b1224 */ /* 0x000fe200078e00fb */
[----:B------:R-:W-:Y:S04]  /*eeb0*/  STL [R1+0x4], R94 ;  /* 0x0000045e01007387 */ /* 0x000fe80000100800 */
[----:B------:R0:W-:Y:S04]  /*eec0*/  STL [R1], R97 ;  /* 0x0000006101007387 */ /* 0x0001e80000100800 */
[----:B------:R0:W2:Y:S04]  /*eed0*/  @P1 LDG.E.U8 R210, desc[UR20][R90.64] ;  /* 0x000000145ad21981 */ /* 0x0000a8000c1e1100 */
[----:B-1----:R-:W2:Y:S04]  /*eee0*/  LDL.LU R70, [R1+0x20] ;  /* 0x0000200001467983 */ /* 0x002ea80000300800 */
[----:B------:R1:W-:Y:S01]  /*eef0*/  STL [R1+0xc], R96 ;  /* 0x00000c6001007387 */ /* 0x0003e20000100800 */
[----:B0-----:R-:W-:-:S03]  /*ef00*/  @P2 IMAD.MOV.U32 R91, RZ, RZ, R97 ;  /* 0x000000ffff5b2224 */ /* 0x001fc600078e0061 */
[----:B------:R-:W2:Y:S01]  /*ef10*/  LDL.LU R97, [R1+0x28] ;  /* 0x0000280001617983 */ /* 0x000ea20000300800 */
[----:B------:R-:W-:-:S03]  /*ef20*/  @P2 IMAD.MOV.U32 R90, RZ, RZ, R94 ;  /* 0x000000ffff5a2224 */ /* 0x000fc600078e005e */
[----:B------:R-:W-:Y:S04]  /*ef30*/  STL [R1+0x14], R98 ;  /* 0x0000146201007387 */ /* 0x000fe80000100800 */
[----:B------:R-:W2:Y:S01]  /*ef40*/  LDL.LU R94, [R1+0x2c] ;  /* 0x00002c00015e7983 */ /* 0x000ea20000300800 */
[C---:B------:R-:W-:Y:S02]  /*ef50*/  ISETP.GT.AND P4, PT, R108.reuse, 0x3d, PT ;  /* 0x0000003d6c00780c */ /* 0x040fe40003f84270 */
[----:B------:R-:W-:Y:S02]  /*ef60*/  PRMT R209, RZ, 0x7610, R209 ;  /* 0x00007610ffd17816 */ /* 0x000fe400000000d1 */
[----:B------:R-:W-:Y:S01]  /*ef70*/  ISETP.GT.AND P1, PT, R108, 0x3e, PT ;  /* 0x0000003e6c00780c */ /* 0x000fe20003f24270 */
[----:B------:R-:W-:Y:S01]  /*ef80*/  IMAD.X R100, R89, 0x1, R100, P6 ;  /* 0x0000000159647824 */ /* 0x000fe200030e0664 */
[----:B------:R-:W-:-:S02]  /*ef90*/  PRMT R208, RZ, 0x7610, R208 ;  /* 0x00007610ffd07816 */ /* 0x000fc400000000d0 */
[----:B------:R0:W3:Y:S01]  /*efa0*/  @P2 LDG.E.U8 R209, desc[UR20][R90.64] ;  /* 0x000000145ad12981 */ /* 0x0000e2000c1e1100 */
[----:B------:R-:W-:Y:S01]  /*efb0*/  ISETP.GT.AND P2, PT, R108, 0x3f, PT ;  /* 0x0000003f6c00780c */ /* 0x000fe20003f44270 */
[----:B------:R-:W-:Y:S01]  /*efc0*/  IMAD.X R99, R89, 0x1, R99, P5 ;  /* 0x0000000159637824 */ /* 0x000fe200028e0663 */
[----:B------:R-:W-:Y:S01]  /*efd0*/  IADD3 R92, P5, PT, R87, R92, RZ ;  /* 0x0000005c575c7210 */ /* 0x000fe20007fbe0ff */
[----:B------:R-:W-:Y:S01]  /*efe0*/  STL [R1+0x8], R100 ;  /* 0x0000086401007387 */ /* 0x000fe20000100800 */
[----:B------:R-:W-:Y:S01]  /*eff0*/  PRMT R207, RZ, 0x7610, R207 ;  /* 0x00007610ffcf7816 */ /* 0x000fe200000000cf */
[----:B0-----:R-:W-:Y:S02]  /*f000*/  @P4 IMAD.MOV.U32 R90, RZ, RZ, R96 ;  /* 0x000000ffff5a4224 */ /* 0x001fe400078e0060 */
[----:B------:R-:W-:Y:S01]  /*f010*/  @P4 IMAD.MOV.U32 R91, RZ, RZ, R100 ;  /* 0x000000ffff5b4224 */ /* 0x000fe200078e0064 */
[----:B------:R-:W-:Y:S01]  /*f020*/  STL [R1+0x10], R99 ;  /* 0x0000106301007387 */ /* 0x000fe20000100800 */
[----:B------:R-:W-:-:S03]  /*f030*/  IMAD.X R95, R89, 0x1, R95, P5 ;  /* 0x00000001595f7824 */ /* 0x000fc600028e065f */
[----:B------:R0:W3:Y:S01]  /*f040*/  @P4 LDG.E.U8 R208, desc[UR20][R90.64] ;  /* 0x000000145ad04981 */ /* 0x0000e2000c1e1100 */
[----:B------:R-:W-:-:S03]  /*f050*/  IADD3 R93, P6, PT, R87, R93, RZ ;  /* 0x0000005d575d7210 */ /* 0x000fc60007fde0ff */
[----:B-1----:R-:W3:Y:S04]  /*f060*/  LDL.LU R96, [R1+0x30] ;  /* 0x0000300001607983 */ /* 0x002ee80000300800 */
[----:B------:R-:W3:Y:S01]  /*f070*/  LDL.LU R54, [R1+0x34] ;  /* 0x0000340001367983 */ /* 0x000ee20000300800 */
[----:B0-----:R-:W-:Y:S02]  /*f080*/  @P1 IMAD.MOV.U32 R90, RZ, RZ, R98 ;  /* 0x000000ffff5a1224 */ /* 0x001fe400078e0062 */
[----:B------:R-:W-:Y:S01]  /*f090*/  @P1 IMAD.MOV.U32 R91, RZ, RZ, R99 ;  /* 0x000000ffff5b1224 */ /* 0x000fe200078e0063 */
[----:B------:R-:W4:Y:S04]  /*f0a0*/  LDL.LU R61, [R1+0x3c] ;  /* 0x00003c00013d7983 */ /* 0x000f280000300800 */
[----:B------:R0:W4:Y:S04]  /*f0b0*/  @P1 LDG.E.U8 R207, desc[UR20][R90.64] ;  /* 0x000000145acf1981 */ /* 0x000128000c1e1100 */
[----:B------:R-:W-:Y:S04]  /*f0c0*/  STL [R1+0x1c], R92 ;  /* 0x00001c5c01007387 */ /* 0x000fe80000100800 */
[----:B------:R1:W-:Y:S01]  /*f0d0*/  STL [R1+0x18], R95 ;  /* 0x0000185f01007387 */ /* 0x0003e20000100800 */
[----:B0-----:R-:W-:-:S02]  /*f0e0*/  @P2 IMAD.MOV.U32 R91, RZ, RZ, R95 ;  /* 0x000000ffff5b2224 */ /* 0x001fc400078e005f */
[----:B------:R-:W-:Y:S01]  /*f0f0*/  @P2 IMAD.MOV.U32 R90, RZ, RZ, R92 ;  /* 0x000000ffff5a2224 */ /* 0x000fe200078e005c */
[----:B-1----:R-:W4:Y:S04]  /*f100*/  LDL.LU R95, [R1+0x38] ;  /* 0x00003800015f7983 */ /* 0x002f280000300800 */
[----:B------:R0:W-:Y:S04]  /*f110*/  STL [R1+0x24], R93 ;  /* 0x0000245d01007387 */ /* 0x0001e80000100800 */
[----:B------:R-:W4:Y:S01]  /*f120*/  LDL.LU R98, [R1+0x40] ;  /* 0x0000400001627983 */ /* 0x000f220000300800 */
[----:B--2---:R-:W-:-:S05]  /*f130*/  IADD3 R94, P5, PT, R87, R94, RZ ;  /* 0x0000005e575e7210 */ /* 0x004fca0007fbe0ff */
[----:B------:R-:W-:Y:S04]  /*f140*/  STL [R1+0x2c], R94 ;  /* 0x00002c5e01007387 */ /* 0x000fe80000100800 */
[----:B------:R-:W2:Y:S01]  /*f150*/  LDL.LU R92, [R1+0x44] ;  /* 0x00004400015c7983 */ /* 0x000ea20000300800 */
[C---:B------:R-:W-:Y:S02]  /*f160*/  ISETP.GT.AND P4, PT, R108.reuse, 0x40, PT ;  /* 0x000000406c00780c */ /* 0x040fe40003f84270 */
[----:B------:R-:W-:Y:S02]  /*f170*/  PRMT R206, RZ, 0x7610, R206 ;  /* 0x00007610ffce7816 */ /* 0x000fe400000000ce */
[----:B------:R-:W-:Y:S01]  /*f180*/  ISETP.GT.AND P1, PT, R108, 0x41, PT ;  /* 0x000000416c00780c */ /* 0x000fe20003f24270 */
[----:B------:R-:W-:Y:S01]  /*f190*/  IMAD.X R70, R89, 0x1, R70, P6 ;  /* 0x0000000159467824 */ /* 0x000fe200030e0646 */
[----:B------:R-:W-:-:S02]  /*f1a0*/  PRMT R127, RZ, 0x7610, R127 ;  /* 0x00007610ff7f7816 */ /* 0x000fc4000000007f */
[----:B------:R1:W2:Y:S01]  /*f1b0*/  @P2 LDG.E.U8 R206, desc[UR20][R90.64] ;  /* 0x000000145ace2981 */ /* 0x0002a2000c1e1100 */
[----:B------:R-:W-:Y:S01]  /*f1c0*/  ISETP.GT.AND P2, PT, R108, 0x42, PT ;  /* 0x000000426c00780c */ /* 0x000fe20003f44270 */
[----:B------:R-:W-:Y:S01]  /*f1d0*/  IMAD.X R97, R89, 0x1, R97, P5 ;  /* 0x0000000159617824 */ /* 0x000fe200028e0661 */
[----:B------:R-:W-:Y:S01]  /*f1e0*/  PRMT R151, RZ, 0x7610, R151 ;  /* 0x00007610ff977816 */ /* 0x000fe20000000097 */
[----:B------:R0:W-:Y:S01]  /*f1f0*/  STL [R1+0x20], R70 ;  /* 0x0000204601007387 */ /* 0x0001e20000100800 */
[----:B-1----:R-:W-:Y:S02]  /*f200*/  @P4 IMAD.MOV.U32 R90, RZ, RZ, R93 ;  /* 0x000000ffff5a4224 */ /* 0x002fe400078e005d */
[----:B------:R-:W-:Y:S01]  /*f210*/  @P4 IMAD.MOV.U32 R91, RZ, RZ, R70 ;  /* 0x000000ffff5b4224 */ /* 0x000fe200078e0046 */
[----:B---3--:R-:W-:-:S04]  /*f220*/  IADD3 R54, P5, PT, R87, R54, RZ ;  /* 0x0000003657367210 */ /* 0x008fc80007fbe0ff */
[----:B------:R1:W3:Y:S04]  /*f230*/  @P4 LDG.E.U8 R127, desc[UR20][R90.64] ;  /* 0x000000145a7f4981 */ /* 0x0002e8000c1e1100 */
[----:B------:R-:W-:Y:S01]  /*f240*/  STL [R1+0x28], R97 ;  /* 0x0000286101007387 */ /* 0x000fe20000100800 */
[----:B------:R-:W-:Y:S01]  /*f250*/  IMAD.X R96, R89, 0x1, R96, P5 ;  /* 0x0000000159607824 */ /* 0x000fe200028e0660 */
[----:B----4-:R-:W-:Y:S02]  /*f260*/  IADD3 R61, P6, PT, R87, R61, RZ ;  /* 0x0000003d573d7210 */ /* 0x010fe40007fde0ff */
[----:B0-----:R-:W4:Y:S01]  /*f270*/  LDL.LU R93, [R1+0x298] ;  /* 0x00029800015d7983 */ /* 0x001f220000300800 */
[----:B-1----:R-:W-:Y:S02]  /*f280*/  @P1 IMAD.MOV.U32 R90, RZ, RZ, R94 ;  /* 0x000000ffff5a1224 */ /* 0x002fe400078e005e */
[----:B------:R-:W-:Y:S01]  /*f290*/  @P1 IMAD.MOV.U32 R91, RZ, RZ, R97 ;  /* 0x000000ffff5b1224 */ /* 0x000fe200078e0061 */
[----:B------:R-:W3:Y:S04]  /*f2a0*/  LDL.LU R70, [R1+0x29c] ;  /* 0x00029c0001467983 */ /* 0x000ee80000300800 */
[----:B------:R-:W4:Y:S04]  /*f2b0*/  LDL.LU R94, [R1+0x2a4] ;  /* 0x0002a400015e7983 */ /* 0x000f280000300800 */
[----:B------:R0:W4:Y:S04]  /*f2c0*/  @P1 LDG.E.U8 R151, desc[UR20][R90.64] ;  /* 0x000000145a971981 */ /* 0x000128000c1e1100 */
[----:B------:R-:W-:Y:S04]  /*f2d0*/  STL [R1+0x34], R54 ;  /* 0x0000343601007387 */ /* 0x000fe80000100800 */
[----:B------:R1:W-:Y:S01]  /*f2e0*/  STL [R1+0x30], R96 ;  /* 0x0000306001007387 */ /* 0x0003e20000100800 */
[----:B0-----:R-:W-:-:S02]  /*f2f0*/  @P2 IMAD.MOV.U32 R91, RZ, RZ, R96 ;  /* 0x000000ffff5b2224 */ /* 0x001fc400078e0060 */
[----:B------:R-:W-:Y:S01]  /*f300*/  @P2 IMAD.MOV.U32 R90, RZ, RZ, R54 ;  /* 0x000000ffff5a2224 */ /* 0x000fe200078e0036 */
[----:B-1----:R-:W4:Y:S04]  /*f310*/  LDL.LU R96, [R1+0x2a0] ;  /* 0x0002a00001607983 */ /* 0x002f280000300800 */
[----:B------:R-:W-:Y:S04]  /*f320*/  STL [R1+0x3c], R61 ;  /* 0x00003c3d01007387 */ /* 0x000fe80000100800 */
        /* <DEDUP_REMOVED lines=14> */
[----:B0-----:R-:W-:Y:S02]  /*f410*/  @P4 IMAD.MOV.U32 R90, RZ, RZ, R61 ;  /* 0x000000ffff5a4224 */ /* 0x001fe400078e003d */
[----:B------:R-:W-:Y:S01]  /*f420*/  @P4 IMAD.MOV.U32 R91, RZ, RZ, R95 ;  /* 0x000000ffff5b4224 */ /* 0x000fe200078e005f */
[----:B------:R-:W-:Y:S04]  /*f430*/  STL [R1+0x40], R98 ;  /* 0x0000406201007387 */ /* 0x000fe80000100800 */
[----:B------:R0:W2:Y:S01]  /*f440*/  @P4 LDG.E.U8 R202, desc[UR20][R90.64] ;  /* 0x000000145aca4981 */ /* 0x0000a2000c1e1100 */
[----:B---3--:R-:W-:-:S03]  /*f450*/  IADD3 R70, P5, PT, R87, R70, RZ ;  /* 0x0000004657467210 */ /* 0x008fc60007fbe0ff */
[----:B-1----:R-:W3:Y:S02]  /*f460*/  LDL.LU R95, [R1+0x2a8] ;  /* 0x0002a800015f7983 */ /* 0x002ee40000300800 */
[----:B----4-:R-:W-:Y:S02]  /*f470*/  IMAD.X R93, R89, 0x1, R93, P5 ;  /* 0x00000001595d7824 */ /* 0x010fe400028e065d */
[----:B------:R-:W4:Y:S01]  /*f480*/  LDL.LU R61, [R1+0x2ac] ;  /* 0x0002ac00013d7983 */ /* 0x000f220000300800 */
[----:B0-----:R-:W-:Y:S02]  /*f490*/  @P1 IMAD.MOV.U32 R90, RZ, RZ, R92 ;  /* 0x000000ffff5a1224 */ /* 0x001fe400078e005c */
[----:B------:R-:W-:Y:S01]  /*f4a0*/  @P1 IMAD.MOV.U32 R91, RZ, RZ, R98 ;  /* 0x000000ffff5b1224 */ /* 0x000fe200078e0062 */
[----:B------:R-:W-:Y:S01]  /*f4b0*/  IADD3 R94, P6, PT, R87, R94, RZ ;  /* 0x0000005e575e7210 */ /* 0x000fe20007fde0ff */
[----:B------:R-:W3:Y:S04]  /*f4c0*/  LDL.LU R92, [R1+0x2b4] ;  /* 0x0002b400015c7983 */ /* 0x000ee80000300800 */
[----:B------:R0:W3:Y:S04]  /*f4d0*/  @P1 LDG.E.U8 R201, desc[UR20][R90.64] ;  /* 0x000000145ac91981 */ /* 0x0000e8000c1e1100 */
[----:B------:R-:W-:Y:S04]  /*f4e0*/  STL [R1+0x29c], R70 ;  /* 0x00029c4601007387 */ /* 0x000fe80000100800 */
[----:B------:R1:W-:Y:S01]  /*f4f0*/  STL [R1+0x298], R93 ;  /* 0x0002985d01007387 */ /* 0x0003e20000100800 */
[----:B0-----:R-:W-:-:S02]  /*f500*/  @P2 IMAD.MOV.U32 R91, RZ, RZ, R93 ;  /* 0x000000ffff5b2224 */ /* 0x001fc400078e005d */
[----:B------:R-:W-:Y:S01]  /*f510*/  @P2 IMAD.MOV.U32 R90, RZ, RZ, R70 ;  /* 0x000000ffff5a2224 */ /* 0x000fe200078e0046 */
[----:B-1----:R-:W3:Y:S04]  /*f520*/  LDL.LU R93, [R1+0x2b0] ;  /* 0x0002b000015d7983 */ /* 0x002ee80000300800 */
[----:B------:R-:W-:Y:S04]  /*f530*/  STL [R1+0x2a4], R94 ;  /* 0x0002a45e01007387 */ /* 0x000fe80000100800 */
[----:B------:R-:W3:Y:S01]  /*f540*/  LDL.LU R98, [R1+0x2b8] ;  /* 0x0002b80001627983 */ /* 0x000ee20000300800 */
        /* <DEDUP_REMOVED lines=17> */
[----:B----4-:R-:W-:-:S03]  /*f660*/  IADD3 R61, P5, PT, R87, R61, RZ ;  /* 0x0000003d573d7210 */ /* 0x010fc60007fbe0ff */
[----:B-1----:R-:W4:Y:S02]  /*f670*/  LDL.LU R96, [R1+0x2c0] ;  /* 0x0002c00001607983 */ /* 0x002f240000300800 */
[----:B---3--:R-:W-:Y:S01]  /*f680*/  IMAD.X R95, R89, 0x1, R95, P5 ;  /* 0x00000001595f7824 */ /* 0x008fe200028e065f */
[----:B------:R-:W-:Y:S01]  /*f690*/  IADD3 R92, P6, PT, R87, R92, RZ ;  /* 0x0000005c575c7210 */ /* 0x000fe20007fde0ff */
        /* <DEDUP_REMOVED lines=27> */
[----:B---3--:R-:W-:-:S04]  /*f850*/  IADD3 R94, P5, PT, R87, R94, RZ ;  /* 0x0000005e575e7210 */ /* 0x008fc80007fbe0ff */
[----:B------:R0:W3:Y:S04]  /*f860*/  @P4 LDG.E.U8 R150, desc[UR20][R90.64] ;  /* 0x000000145a964981 */ /* 0x0000e8000c1e1100 */
[----:B------:R-:W-:Y:S01]  /*f870*/  STL [R1+0x2b8], R98 ;  /* 0x0002b86201007387 */ /* 0x000fe20000100800 */
[----:B----4-:R-:W-:Y:S01]  /*f880*/  IMAD.X R96, R89, 0x1, R96, P5 ;  /* 0x0000000159607824 */ /* 0x010fe200028e0660 */
[----:B------:R-:W-:Y:S02]  /*f890*/  IADD3 R54, P6, PT, R87, R54, RZ ;  /* 0x0000003657367210 */ /* 0x000fe40007fde0ff */
[----:B-1----:R-:W4:Y:S01]  /*f8a0*/  LDL.LU R93, [R1+0x2d8] ;  /* 0x0002d800015d7983 */ /* 0x002f220000300800 */
[----:B0-----:R-:W-:Y:S02]  /*f8b0*/  @P1 IMAD.MOV.U32 R90, RZ, RZ, R70 ;  /* 0x000000ffff5a1224 */ /* 0x001fe400078e0046 */
        /* <DEDUP_REMOVED lines=37> */
[----:B------:R1:W-:Y:S04]  /*fb10*/  STL [R1+0x2dc], R92 ;  /* 0x0002dc5c01007387 */ /* 0x0003e80000100800 */
[----:B------:R2:W-:Y:S01]  /*fb20*/  STL [R1+0x2d8], R93 ;  /* 0x0002d85d01007387 */ /* 0x0005e20000100800 */
[----:B0-----:R-:W-:-:S03]  /*fb30*/  @P2 IMAD.MOV.U32 R90, RZ, RZ, R92 ;  /* 0x000000ffff5a2224 */ /* 0x001fc600078e005c */
[----:B-1----:R-:W3:Y:S01]  /*fb40*/  LDL.LU R92, [R1+0x2f0] ;  /* 0x0002f000015c7983 */ /* 0x002ee20000300800 */
[----:B------:R-:W-:-:S03]  /*fb50*/  @P2 IMAD.MOV.U32 R91, RZ, RZ, R93 ;  /* 0x000000ffff5b2224 */ /* 0x000fc600078e005d */
        /* <DEDUP_REMOVED lines=40> */
[C---:B------:R-:W-:Y:S01]  /*fde0*/  ISETP.GT.AND P1, PT, R108.reuse, 0x53, PT ;  /* 0x000000536c00780c */ /* 0x040fe20003f24270 */
[C---:B------:R-:W-:Y:S01]  /*fdf0*/  IMAD.X R92, R89.reuse, 0x1, R92, P6 ;  /* 0x00000001595c7824 */ /* 0x040fe200030e065c */
[----:B------:R-:W-:Y:S01]  /*fe00*/  PRMT R133, RZ, 0x7610, R133 ;  /* 0x00007610ff857816 */ /* 0x000fe20000000085 */
[----:B------:R-:W-:Y:S01]  /*fe10*/  IMAD.X R97, R89, 0x1, R97, P5 ;  /* 0x0000000159617824 */ /* 0x000fe200028e0661 */
[----:B------:R0:W2:Y:S01]  /*fe20*/  @P2 LDG.E.U8 R149, desc[UR20][R90.64] ;  /* 0x000000145a952981 */ /* 0x0000a2000c1e1100 */
[----:B------:R-:W-:-:S03]  /*fe30*/  ISETP.GT.AND P2, PT, R108, 0x54, PT ;  /* 0x000000546c00780c */ /* 0x000fc60003f44270 */
[----:B------:R1:W-:Y:S01]  /*fe40*/  STL [R1+0x2f0], R92 ;  /* 0x0002f05c01007387 */ /* 0x0003e20000100800 */
[----:B------:R-:W-:Y:S01]  /*fe50*/  PRMT R186, RZ, 0x7610, R186 ;  /* 0x00007610ffba7816 */ /* 0x000fe200000000ba */
[----:B0-----:R-:W-:Y:S02]  /*fe60*/  @P4 IMAD.MOV.U32 R90, RZ, RZ, R61 ;  /* 0x000000ffff5a4224 */ /* 0x001fe400078e003d */
[----:B------:R-:W-:Y:S01]  /*fe70*/  @P4 IMAD.MOV.U32 R91, RZ, RZ, R92 ;  /* 0x000000ffff5b4224 */ /* 0x000fe200078e005c */
[----:B---3--:R-:W-:Y:S01]  /*fe80*/  IADD3 R70, P5, PT, R87, R70, RZ ;  /* 0x0000004657467210 */ /* 0x008fe20007fbe0ff */
[----:B------:R0:W-:Y:S04]  /*fe90*/  STL [R1+0x2f8], R97 ;  /* 0x0002f86101007387 */ /* 0x0001e80000100800 */
[----:B-1----:R-:W3:Y:S01]  /*fea0*/  LDL.LU R92, [R1+0x58] ;  /* 0x00005800015c7983 */ /* 0x002ee20000300800 */
[----:B----4-:R-:W-:Y:S01]  /*feb0*/  IMAD.X R96, R89, 0x1, R96, P5 ;  /* 0x0000000159607824 */ /* 0x010fe200028e0660 */
[----:B------:R-:W-:-:S02]  /*fec0*/  IADD3 R94, P6, PT, R87, R94, RZ ;  /* 0x0000005e575e7210 */ /* 0x000fc40007fde0ff */
[----:B------:R1:W4:Y:S04]  /*fed0*/  @P4 LDG.E.U8 R133, desc[UR20][R90.64] ;  /* 0x000000145a854981 */ /* 0x000328000c1e1100 */
[----:B------:R-:W3:Y:S01]  /*fee0*/  LDL.LU R61, [R1+0x5c] ;  /* 0x00005c00013d7983 */ /* 0x000ee20000300800 */
[----:B-1----:R-:W-:Y:S02]  /*fef0*/  @P1 IMAD.MOV.U32 R90, RZ, RZ, R93 ;  /* 0x000000ffff5a1224 */ /* 0x002fe400078e005d */
[----:B------:R-:W-:Y:S01]  /*ff00*/  @P1 IMAD.MOV.U32 R91, RZ, RZ, R97 ;  /* 0x000000ffff5b1224 */ /* 0x000fe200078e0061 */
[----:B------:R-:W4:Y:S04]  /*ff10*/  LDL.LU R93, [R1+0x31c] ;  /* 0x00031c00015d7983 */ /* 0x000f280000300800 */
[----:B------:R-:W-:Y:S04]  /*ff20*/  STL [R1+0x304], R70 ;  /* 0x0003044601007387 */ /* 0x000fe80000100800 */
[----:B------:R1:W-:Y:S04]  /*ff30*/  STL [R1+0x300], R96 ;  /* 0x0003006001007387 */ /* 0x0003e80000100800 */
[----:B------:R1:W4:Y:S04]  /*ff40*/  @P1 LDG.E.U8 R186, desc[UR20][R90.64] ;  /* 0x000000145aba1981 */ /* 0x000328000c1e1100 */
[----:B0-----:R-:W4:Y:S04]  /*ff50*/  LDL.LU R97, [R1+0x318] ;  /* 0x0003180001617983 */ /* 0x001f280000300800 */
[----:B------:R-:W-:Y:S01]  /*ff60*/  STL [R1+0x30c], R94 ;  /* 0x00030c5e01007387 */ /* 0x000fe20000100800 */
[----:B-1----:R-:W-:-:S03]  /*ff70*/  @P2 IMAD.MOV.U32 R91, RZ, RZ, R96 ;  /* 0x000000ffff5b2224 */ /* 0x002fc600078e0060 */
[----:B------:R-:W4:Y:S01]  /*ff80*/  LDL.LU R96, [R1+0x320] ;  /* 0x0003200001607983 */ /* 0x000f220000300800 */
[----:B------:R-:W-:Y:S01]  /*ff90*/  @P2 IMAD.MOV.U32 R90, RZ, RZ, R70 ;  /* 0x000000ffff5a2224 */ /* 0x000fe200078e0046 */
        /* <DEDUP_REMOVED lines=19> */
[----:B------:R-:W-:Y:S02]  /*100d0*/  IMAD.X R92, R89, 0x1, R92, P5 ;  /* 0x00000001595c7824 */ /* 0x000fe400028e065c */
[----:B------:R-:W3:Y:S01]  /*100e0*/  LDL.LU R94, [R1+0x32c] ;  /* 0x00032c00015e7983 */ /* 0x000ee20000300800 */
[----:B0-----:R-:W-:Y:S02]  /*100f0*/  @P1 IMAD.MOV.U32 R90, RZ, RZ, R54 ;  /* 0x000000ffff5a1224 */ /* 0x001fe400078e0036 */
[----:B------:R-:W-:Y:S01]  /*10100*/  @P1 IMAD.MOV.U32 R91, RZ, RZ, R98 ;  /* 0x000000ffff5b1224 */ /* 0x000fe200078e0062 */
[----:B----4-:R-:W-:Y:S01]  /*10110*/  IADD3 R93, P6, PT, R87, R93, RZ ;  /* 0x0000005d575d7210 */ /* 0x010fe20007fde0ff */
[----:B------:R-:W4:Y:S04]  /*10120*/  LDL.LU R54, [R1+0x334] ;  /* 0x0003340001367983 */ /* 0x000f280000300800 */
[----:B------:R0:W4:Y:S04]  /*10130*/  @P1 LDG.E.U8 R183, desc[UR20][R90.64] ;  /* 0x000000145ab71981 */ /* 0x000128000c1e1100 */
[----:B------:R1:W-:Y:S04]  /*10140*/  STL [R1+0x5c], R61 ;  /* 0x00005c3d01007387 */ /* 0x0003e80000100800 */
[----:B------:R2:W-:Y:S01]  /*10150*/  STL [R1+0x58], R92 ;  /* 0x0000585c01007387 */ /* 0x0005e20000100800 */
[----:B0-----:R-:W-:-:S03]  /*10160*/  @P2 IMAD.MOV.U32 R90, RZ, RZ, R61 ;  /* 0x000000ffff5a2224 */ /* 0x001fc600078e003d */
[----:B-1----:R-:W4:Y:S01]  /*10170*/  LDL.LU R61, [R1+0x330] ;  /* 0x00033000013d7983 */ /* 0x002f220000300800 */
[----:B------:R-:W-:-:S03]  /*10180*/  @P2 IMAD.MOV.U32 R91, RZ, RZ, R92 ;  /* 0x000000ffff5b2224 */ /* 0x000fc600078e005c */
        /* <DEDUP_REMOVED lines=17> */
[----:B------:R0:W-:Y:S01]  /*102a0*/  STL [R1+0x320], R96 ;  /* 0x0003206001007387 */ /* 0x0001e20000100800 */
[----:B---3--:R-:W-:-:S03]  /*102b0*/  IADD3 R94, P5, PT, R87, R94, RZ ;  /* 0x0000005e575e7210 */ /* 0x008fc60007fbe0ff */
[----:B-1----:R-:W3:Y:S04]  /*102c0*/  LDL.LU R97, [R1+0x340] ;  /* 0x0003400001617983 */ /* 0x002ee80000300800 */
[----:B------:R1:W3:Y:S01]  /*102d0*/  @P4 LDG.E.U8 R162, desc[UR20][R90.64] ;  /* 0x000000145aa24981 */ /* 0x0002e2000c1e1100 */
[----:B------:R-:W-:Y:S01]  /*102e0*/  IMAD.X R95, R89, 0x1, R95, P5 ;  /* 0x00000001595f7824 */ /* 0x000fe200028e065f */
[----:B----4-:R-:W-:Y:S02]  /*102f0*/  IADD3 R54, P6, PT, R87, R54, RZ ;  /* 0x0000003657367210 */ /* 0x010fe40007fde0ff */
[----:B------:R-:W4:Y:S01]  /*10300*/  LDL.LU R93, [R1+0x344] ;  /* 0x00034400015d7983 */ /* 0x000f220000300800 */
[----:B-1----:R-:W-:Y:S02]  /*10310*/  @P1 IMAD.MOV.U32 R90, RZ, RZ, R70 ;  /* 0x000000ffff5a1224 */ /* 0x002fe400078e0046 */
[----:B------:R-:W-:Y:S01]  /*10320*/  @P1 IMAD.MOV.U32 R91, RZ, RZ, R96 ;  /* 0x000000ffff5b1224 */ /* 0x000fe200078e0060 */
[----:B------:R-:W3:Y:S04]  /*10330*/  LDL.LU R70, [R1+0x34c] ;  /* 0x00034c0001467983 */ /* 0x000ee80000300800 */
[----:B------:R-:W-:Y:S04]  /*10340*/  STL [R1+0x32c], R94 ;  /* 0x00032c5e01007387 */ /* 0x000fe80000100800 */
[----:B------:R1:W-:Y:S04]  /*10350*/  STL [R1+0x328], R95 ;  /* 0x0003285f01007387 */ /* 0x0003e80000100800 */
[----:B------:R1:W3:Y:S04]  /*10360*/  @P1 LDG.E.U8 R148, desc[UR20][R90.64] ;  /* 0x000000145a941981 */ /* 0x0002e8000c1e1100 */
[----:B0-----:R-:W3:Y:S04]  /*10370*/  LDL.LU R96, [R1+0x348] ;  /* 0x0003480001607983 */ /* 0x001ee80000300800 */
[----:B------:R-:W-:Y:S01]  /*10380*/  STL [R1+0x334], R54 ;  /* 0x0003343601007387 */ /* 0x000fe20000100800 */
[----:B-1----:R-:W-:-:S03]  /*10390*/  @P2 IMAD.MOV.U32 R91, RZ, RZ, R95 ;  /* 0x000000ffff5b2224 */ /* 0x002fc600078e005f */
[----:B------:R-:W3:Y:S01]  /*103a0*/  LDL.LU R95, [R1+0x60] ;  /* 0x00006000015f7983 */ /* 0x000ee20000300800 */
[----:B------:R-:W-:Y:S01]  /*103b0*/  @P2 IMAD.MOV.U32 R90, RZ, RZ, R94 ;  /* 0x000000ffff5a2224 */ /* 0x000fe200078e005e */
        /* <DEDUP_REMOVED lines=16> */
[----:B----4-:R-:W-:-:S03]  /*104c0*/  IADD3 R93, P5, PT, R87, R93, RZ ;  /* 0x0000005d575d7210 */ /* 0x010fc60007fbe0ff */
[----:B-1----:R-:W4:Y:S04]  /*104d0*/  LDL.LU R61, [R1+0x350] ;  /* 0x00035000013d7983 */ /* 0x002f280000300800 */
[----:B------:R1:W4:Y:S01]  /*104e0*/  @P4 LDG.E.U8 R177, desc[UR20][R90.64] ;  /* 0x000000145ab14981 */ /* 0x000322000c1e1100 */
[----:B---3--:R-:W-:-:S03]  /*104f0*/  IMAD.X R97, R89, 0x1, R97, P5 ;  /* 0x0000000159617824 */ /* 0x008fc600028e0661 */
[----:B------:R-:W3:Y:S01]  /*10500*/  LDL.LU R54, [R1+0x354] ;  /* 0x0003540001367983 */ /* 0x000ee20000300800 */
[----:B------:R-:W-:Y:S01]  /*10510*/  IADD3 R70, P6, PT, R87, R70, RZ ;  /* 0x0000004657467210 */ /* 0x000fe20007fde0ff */
        /* <DEDUP_REMOVED lines=17> */
[----:B------:R-:W-:-:S02]  /*10630*/  IMAD.X R96, R89, 0x1, R96, P6 ;  /* 0x0000000159607824 */ /* 0x000fc400030e0660 */
[----:B------:R-:W-:Y:S01]  /*10640*/  IMAD.X R95, R89, 0x1, R95, P5 ;  /* 0x00000001595f7824 */ /* 0x000fe200028e065f */
[----:B------:R0:W2:Y:S01]  /*10650*/  @P2 LDG.E.U8 R174, desc[UR20][R90.64] ;  /* 0x000000145aae2981 */ /* 0x0000a2000c1e1100 */
[----:B------:R-:W-:Y:S02]  /*10660*/  PRMT R172, RZ, 0x7610, R172 ;  /* 0x00007610ffac7816 */ /* 0x000fe400000000ac */
[----:B------:R-:W-:Y:S01]  /*10670*/  ISETP.GT.AND P2, PT, R108, 0x60, PT ;  /* 0x000000606c00780c */ /* 0x000fe20003f44270 */
[----:B------:R1:W-:Y:S01]  /*10680*/  STL [R1+0x348], R96 ;  /* 0x0003486001007387 */ /* 0x0003e20000100800 */
[----:B------:R-:W-:-:S03]  /*10690*/  PRMT R171, RZ, 0x7610, R171 ;  /* 0x00007610ffab7816 */ /* 0x000fc600000000ab */
[----:B------:R3:W-:Y:S01]  /*106a0*/  STL [R1+0x60], R95 ;  /* 0x0000605f01007387 */ /* 0x0007e20000100800 */
[----:B0-----:R-:W-:Y:S02]  /*106b0*/  @P4 IMAD.MOV.U32 R90, RZ, RZ, R70 ;  /* 0x000000ffff5a4224 */ /* 0x001fe400078e0046 */
[----:B------:R-:W-:Y:S02]  /*106c0*/  @P4 IMAD.MOV.U32 R91, RZ, RZ, R96 ;  /* 0x000000ffff5b4224 */ /* 0x000fe400078e0060 */
[----:B-1----:R-:W2:Y:S01]  /*106d0*/  LDL.LU R96, [R1+0x368] ;  /* 0x0003680001607983 */ /* 0x002ea20000300800 */
[----:B---3--:R-:W-:-:S03]  /*106e0*/  IADD3 R54, P5, PT, R87, R54, RZ ;  /* 0x0000003657367210 */ /* 0x008fc60007fbe0ff */
[----:B------:R-:W3:Y:S04]  /*106f0*/  LDL.LU R70, [R1+0x36c] ;  /* 0x00036c0001467983 */ /* 0x000ee80000300800 */
[----:B------:R0:W3:Y:S01]  /*10700*/  @P4 LDG.E.U8 R172, desc[UR20][R90.64] ;  /* 0x000000145aac4981 */ /* 0x0000e2000c1e1100 */
[----:B----4-:R-:W-:Y:S01]  /*10710*/  IMAD.X R61, R89, 0x1, R61, P5 ;  /* 0x00000001593d7824 */ /* 0x010fe200028e063d */
[----:B------:R-:W-:Y:S01]  /*10720*/  IADD3 R92, P6, PT, R87, R92, RZ ;  /* 0x0000005c575c7210 */ /* 0x000fe20007fde0ff */
[----:B0-----:R-:W-:Y:S02]  /*10730*/  @P1 IMAD.MOV.U32 R90, RZ, RZ, R94 ;  /* 0x000000ffff5a1224 */ /* 0x001fe400078e005e */
[----:B------:R-:W-:Y:S01]  /*10740*/  @P1 IMAD.MOV.U32 R91, RZ, RZ, R95 ;  /* 0x000000ffff5b1224 */ /* 0x000fe200078e005f */
[----:B------:R-:W4:Y:S04]  /*10750*/  LDL.LU R94, [R1+0x374] ;  /* 0x00037400015e7983 */ /* 0x000f280000300800 */
[----:B------:R-:W-:Y:S04]  /*10760*/  STL [R1+0x354], R54 ;  /* 0x0003543601007387 */ /* 0x000fe80000100800 */
[----:B------:R0:W-:Y:S04]  /*10770*/  STL [R1+0x350], R61 ;  /* 0x0003503d01007387 */ /* 0x0001e80000100800 */
[----:B------:R1:W4:Y:S04]  /*10780*/  @P1 LDG.E.U8 R171, desc[UR20][R90.64] ;  /* 0x000000145aab1981 */ /* 0x000328000c1e1100 */
[----:B------:R-:W4:Y:S04]  /*10790*/  LDL.LU R95, [R1+0x370] ;  /* 0x00037000015f7983 */ /* 0x000f280000300800 */
[----:B------:R2:W-:Y:S01]  /*107a0*/  STL [R1+0x35c], R92 ;  /* 0x00035c5c01007387 */ /* 0x0005e20000100800 */
[----:B-1----:R-:W-:-:S03]  /*107b0*/  @P2 IMAD.MOV.U32 R91, RZ, RZ, R61 ;  /* 0x000000ffff5b2224 */ /* 0x002fc600078e003d */
[----:B0-----:R-:W4:Y:S01]  /*107c0*/  LDL.LU R61, [R1+0x378] ;  /* 0x00037800013d7983 */ /* 0x001f220000300800 */
[----:B------:R-:W-:Y:S01]  /*107d0*/  @P2 IMAD.MOV.U32 R90, RZ, RZ, R54 ;  /* 0x000000ffff5a2224 */ /* 0x000fe200078e0036 */
[----:B--2---:R-:W-:-:S05]  /*107e0*/  IADD3 R93, P5, PT, R87, R93, RZ ;  /* 0x0000005d575d7210 */ /* 0x004fca0007fbe0ff */
[----:B------:R0:W-:Y:S04]  /*107f0*/  STL [R1+0x364], R93 ;  /* 0x0003645d01007387 */ /* 0x0001e80000100800 */
[----:B------:R-:W2:Y:S01]  /*10800*/  LDL.LU R54, [R1+0x37c] ;  /* 0x00037c0001367983 */ /* 0x000ea20000300800 */
[----:B------:R-:W-:Y:S01]  /*10810*/  ISETP.GT.AND P4, PT, R108, 0x61, PT ;  /* 0x000000616c00780c */ /* 0x000fe20003f84270 */
[C---:B------:R-:W-:Y:S01]  /*10820*/  IMAD.X R98, R89.reuse, 0x1, R98, P6 ;  /* 0x0000000159627824 */ /* 0x040fe200030e0662 */
[----:B------:R-:W-:Y:S01]  /*10830*/  PRMT R161, RZ, 0x7610, R161 ;  /* 0x00007610ffa17816 */ /* 0x000fe200000000a1 */
[----:B------:R-:W-:-:S03]  /*10840*/  IMAD.X R97, R89, 0x1, R97, P5 ;  /* 0x0000000159617824 */ /* 0x000fc600028e0661 */
[----:B------:R-:W-:Y:S04]  /*10850*/  STL [R1+0x358], R98 ;  /* 0x0003586201007387 */ /* 0x000fe80000100800 */
[----:B------:R1:W2:Y:S04]  /*10860*/  @P2 LDG.E.U8 R161, desc[UR20][R90.64] ;  /* 0x000000145aa12981 */ /* 0x0002a8000c1e1100 */
[----:B------:R0:W-:Y:S01]  /*10870*/  STL [R1+0x360], R97 ;  /* 0x0003606101007387 */ /* 0x0001e20000100800 */
[----:B-1----:R-:W-:-:S03]  /*10880*/  @P4 IMAD.MOV.U32 R90, RZ, RZ, R92 ;  /* 0x000000ffff5a4224 */ /* 0x002fc600078e005c */
[----:B------:R-:W2:Y:S01]  /*10890*/  LDL.LU R92, [R1+0x384] ;  /* 0x00038400015c7983 */ /* 0x000ea20000300800 */
[C---:B------:R-:W-:Y:S01]  /*108a0*/  ISETP.GT.AND P1, PT, R108.reuse, 0x62, PT ;  /* 0x000000626c00780c */ /* 0x040fe20003f24270 */
[----:B------:R-:W-:Y:S01]  /*108b0*/  @P4 IMAD.MOV.U32 R91, RZ, RZ, R98 ;  /* 0x000000ffff5b4224 */ /* 0x000fe200078e0062 */
[----:B------:R-:W-:Y:S02]  /*108c0*/  PRMT R147, RZ, 0x7610, R147 ;  /* 0x00007610ff937816 */ /* 0x000fe40000000093 */
[----:B---3--:R-:W-:Y:S02]  /*108d0*/  IADD3 R70, P5, PT, R87, R70, RZ ;  /* 0x0000004657467210 */ /* 0x008fe40007fbe0ff */
[----:B------:R-:W-:Y:S02]  /*108e0*/  ISETP.GT.AND P2, PT, R108, 0x63, PT ;  /* 0x000000636c00780c */ /* 0x000fe40003f44270 */
[----:B------:R1:W3:Y:S01]  /*108f0*/  @P4 LDG.E.U8 R147, desc[UR20][R90.64] ;  /* 0x000000145a934981 */ /* 0x0002e2000c1e1100 */
[----:B------:R-:W-:Y:S01]  /*10900*/  IMAD.X R96, R89, 0x1, R96, P5 ;  /* 0x0000000159607824 */ /* 0x000fe200028e0660 */
[----:B------:R-:W-:-:S02]  /*10910*/  PRMT R131, RZ, 0x7610, R131 ;  /* 0x00007610ff837816 */ /* 0x000fc40000000083 */
[----:B----4-:R-:W-:Y:S01]  /*10920*/  IADD3 R94, P6, PT, R87, R94, RZ ;  /* 0x0000005e575e7210 */ /* 0x010fe20007fde0ff */
[----:B-1----:R-:W-:Y:S02]  /*10930*/  @P1 IMAD.MOV.U32 R90, RZ, RZ, R93 ;  /* 0x000000ffff5a1224 */ /* 0x002fe400078e005d */
[----:B0-----:R-:W4:Y:S01]  /*10940*/  LDL.LU R93, [R1+0x380] ;  /* 0x00038000015d7983 */ /* 0x001f220000300800 */
[----:B------:R-:W-:-:S03]  /*10950*/  @P1 IMAD.MOV.U32 R91, RZ, RZ, R97 ;  /* 0x000000ffff5b1224 */ /* 0x000fc600078e0061 */
[----:B------:R-:W3:Y:S04]  /*10960*/  LDL.LU R100, [R1+0x68] ;  /* 0x0000680001647983 */ /* 0x000ee80000300800 */
[----:B------:R-:W-:Y:S04]  /*10970*/  STL [R1+0x36c], R70 ;  /* 0x00036c4601007387 */ /* 0x000fe80000100800 */
[----:B------:R0:W-:Y:S04]  /*10980*/  STL [R1+0x368], R96 ;  /* 0x0003686001007387 */ /* 0x0001e80000100800 */
[----:B------:R-:W3:Y:S04]  /*10990*/  LDL.LU R97, [R1+0x6c] ;  /* 0x00006c0001617983 */ /* 0x000ee80000300800 */
[----:B------:R1:W3:Y:S04]  /*109a0*/  @P1 LDG.E.U8 R131, desc[UR20][R90.64] ;  /* 0x000000145a831981 */ /* 0x0002e8000c1e1100 */
[----:B------:R-:W-:Y:S01]  /*109b0*/  STL [R1+0x374], R94 ;  /* 0x0003745e01007387 */ /* 0x000fe20000100800 */
[----:B-1----:R-:W-:-:S03]  /*109c0*/  @P2 IMAD.MOV.U32 R91, RZ, RZ, R96 ;  /* 0x000000ffff5b2224 */ /* 0x002fc600078e0060 */
[----:B0-----:R-:W3:Y:S01]  /*109d0*/  LDL.LU R96, [R1+0x388] ;  /* 0x0003880001607983 */ /* 0x001ee20000300800 */
[----:B------:R-:W-:Y:S01]  /*109e0*/  @P2 IMAD.MOV.U32 R90, RZ, RZ, R70 ;  /* 0x000000ffff5a2224 */ /* 0x000fe200078e0046 */
[----:B--2---:R-:W-:-:S05]  /*109f0*/  IADD3 R54, P5, PT, R87, R54, RZ ;  /* 0x0000003657367210 */ /* 0x004fca0007fbe0ff */
[----:B------:R-:W-:Y:S04]  /*10a00*/  STL [R1+0x37c], R54 ;  /* 0x00037c3601007387 */ /* 0x000fe80000100800 */
[----:B------:R-:W2:Y:S01]  /*10a10*/  LDL.LU R70, [R1+0x38c] ;  /* 0x00038c0001467983 */ /* 0x000ea20000300800 */
[C---:B------:R-:W-:Y:S01]  /*10a20*/  IMAD.X R95, R89.reuse, 0x1, R95, P6 ;  /* 0x00000001595f7824 */ /* 0x040fe200030e065f */
[C---:B------:R-:W-:Y:S01]  /*10a30*/  ISETP.GT.AND P4, PT, R108.reuse, 0x64, PT ;  /* 0x000000646c00780c */ /* 0x040fe20003f84270 */
[----:B------:R-:W-:Y:S01]  /*10a40*/  IMAD.X R61, R89, 0x1, R61, P5 ;  /* 0x00000001593d7824 */ /* 0x000fe200028e063d */
[----:B------:R-:W-:Y:S02]  /*10a50*/  PRMT R170, RZ, 0x7610, R170 ;  /* 0x00007610ffaa7816 */ /* 0x000fe400000000aa */
[----:B------:R-:W-:Y:S04]  /*10a60*/  STL [R1+0x370], R95 ;  /* 0x0003705f01007387 */ /* 0x000fe80000100800 */
[----:B------:R0:W-:Y:S01]  /*10a70*/  STL [R1+0x378], R61 ;  /* 0x0003783d01007387 */ /* 0x0001e20000100800 */
[----:B------:R-:W-:-:S03]  /*10a80*/  ISETP.GT.AND P1, PT, R108, 0x65, PT ;  /* 0x000000656c00780c */ /* 0x000fc60003f24270 */
[----:B------:R-:W2:Y:S04]  /*10a90*/  LDL.LU R99, [R1+0x390] ;  /* 0x0003900001637983 */ /* 0x000ea80000300800 */
[----:B------:R-:W2:Y:S01]  /*10aa0*/  LDL.LU R98, [R1+0x394] ;  /* 0x0003940001627983 */ /* 0x000ea20000300800 */
[----:B------:R-:W-:-:S03]  /*10ab0*/  PRMT R167, RZ, 0x7610, R167 ;  /* 0x00007610ffa77816 */ /* 0x000fc600000000a7 */
[----:B------:R1:W2:Y:S02]  /*10ac0*/  @P2 LDG.E.U8 R170, desc[UR20][R90.64] ;  /* 0x000000145aaa2981 */ /* 0x0002a4000c1e1100 */
[----:B-1----:R-:W-:Y:S02]  /*10ad0*/  @P4 IMAD.MOV.U32 R90, RZ, RZ, R94 ;  /* 0x000000ffff5a4224 */ /* 0x002fe400078e005e */
[----:B------:R-:W-:-:S05]  /*10ae0*/  @P4 IMAD.MOV.U32 R91, RZ, RZ, R95 ;  /* 0x000000ffff5b4224 */ /* 0x000fca00078e005f */
[----:B------:R1:W2:Y:S01]  /*10af0*/  @P4 LDG.E.U8 R167, desc[UR20][R90.64] ;  /* 0x000000145aa74981 */ /* 0x0002a2000c1e1100 */
[----:B------:R-:W-:Y:S01]  /*10b00*/  IADD3 R92, P4, PT, R87, R92, RZ ;  /* 0x0000005c575c7210 */ /* 0x000fe20007f9e0ff */
[----:B-1----:R-:W-:Y:S02]  /*10b10*/  @P1 IMAD.MOV.U32 R91, RZ, RZ, R61 ;  /* 0x000000ffff5b1224 */ /* 0x002fe400078e003d */
[----:B0-----:R-:W2:Y:S01]  /*10b20*/  LDL.LU R61, [R1+0x398] ;  /* 0x00039800013d7983 */ /* 0x001ea20000300800 */
[----:B------:R-:W-:-:S03]  /*10b30*/  @P1 IMAD.MOV.U32 R90, RZ, RZ, R54 ;  /* 0x000000ffff5a1224 */ /* 0x000fc600078e0036 */
[----:B------:R-:W-:Y:S04]  /*10b40*/  STL [R1+0x384], R92 ;  /* 0x0003845c01007387 */ /* 0x000fe80000100800 */
[----:B------:R-:W2:Y:S01]  /*10b50*/  LDL.LU R54, [R1+0x39c] ;  /* 0x00039c0001367983 */ /* 0x000ea20000300800 */
[----:B------:R-:W-:Y:S01]  /*10b60*/  PRMT R165, RZ, 0x7610, R165 ;  /* 0x00007610ffa57816 */ /* 0x000fe200000000a5 */
[----:B----4-:R-:W-:Y:S01]  /*10b70*/  IMAD.X R93, R89, 0x1, R93, P4 ;  /* 0x00000001595d7824 */ /* 0x010fe200020e065d */
[C---:B------:R-:W-:Y:S02]  /*10b80*/  ISETP.GT.AND P2, PT, R108.reuse, 0x66, PT ;  /* 0x000000666c00780c */ /* 0x040fe40003f44270 */
[----:B------:R-:W-:Y:S02]  /*10b90*/  ISETP.GT.AND P5, PT, R108, 0x67, PT ;  /* 0x000000676c00780c */ /* 0x000fe40003fa4270 */
[----:B------:R0:W4:Y:S01]  /*10ba0*/  @P1 LDG.E.U8 R165, desc[UR20][R90.64] ;  /* 0x000000145aa51981 */ /* 0x000122000c1e1100 */
[----:B---3--:R-:W-:-:S03]  /*10bb0*/  IADD3 R97, P1, PT, R87, R97, RZ ;  /* 0x0000006157617210 */ /* 0x008fc60007f3e0ff */
[----:B------:R1:W-:Y:S04]  /*10bc0*/  STL [R1+0x380], R93 ;  /* 0x0003805d01007387 */ /* 0x0003e80000100800 */
[----:B------:R-:W3:Y:S01]  /*10bd0*/  LDL.LU R95, [R1+0x3a0] ;  /* 0x0003a000015f7983 */ /* 0x000ee20000300800 */
[----:B------:R-:W-:-:S03]  /*10be0*/  IMAD.X R100, R89, 0x1, R100, P1 ;  /* 0x0000000159647824 */ /* 0x000fc600008e0664 */
[----:B------:R-:W3:Y:S01]  /*10bf0*/  LDL.LU R94, [R1+0x3a4] ;  /* 0x0003a400015e7983 */ /* 0x000ee20000300800 */
[----:B0-----:R-:W-:-:S03]  /*10c00*/  PRMT R90, RZ, 0x7610, R90 ;  /* 0x00007610ff5a7816 */ /* 0x001fc6000000005a */
[----:B------:R-:W-:Y:S04]  /*10c10*/  STL [R1+0x6c], R97 ;  /* 0x00006c6101007387 */ /* 0x000fe80000100800 */
[----:B------:R1:W3:Y:S04]  /*10c20*/  @P2 LDG.E.U8 R90, desc[UR20][R92.64] ;  /* 0x000000145c5a2981 */ /* 0x0002e8000c1e1100 */
[----:B------:R0:W-:Y:S01]  /*10c30*/  STL [R1+0x68], R100 ;  /* 0x0000686401007387 */ /* 0x0001e20000100800 */
[----:B-1----:R-:W-:Y:S02]  /*10c40*/  @P5 IMAD.MOV.U32 R93, RZ, RZ, R100 ;  /* 0x000000ffff5d5224 */ /* 0x002fe400078e0064 */
[----:B------:R-:W-:Y:S01]  /*10c50*/  @P5 IMAD.MOV.U32 R92, RZ, RZ, R97 ;  /* 0x000000ffff5c5224 */ /* 0x000fe200078e0061 */
[----:B0-----:R-:W4:Y:S01]  /*10c60*/  LDL.LU R100, [R1+0x3a8] ;  /* 0x0003a80001647983 */ /* 0x001f220000300800 */
[----:B------:R-:W-:-:S02]  /*10c70*/  ISETP.GT.AND P2, PT, R108, 0x68, PT ;  /* 0x000000686c00780c */ /* 0x000fc40003f44270 */
[----:B------:R-:W-:-:S06]  /*10c80*/  PRMT R91, RZ, 0x7610, R91 ;  /* 0x00007610ff5b7816 */ /* 0x000fcc000000005b */
[----:B------:R0:W4:Y:S01]  /*10c90*/  @P5 LDG.E.U8 R91, desc[UR20][R92.64] ;  /* 0x000000145c5b5981 */ /* 0x000122000c1e1100 */
[----:B--2---:R-:W-:-:S05]  /*10ca0*/  IADD3 R70, P1, PT, R87, R70, RZ ;  /* 0x0000004657467210 */ /* 0x004fca0007f3e0ff */
[----:B------:R-:W-:Y:S01]  /*10cb0*/  IMAD.X R96, R89, 0x1, R96, P1 ;  /* 0x0000000159607824 */ /* 0x000fe200008e0660 */
[----:B------:R-:W-:Y:S04]  /*10cc0*/  STL [R1+0x38c], R70 ;  /* 0x00038c4601007387 */ /* 0x000fe80000100800 */
[----:B------:R1:W-:Y:S04]  /*10cd0*/  STL [R1+0x388], R96 ;  /* 0x0003886001007387 */ /* 0x0003e80000100800 */
[----:B------:R-:W2:Y:S01]  /*10ce0*/  LDL.LU R97, [R1+0x3ac] ;  /* 0x0003ac0001617983 */ /* 0x000ea20000300800 */
[----:B0-----:R-:W-:-:S02]  /*10cf0*/  @P2 IMAD.MOV.U32 R93, RZ, RZ, R96 ;  /* 0x000000ffff5d2224 */ /* 0x001fc400078e0060 */
[----:B------:R-:W-:Y:S01]  /*10d00*/  @P2 IMAD.MOV.U32 R92, RZ, RZ, R70 ;  /* 0x000000ffff5c2224 */ /* 0x000fe200078e0046 */
[----:B-1----:R-:W4:Y:S04]  /*10d10*/  LDL.LU R96, [R1+0x3b0] ;  /* 0x0003b00001607983 */ /* 0x002f280000300800 */
[----:B------:R-:W4:Y:S01]  /*10d20*/  LDL.LU R70, [R1+0x3b4] ;  /* 0x0003b40001467983 */ /* 0x000f220000300800 */
[----:B------:R-:W-:-:S06]  /*10d30*/  PRMT R160, RZ, 0x7610, R160 ;  /* 0x00007610ffa07816 */ /* 0x000fcc00000000a0 */
[----:B------:R0:W4:Y:S01]  /*10d40*/  @P2 LDG.E.U8 R160, desc[UR20][R92.64] ;  /* 0x000000145ca02981 */ /* 0x000122000c1e1100 */
[----:B------:R-:W-:Y:S02]  /*10d50*/  ISETP.GT.AND P2, PT, R108, 0x69, PT ;  /* 0x000000696c00780c */ /* 0x000fe40003f44270 */
[----:B------:R-:W-:Y:S02]  /*10d60*/  IADD3 R98, P1, PT, R87, R98, RZ ;  /* 0x0000006257627210 */ /* 0x000fe40007f3e0ff */
[----:B------:R-:W-:-:S03]  /*10d70*/  PRMT R146, RZ, 0x7610, R146 ;  /* 0x00007610ff927816 */ /* 0x000fc60000000092 */
[----:B------:R-:W-:-:S06]  /*10d80*/  IMAD.X R99, R89, 0x1, R99, P1 ;  /* 0x0000000159637824 */ /* 0x000fcc00008e0663 */
[----:B0-----:R-:W-:Y:S02]  /*10d90*/  @P2 IMAD.MOV.U32 R92, RZ, RZ, R98 ;  /* 0x000000ffff5c2224 */ /* 0x001fe400078e0062 */
[----:B------:R-:W-:-:S05]  /*10da0*/  @P2 IMAD.MOV.U32 R93, RZ, RZ, R99 ;  /* 0x000000ffff5d2224 */ /* 0x000fca00078e0063 */
[----:B------:R0:W4:Y:S01]  /*10db0*/  @P2 LDG.E.U8 R146, desc[UR20][R92.64] ;  /* 0x000000145c922981 */ /* 0x000122000c1e1100 */
[----:B------:R-:W-:Y:S02]  /*10dc0*/  ISETP.GT.AND P2, PT, R108, 0x6a, PT ;  /* 0x0000006a6c00780c */ /* 0x000fe40003f44270 */
[----:B------:R-:W-:Y:S01]  /*10dd0*/  IADD3 R54, P1, PT, R87, R54, RZ ;  /* 0x0000003657367210 */ /* 0x000fe20007f3e0ff */
[----:B------:R-:W-:Y:S04]  /*10de0*/  STL [R1+0x394], R98 ;  /* 0x0003946201007387 */ /* 0x000fe80000100800 */
[----:B------:R-:W-:Y:S01]  /*10df0*/  IMAD.X R61, R89, 0x1, R61, P1 ;  /* 0x00000001593d7824 */ /* 0x000fe200008e063d */
[----:B------:R-:W-:Y:S05]  /*10e00*/  STL [R1+0x390], R99 ;  /* 0x0003906301007387 */ /* 0x000fea0000100800 */
[----:B0-----:R-:W-:-:S02]  /*10e10*/  @P2 IMAD.MOV.U32 R92, RZ, RZ, R54 ;  /* 0x000000ffff5c2224 */ /* 0x001fc400078e0036 */
[----:B------:R-:W-:Y:S01]  /*10e20*/  @P2 IMAD.MOV.U32 R93, RZ, RZ, R61 ;  /* 0x000000ffff5d2224 */ /* 0x000fe200078e003d */
[----:B------:R-:W-:Y:S04]  /*10e30*/  STL [R1+0x39c], R54 ;  /* 0x00039c3601007387 */ /* 0x000fe80000100800 */
[----:B------:R0:W-:Y:S04]  /*10e40*/  STL [R1+0x398], R61 ;  /* 0x0003983d01007387 */ /* 0x0001e80000100800 */
[----:B0-----:R-:W4:Y:S04]  /*10e50*/  LDL.LU R61, [R1+0x3b8] ;  /* 0x0003b800013d7983 */ /* 0x001f280000300800 */
[----:B------:R-:W4:Y:S01]  /*10e60*/  LDL.LU R54, [R1+0x3bc] ;  /* 0x0003bc0001367983 */ /* 0x000f220000300800 */
[----:B------:R-:W-:-:S02]  /*10e70*/  PRMT R130, RZ, 0x7610, R130 ;  /* 0x00007610ff827816 */ /* 0x000fc40000000082 */
[----:B---3--:R-:W-:-:S04]  /*10e80*/  IADD3 R94, P1, PT, R87, R94, RZ ;  /* 0x0000005e575e7210 */ /* 0x008fc80007f3e0ff */
[----:B------:R0:W3:Y:S01]  /*10e90*/  @P2 LDG.E.U8 R130, desc[UR20][R92.64] ;  /* 0x000000145c822981 */ /* 0x0000e2000c1e1100 */
[----:B------:R-:W-:Y:S01]  /*10ea0*/  ISETP.GT.AND P2, PT, R108, 0x6b, PT ;  /* 0x0000006b6c00780c */ /* 0x000fe20003f44270 */
[----:B------:R-:W-:Y:S01]  /*10eb0*/  IMAD.X R95, R89, 0x1, R95, P1 ;  /* 0x00000001595f7824 */ /* 0x000fe200008e065f */
[----:B0-----:R-:W-:-:S11]  /*10ec0*/  PRMT R92, RZ, 0x7610, R92 ;  /* 0x00007610ff5c7816 */ /* 0x001fd6000000005c */
[----:B------:R0:W3:Y:S01]  /*10ed0*/  @P2 LDG.E.U8 R92, desc[UR20][R94.64] ;  /* 0x000000145e5c2981 */ /* 0x0000e2000c1e1100 */
[----:B------:R-:W-:Y:S02]  /*10ee0*/  ISETP.GT.AND P2, PT, R108, 0x6c, PT ;  /* 0x0000006c6c00780c */ /* 0x000fe40003f44270 */
[----:B------:R-:W-:Y:S01]  /*10ef0*/  PRMT R93, RZ, 0x7610, R93 ;  /* 0x00007610ff5d7816 */ /* 0x000fe2000000005d */
[----:B------:R0:W-:Y:S04]  /*10f00*/  STL [R1+0x3a4], R94 ;  /* 0x0003a45e01007387 */ /* 0x0001e80000100800 */
[----:B------:R1:W-:Y:S04]  /*10f10*/  STL [R1+0x3a0], R95 ;  /* 0x0003a05f01007387 */ /* 0x0003e80000100800 */
[----:B------:R-:W3:Y:S04]  /*10f20*/  LDL.LU R99, [R1+0x70] ;  /* 0x0000700001637983 */ /* 0x000ee80000300800 */
[----:B------:R-:W3:Y:S01]  /*10f30*/  LDL.LU R98, [R1+0x74] ;  /* 0x0000740001627983 */ /* 0x000ee20000300800 */
[----:B--2---:R-:W-:-:S05]  /*10f40*/  IADD3 R97, P1, PT, R87, R97, RZ ;  /* 0x0000006157617210 */ /* 0x004fca0007f3e0ff */
[----:B----4-:R-:W-:Y:S02]  /*10f50*/  IMAD.X R100, R89, 0x1, R100, P1 ;  /* 0x0000000159647824 */ /* 0x010fe400008e0664 */
[----:B0-----:R-:W-:Y:S02]  /*10f60*/  @P2 IMAD.MOV.U32 R94, RZ, RZ, R97 ;  /* 0x000000ffff5e2224 */ /* 0x001fe400078e0061 */
[----:B-1----:R-:W-:Y:S01]  /*10f70*/  @P2 IMAD.MOV.U32 R95, RZ, RZ, R100 ;  /* 0x000000ffff5f2224 */ /* 0x002fe200078e0064 */
[----:B------:R-:W-:-:S04]  /*10f80*/  IADD3 R70, P1, PT, R87, R70, RZ ;  /* 0x0000004657467210 */ /* 0x000fc80007f3e0ff */
[----:B------:R0:W2:Y:S01]  /*10f90*/  @P2 LDG.E.U8 R93, desc[UR20][R94.64] ;  /* 0x000000145e5d2981 */ /* 0x0000a2000c1e1100 */
[----:B------:R-:W-:Y:S01]  /*10fa0*/  ISETP.GT.AND P2, PT, R108, 0x6d, PT ;  /* 0x0000006d6c00780c */ /* 0x000fe20003f44270 */
[----:B------:R-:W-:Y:S02]  /*10fb0*/  IMAD.X R96, R89, 0x1, R96, P1 ;  /* 0x0000000159607824 */ /* 0x000fe400008e0660 */
[----:B------:R1:W-:Y:S04]  /*10fc0*/  STL [R1+0x3ac], R97 ;  /* 0x0003ac6101007387 */ /* 0x0003e80000100800 */
[----:B------:R4:W-:Y:S06]  /*10fd0*/  STL [R1+0x3a8], R100 ;  /* 0x0003a86401007387 */ /* 0x0009ec0000100800 */
[----:B-1----:R-:W-:Y:S01]  /*10fe0*/  @P2 IMAD.MOV.U32 R97, RZ, RZ, R96 ;  /* 0x000000ffff612224 */ /* 0x002fe200078e0060 */
[----:B----4-:R-:W4:Y:S04]  /*10ff0*/  LDL.LU R100, [R1+0x3c0] ;  /* 0x0003c00001647983 */ /* 0x010f280000300800 */
[----:B------:R-:W-:Y:S04]  /*11000*/  STL [R1+0x3b4], R70 ;  /* 0x0003b44601007387 */ /* 0x000fe80000100800 */
[----:B------:R1:W-:Y:S02]  /*11010*/  STL [R1+0x3b0], R96 ;  /* 0x0003b06001007387 */ /* 0x0003e40000100800 */
[----:B-1----:R-:W-:-:S02]  /*11020*/  @P2 IMAD.MOV.U32 R96, RZ, RZ, R70 ;  /* 0x000000ffff602224 */ /* 0x002fc400078e0046 */
[----:B------:R-:W2:Y:S01]  /*11030*/  LDL.LU R70, [R1+0x3c4] ;  /* 0x0003c40001467983 */ /* 0x000ea20000300800 */
[----:B0-----:R-:W-:-:S03]  /*11040*/  PRMT R94, RZ, 0x7610, R94 ;  /* 0x00007610ff5e7816 */ /* 0x001fc6000000005e */
[----:B------:R-:W4:Y:S04]  /*11050*/  LDL.LU R104, [R1+0x3c8] ;  /* 0x0003c80001687983 */ /* 0x000f280000300800 */
[----:B------:R0:W4:Y:S01]  /*11060*/  @P2 LDG.E.U8 R94, desc[UR20][R96.64] ;  /* 0x00000014605e2981 */ /* 0x000122000c1e1100 */
[----:B------:R-:W-:Y:S02]  /*11070*/  ISETP.GT.AND P2, PT, R108, 0x6e, PT ;  /* 0x0000006e6c00780c */ /* 0x000fe40003f44270 */
[----:B------:R-:W-:-:S05]  /*11080*/  IADD3 R54, P1, PT, R87, R54, RZ ;  /* 0x0000003657367210 */ /* 0x000fca0007f3e0ff */
[----:B------:R-:W-:Y:S01]  /*11090*/  IMAD.X R61, R89, 0x1, R61, P1 ;  /* 0x00000001593d7824 */ /* 0x000fe200008e063d */
[----:B------:R-:W-:Y:S05]  /*110a0*/  STL [R1+0x3bc], R54 ;  /* 0x0003bc3601007387 */ /* 0x000fea0000100800 */
[----:B0-----:R-:W-:Y:S01]  /*110b0*/  @P2 IMAD.MOV.U32 R97, RZ, RZ, R61 ;  /* 0x000000ffff612224 */ /* 0x001fe200078e003d */
[----:B------:R0:W-:Y:S04]  /*110c0*/  STL [R1+0x3b8], R61 ;  /* 0x0003b83d01007387 */ /* 0x0001e80000100800 */
[----:B0-----:R-:W4:Y:S01]  /*110d0*/  LDL.LU R61, [R1+0x3cc] ;  /* 0x0003cc00013d7983 */ /* 0x001f220000300800 */
[----:B------:R-:W-:Y:S01]  /*110e0*/  @P2 IMAD.MOV.U32 R96, RZ, RZ, R54 ;  /* 0x000000ffff602224 */ /* 0x000fe200078e0036 */
[----:B------:R-:W-:-:S02]  /*110f0*/  PRMT R95, RZ, 0x7610, R95 ;  /* 0x00007610ff5f7816 */ /* 0x000fc4000000005f */
[----:B------:R-:W4:Y:S04]  /*11100*/  LDL.LU R103, [R1+0x3d0] ;  /* 0x0003d00001677983 */ /* 0x000f280000300800 */
[----:B------:R-:W4:Y:S04]  /*11110*/  LDL.LU R54, [R1+0x3d4] ;  /* 0x0003d40001367983 */ /* 0x000f280000300800 */
[----:B------:R0:W4:Y:S01]  /*11120*/  @P2 LDG.E.U8 R95, desc[UR20][R96.64] ;  /* 0x00000014605f2981 */ /* 0x000122000c1e1100 */
[----:B------:R-:W-:Y:S02]  /*11130*/  ISETP.GT.AND P2, PT, R108, 0x6f, PT ;  /* 0x0000006f6c00780c */ /* 0x000fe40003f44270 */
[----:B---3--:R-:W-:-:S05]  /*11140*/  IADD3 R98, P1, PT, R87, R98, RZ ;  /* 0x0000006257627210 */ /* 0x008fca0007f3e0ff */
[----:B------:R-:W-:Y:S01]  /*11150*/  IMAD.X R99, R89, 0x1, R99, P1 ;  /* 0x0000000159637824 */ /* 0x000fe200008e0663 */
[----:B0-----:R-:W-:Y:S01]  /*11160*/  PRMT R96, RZ, 0x7610, R96 ;  /* 0x00007610ff607816 */ /* 0x001fe20000000060 */
[----:B------:R0:W-:Y:S04]  /*11170*/  STL [R1+0x74], R98 ;  /* 0x0000746201007387 */ /* 0x0001e80000100800 */
[----:B------:R1:W-:Y:S04]  /*11180*/  STL [R1+0x70], R99 ;  /* 0x0000706301007387 */ /* 0x0003e80000100800 */
[----:B------:R-:W3:Y:S04]  /*11190*/  LDL.LU R102, [R1+0x3d8] ;  /* 0x0003d80001667983 */ /* 0x000ee80000300800 */
[----:B------:R-:W3:Y:S04]  /*111a0*/  LDL.LU R101, [R1+0x3dc] ;  /* 0x0003dc0001657983 */ /* 0x000ee80000300800 */
[----:B------:R0:W3:Y:S01]  /*111b0*/  @P2 LDG.E.U8 R96, desc[UR20][R98.64] ;  /* 0x0000001462602981 */ /* 0x0000e2000c1e1100 */
[----:B------:R-:W-:-:S02]  /*111c0*/  ISETP.GT.AND P2, PT, R108, 0x70, PT ;  /* 0x000000706c00780c */ /* 0x000fc40003f44270 */
[----:B--2---:R-:W-:-:S05]  /*111d0*/  IADD3 R70, P1, PT, R87, R70, RZ ;  /* 0x0000004657467210 */ /* 0x004fca0007f3e0ff */
[----:B----4-:R-:W-:Y:S01]  /*111e0*/  IMAD.X R100, R89, 0x1, R100, P1 ;  /* 0x0000000159647824 */ /* 0x010fe200008e0664 */
[----:B------:R-:W-:Y:S05]  /*111f0*/  STL [R1+0x3c4], R70 ;  /* 0x0003c44601007387 */ /* 0x000fea0000100800 */
[----:B0-----:R-:W-:Y:S02]  /*11200*/  @P2 IMAD.MOV.U32 R98, RZ, RZ, R70 ;  /* 0x000000ffff622224 */ /* 0x001fe400078e0046 */
[----:B-1----:R-:W-:Y:S01]  /*11210*/  @P2 IMAD.MOV.U32 R99, RZ, RZ, R100 ;  /* 0x000000ffff632224 */ /* 0x002fe200078e0064 */
[----:B------:R0:W-:Y:S04]  /*11220*/  STL [R1+0x3c0], R100 ;  /* 0x0003c06401007387 */ /* 0x0001e80000100800 */
[----:B0-----:R-:W2:Y:S04]  /*11230*/  LDL.LU R100, [R1+0x3e0] ;  /* 0x0003e00001647983 */ /* 0x001ea80000300800 */
[----:B------:R-:W4:Y:S01]  /*11240*/  LDL.LU R70, [R1+0x3e4] ;  /* 0x0003e40001467983 */ /* 0x000f220000300800 */
[----:B------:R-:W-:-:S06]  /*11250*/  PRMT R166, RZ, 0x7610, R166 ;  /* 0x00007610ffa67816 */ /* 0x000fcc00000000a6 */
[----:B------:R0:W2:Y:S01]  /*11260*/  @P2 LDG.E.U8 R166, desc[UR20][R98.64] ;  /* 0x0000001462a62981 */ /* 0x0000a2000c1e1100 */
[----:B------:R-:W-:Y:S02]  /*11270*/  ISETP.GT.AND P2, PT, R108, 0x71, PT ;  /* 0x000000716c00780c */ /* 0x000fe40003f44270 */
[----:B------:R-:W-:Y:S02]  /*11280*/  IADD3 R61, P1, PT, R87, R61, RZ ;  /* 0x0000003d573d7210 */ /* 0x000fe40007f3e0ff */
[----:B------:R-:W-:-:S03]  /*11290*/  PRMT R145, RZ, 0x7610, R145 ;  /* 0x00007610ff917816 */ /* 0x000fc60000000091 */
[----:B------:R-:W-:-:S06]  /*112a0*/  IMAD.X R104, R89, 0x1, R104, P1 ;  /* 0x0000000159687824 */ /* 0x000fcc00008e0668 */
[----:B0-----:R-:W-:Y:S02]  /*112b0*/  @P2 IMAD.MOV.U32 R98, RZ, RZ, R61 ;  /* 0x000000ffff622224 */ /* 0x001fe400078e003d */
[----:B------:R-:W-:-:S05]  /*112c0*/  @P2 IMAD.MOV.U32 R99, RZ, RZ, R104 ;  /* 0x000000ffff632224 */ /* 0x000fca00078e0068 */
[----:B------:R0:W2:Y:S01]  /*112d0*/  @P2 LDG.E.U8 R145, desc[UR20][R98.64] ;  /* 0x0000001462912981 */ /* 0x0000a2000c1e1100 */
[----:B------:R-:W-:Y:S02]  /*112e0*/  ISETP.GT.AND P2, PT, R108, RZ, PT ;  /* 0x000000ff6c00720c */ /* 0x000fe40003f44270 */
[----:B------:R-:W-:Y:S02]  /*112f0*/  IADD3 R3, P1, PT, R87, R3, RZ ;  /* 0x0000000357037210 */ /* 0x000fe40007f3e0ff */
[----:B------:R-:W-:-:S03]  /*11300*/  PRMT R119, RZ, 0x7610, R119 ;  /* 0x00007610ff777816 */ /* 0x000fc60000000077 */
[----:B------:R-:W-:-:S06]  /*11310*/  IMAD.X R2, R89, 0x1, R2, P1 ;  /* 0x0000000159027824 */ /* 0x000fcc00008e0602 */
[----:B0-----:R-:W-:Y:S02]  /*11320*/  @P2 IMAD.MOV.U32 R98, RZ, RZ, R3 ;  /* 0x000000ffff622224 */ /* 0x001fe400078e0003 */
[----:B------:R-:W-:-:S05]  /*11330*/  @P2 IMAD.MOV.U32 R99, RZ, RZ, R2 ;  /* 0x000000ffff632224 */ /* 0x000fca00078e0002 */
[----:B------:R0:W2:Y:S01]  /*11340*/  @P2 LDG.E.U8 R119, desc[UR20][R98.64] ;  /* 0x0000001462772981 */ /* 0x0000a2000c1e1100 */
[----:B------:R-:W-:Y:S02]  /*11350*/  ISETP.GT.AND P2, PT, R108, 0x72, PT ;  /* 0x000000726c00780c */ /* 0x000fe40003f44270 */
[----:B------:R-:W-:Y:S01]  /*11360*/  IADD3 R54, P1, PT, R87, R54, RZ ;  /* 0x0000003657367210 */ /* 0x000fe20007f3e0ff */
[----:B------:R1:W-:Y:S01]  /*11370*/  STL [R1+0x3cc], R61 ;  /* 0x0003cc3d01007387 */ /* 0x0003e20000100800 */
[----:B------:R-:W-:-:S03]  /*11380*/  PRMT R129, RZ, 0x7610, R129 ;  /* 0x00007610ff817816 */ /* 0x000fc60000000081 */
[----:B------:R-:W-:Y:S01]  /*11390*/  IMAD.X R103, R89, 0x1, R103, P1 ;  /* 0x0000000159677824 */ /* 0x000fe200008e0667 */
[----:B------:R-:W-:Y:S05]  /*113a0*/  STL [R1+0x3c8], R104 ;  /* 0x0003c86801007387 */ /* 0x000fea0000100800 */
[----:B0-----:R-:W-:Y:S01]  /*113b0*/  @P2 IMAD.MOV.U32 R98, RZ, RZ, R54 ;  /* 0x000000ffff622224 */ /* 0x001fe200078e0036 */
[----:B-1----:R-:W2:Y:S01]  /*113c0*/  LDL.LU R61, [R1+0x3e8] ;  /* 0x0003e800013d7983 */ /* 0x002ea20000300800 */
[----:B------:R-:W-:-:S03]  /*113d0*/  @P2 IMAD.MOV.U32 R99, RZ, RZ, R103 ;  /* 0x000000ffff632224 */ /* 0x000fc600078e0067 */
[----:B------:R0:W-:Y:S04]  /*113e0*/  STL [R1+0x3d4], R54 ;  /* 0x0003d43601007387 */ /* 0x0001e80000100800 */
[----:B------:R1:W-:Y:S04]  /*113f0*/  STL [R1+0x3d0], R103 ;  /* 0x0003d06701007387 */ /* 0x0003e80000100800 */
[----:B------:R1:W2:Y:S01]  /*11400*/  @P2 LDG.E.U8 R129, desc[UR20][R98.64] ;  /* 0x0000001462812981 */ /* 0x0002a2000c1e1100 */
[----:B------:R-:W-:-:S03]  /*11410*/  ISETP.GT.AND P2, PT, R108, 0x73, PT ;  /* 0x000000736c00780c */ /* 0x000fc60003f44270 */
[----:B0-----:R-:W2:Y:S01]  /*11420*/  LDL.LU R54, [R1+0x3ec] ;  /* 0x0003ec0001367983 */ /* 0x001ea20000300800 */
[----:B---3--:R-:W-:Y:S02]  /*11430*/  IADD3 R101, P1, PT, R87, R101, RZ ;  /* 0x0000006557657210 */ /* 0x008fe40007f3e0ff */
[----:B------:R-:W-:Y:S01]  /*11440*/  PRMT R97, RZ, 0x7610, R97 ;  /* 0x00007610ff617816 */ /* 0x000fe20000000061 */
[----:B-1----:R-:W3:Y:S02]  /*11450*/  LDL.LU R103, [R1+0x78] ;  /* 0x0000780001677983 */ /* 0x002ee40000300800 */
[----:B------:R-:W-:Y:S02]  /*11460*/  IMAD.X R102, R89, 0x1, R102, P1 ;  /* 0x0000000159667824 */ /* 0x000fe400008e0666 */
[----:B------:R-:W-:Y:S02]  /*11470*/  STL [R1+0x3dc], R101 ;  /* 0x0003dc6501007387 */ /* 0x000fe40000100800 */
[----:B------:R-:W-:-:S02]  /*11480*/  @P2 IMAD.MOV.U32 R98, RZ, RZ, R101 ;  /* 0x000000ffff622224 */ /* 0x000fc400078e0065 */
[----:B------:R-:W-:Y:S01]  /*11490*/  @P2 IMAD.MOV.U32 R99, RZ, RZ, R102 ;  /* 0x000000ffff632224 */ /* 0x000fe200078e0066 */
[----:B------:R0:W-:Y:S04]  /*114a0*/  STL [R1+0x3d8], R102 ;  /* 0x0003d86601007387 */ /* 0x0001e80000100800 */
[----:B------:R1:W3:Y:S01]  /*114b0*/  @P2 LDG.E.U8 R97, desc[UR20][R98.64] ;  /* 0x0000001462612981 */ /* 0x0002e2000c1e1100 */
[----:B------:R-:W-:-:S03]  /*114c0*/  ISETP.GT.AND P2, PT, R108, 0x74, PT ;  /* 0x000000746c00780c */ /* 0x000fc60003f44270 */
[----:B0-----:R-:W3:Y:S01]  /*114d0*/  LDL.LU R102, [R1+0x7c] ;  /* 0x00007c0001667983 */ /* 0x001ee20000300800 */
[----:B----4-:R-:W-:-:S05]  /*114e0*/  IADD3 R70, P1, PT, R87, R70, RZ ;  /* 0x0000004657467210 */ /* 0x010fca0007f3e0ff */
[----:B--2---:R-:W-:Y:S01]  /*114f0*/  IMAD.X R100, R89, 0x1, R100, P1 ;  /* 0x0000000159647824 */ /* 0x004fe200008e0664 */
[----:B------:R-:W-:Y:S03]  /*11500*/  STL [R1+0x3e4], R70 ;  /* 0x0003e44601007387 */ /* 0x000fe60000100800 */
[----:B------:R-:W-:Y:S01]  /*11510*/  @P2 IMAD.MOV.U32 R101, RZ, RZ, R100 ;  /* 0x000000ffff652224 */ /* 0x000fe200078e0064 */
[----:B------:R0:W-:Y:S04]  /*11520*/  STL [R1+0x3e0], R100 ;  /* 0x0003e06401007387 */ /* 0x0001e80000100800 */
[----:B------:R-:W2:Y:S01]  /*11530*/  LDL.LU R104, [R1+0x80] ;  /* 0x0000800001687983 */ /* 0x000ea20000300800 */
[----:B0-----:R-:W-:-:S03]  /*11540*/  @P2 IMAD.MOV.U32 R100, RZ, RZ, R70 ;  /* 0x000000ffff642224 */ /* 0x001fc600078e0046 */
[----:B------:R-:W4:Y:S01]  /*11550*/  LDL.LU R70, [R1+0x84] ;  /* 0x0000840001467983 */ /* 0x000f220000300800 */
[----:B-1----:R-:W-:-:S06]  /*11560*/  PRMT R98, RZ, 0x7610, R98 ;  /* 0x00007610ff627816 */ /* 0x002fcc0000000062 */
[----:B------:R0:W2:Y:S01]  /*11570*/  @P2 LDG.E.U8 R98, desc[UR20][R100.64] ;  /* 0x0000001464622981 */ /* 0x0000a2000c1e1100 */
[----:B------:R-:W-:Y:S02]  /*11580*/  ISETP.GT.AND P2, PT, R108, 0x75, PT ;  /* 0x000000756c00780c */ /* 0x000fe40003f44270 */
[----:B------:R-:W-:Y:S02]  /*11590*/  PRMT R99, RZ, 0x7610, R99 ;  /* 0x00007610ff637816 */ /* 0x000fe40000000063 */
[----:B------:R-:W-:-:S05]  /*115a0*/  IADD3 R54, P1, PT, R87, R54, RZ ;  /* 0x0000003657367210 */ /* 0x000fca0007f3e0ff */
[----:B------:R-:W-:Y:S01]  /*115b0*/  IMAD.X R61, R89, 0x1, R61, P1 ;  /* 0x00000001593d7824 */ /* 0x000fe200008e063d */
[----:B------:R-:W-:Y:S03]  /*115c0*/  STL [R1+0x3ec], R54 ;  /* 0x0003ec3601007387 */ /* 0x000fe60000100800 */
[----:B0-----:R-:W-:Y:S02]  /*115d0*/  @P2 IMAD.MOV.U32 R100, RZ, RZ, R54 ;  /* 0x000000ffff642224 */ /* 0x001fe400078e0036 */
[----:B------:R-:W-:Y:S01]  /*115e0*/  @P2 IMAD.MOV.U32 R101, RZ, RZ, R61 ;  /* 0x000000ffff652224 */ /* 0x000fe200078e003d */
[----:B------:R0:W-:Y:S04]  /*115f0*/  STL [R1+0x3e8], R61 ;  /* 0x0003e83d01007387 */ /* 0x0001e80000100800 */
[----:B------:R1:W2:Y:S04]  /*11600*/  @P2 LDG.E.U8 R99, desc[UR20][R100.64] ;  /* 0x0000001464632981 */ /* 0x0002a8000c1e1100 */
[----:B0-----:R-:W2:Y:S04]  /*11610*/  LDL.LU R61, [R1+0x3f0] ;  /* 0x0003f000013d7983 */ /* 0x001ea80000300800 */
[----:B------:R-:W2:Y:S01]  /*11620*/  LDL.LU R54, [R1+0x3f4] ;  /* 0x0003f40001367983 */ /* 0x000ea20000300800 */
[----:B------:R-:W-:-:S02]  /*11630*/  ISETP.GT.AND P2, PT, R108, 0x76, PT ;  /* 0x000000766c00780c */ /* 0x000fc40003f44270 */
[----:B---3--:R-:W-:Y:S02]  /*11640*/  IADD3 R102, P1, PT, R87, R102, RZ ;  /* 0x0000006657667210 */ /* 0x008fe40007f3e0ff */
[----:B-1----:R-:W-:-:S03]  /*11650*/  PRMT R100, RZ, 0x7610, R100 ;  /* 0x00007610ff647816 */ /* 0x002fc60000000064 */
[----:B------:R-:W-:Y:S01]  /*11660*/  IMAD.X R103, R89, 0x1, R103, P1 ;  /* 0x0000000159677824 */ /* 0x000fe200008e0667 */
[----:B------:R0:W-:Y:S04]  /*11670*/  STL [R1+0x7c], R102 ;  /* 0x00007c6601007387 */ /* 0x0001e80000100800 */
[----:B------:R1:W-:Y:S04]  /*11680*/  STL [R1+0x78], R103 ;  /* 0x0000786701007387 */ /* 0x0003e80000100800 */
[----:B------:R-:W3:Y:S04]  /*11690*/  LDL.LU R106, [R1+0x3f8] ;  /* 0x0003f800016a7983 */ /* 0x000ee80000300800 */
[----:B------:R-:W3:Y:S04]  /*116a0*/  LDL.LU R105, [R1+0x3fc] ;  /* 0x0003fc0001697983 */ /* 0x000ee80000300800 */
[----:B------:R0:W3:Y:S01]  /*116b0*/  @P2 LDG.E.U8 R100, desc[UR20][R102.64] ;  /* 0x0000001466642981 */ /* 0x0000e2000c1e1100 */
[----:B------:R-:W-:-:S02]  /*116c0*/  ISETP.GT.AND P2, PT, R108, 0x77, PT ;  /* 0x000000776c00780c */ /* 0x000fc40003f44270 */
[----:B----4-:R-:W-:-:S05]  /*116d0*/  IADD3 R70, P1, PT, R87, R70, RZ ;  /* 0x0000004657467210 */ /* 0x010fca0007f3e0ff */
[----:B--2---:R-:W-:Y:S01]  /*116e0*/  IMAD.X R104, R89, 0x1, R104, P1 ;  /* 0x0000000159687824 */ /* 0x004fe200008e0668 */
        /* <DEDUP_REMOVED lines=9> */
[----:B------:R-:W-:Y:S02]  /*11780*/  PRMT R178, RZ, 0x7610, R178 ;  /* 0x00007610ffb27816 */ /* 0x000fe400000000b2 */
[----:B------:R-:W-:Y:S02]  /*11790*/  PRMT R144, RZ, 0x7610, R144 ;  /* 0x00007610ff907816 */ /* 0x000fe40000000090 */
[----:B------:R-:W-:-:S05]  /*117a0*/  IADD3 R54, P1, PT, R87, R54, RZ ;  /* 0x0000003657367210 */ /* 0x000fca0007f3e0ff */
[----:B------:R-:W-:Y:S01]  /*117b0*/  IMAD.X R61, R89, 0x1, R61, P1 ;  /* 0x00000001593d7824 */ /* 0x000fe200008e063d */
[----:B------:R-:W-:Y:S01]  /*117c0*/  STL [R1+0x3f4], R54 ;  /* 0x0003f43601007387 */ /* 0x000fe20000100800 */
[----:B0-----:R-:W-:Y:S02]  /*117d0*/  @P2 IMAD.MOV.U32 R102, RZ, RZ, R54 ;  /* 0x000000ffff662224 */ /* 0x001fe400078e0036 */
[----:B------:R-:W-:Y:S01]  /*117e0*/  @P2 IMAD.MOV.U32 R103, RZ, RZ, R61 ;  /* 0x000000ffff672224 */ /* 0x000fe200078e003d */
[----:B------:R0:W-:Y:S04]  /*117f0*/  STL [R1+0x3f0], R61 ;  /* 0x0003f03d01007387 */ /* 0x0001e80000100800 */
[----:B------:R1:W2:Y:S01]  /*11800*/  @P2 LDG.E.U8 R178, desc[UR20][R102.64] ;  /* 0x0000001466b22981 */ /* 0x0002a2000c1e1100 */
[----:B------:R-:W-:-:S03]  /*11810*/  ISETP.GT.AND P2, PT, R108, 0x79, PT ;  /* 0x000000796c00780c */ /* 0x000fc60003f44270 */
[----:B0-----:R-:W2:Y:S04]  /*11820*/  LDL.LU R61, [R1+0x408] ;  /* 0x00040800013d7983 */ /* 0x001ea80000300800 */
[----:B------:R-:W2:Y:S01]  /*11830*/  LDL.LU R54, [R1+0x40c] ;  /* 0x00040c0001367983 */ /* 0x000ea20000300800 */
[----:B---3--:R-:W-:-:S05]  /*11840*/  IADD3 R105, P1, PT, R87, R105, RZ ;  /* 0x0000006957697210 */ /* 0x008fca0007f3e0ff */
[----:B------:R-:W-:Y:S01]  /*11850*/  IMAD.X R106, R89, 0x1, R106, P1 ;  /* 0x00000001596a7824 */ /* 0x000fe200008e066a */
[----:B------:R-:W-:Y:S01]  /*11860*/  STL [R1+0x3fc], R105 ;  /* 0x0003fc6901007387 */ /* 0x000fe20000100800 */
[----:B-1----:R-:W-:Y:S02]  /*11870*/  @P2 IMAD.MOV.U32 R102, RZ, RZ, R105 ;  /* 0x000000ffff662224 */ /* 0x002fe400078e0069 */
[----:B------:R-:W-:Y:S01]  /*11880*/  @P2 IMAD.MOV.U32 R103, RZ, RZ, R106 ;  /* 0x000000ffff672224 */ /* 0x000fe200078e006a */
[----:B------:R0:W-:Y:S04]  /*11890*/  STL [R1+0x3f8], R106 ;  /* 0x0003f86a01007387 */ /* 0x0001e80000100800 */
[----:B------:R-:W3:Y:S04]  /*118a0*/  LDL.LU R109, [R1+0x410] ;  /* 0x00041000016d7983 */ /* 0x000ee80000300800 */
[----:B------:R-:W3:Y:S04]  /*118b0*/  LDL.LU R107, [R1+0x414] ;  /* 0x00041400016b7983 */ /* 0x000ee80000300800 */
[----:B------:R1:W3:Y:S01]  /*118c0*/  @P2 LDG.E.U8 R144, desc[UR20][R102.64] ;  /* 0x0000001466902981 */ /* 0x0002e2000c1e1100 */
[----:B------:R-:W-:-:S02]  /*118d0*/  ISETP.GT.AND P2, PT, R108, 0x7a, PT ;  /* 0x0000007a6c00780c */ /* 0x000fc40003f44270 */
[----:B----4-:R-:W-:-:S05]  /*118e0*/  IADD3 R70, P1, PT, R87, R70, RZ ;  /* 0x0000004657467210 */ /* 0x010fca0007f3e0ff */
[----:B--2---:R-:W-:Y:S01]  /*118f0*/  IMAD.X R104, R89, 0x1, R104, P1 ;  /* 0x0000000159687824 */ /* 0x004fe200008e0668 */
[----:B------:R2:W-:Y:S05]  /*11900*/  STL [R1+0x404], R70 ;  /* 0x0004044601007387 */ /* 0x0005ea0000100800 */
[----:B-1----:R-:W-:Y:S01]  /*11910*/  @P2 IMAD.MOV.U32 R102, RZ, RZ, R70 ;  /* 0x000000ffff662224 */ /* 0x002fe200078e0046 */
[----:B------:R1:W-:Y:S04]  /*11920*/  STL [R1+0x400], R104 ;  /* 0x0004006801007387 */ /* 0x0003e80000100800 */
[----:B0-----:R-:W4:Y:S04]  /*11930*/  LDL.LU R106, [R1+0x418] ;  /* 0x00041800016a7983 */ /* 0x001f280000300800 */
[----:B--2---:R-:W2:Y:S01]  /*11940*/  LDL.LU R70, [R1+0x41c] ;  /* 0x00041c0001467983 */ /* 0x004ea20000300800 */
[----:B------:R-:W-:Y:S01]  /*11950*/  PRMT R128, RZ, 0x7610, R128 ;  /* 0x00007610ff807816 */ /* 0x000fe20000000080 */
[----:B------:R-:W-:-:S05]  /*11960*/  @P2 IMAD.MOV.U32 R103, RZ, RZ, R104 ;  /* 0x000000ffff672224 */ /* 0x000fca00078e0068 */
[----:B------:R0:W4:Y:S01]  /*11970*/  @P2 LDG.E.U8 R128, desc[UR20][R102.64] ;  /* 0x0000001466802981 */ /* 0x000122000c1e1100 */
[----:B------:R-:W-:Y:S02]  /*11980*/  ISETP.GT.AND P2, PT, R108, 0x7b, PT ;  /* 0x0000007b6c00780c */ /* 0x000fe40003f44270 */
[----:B0-----:R-:W-:Y:S02]  /*11990*/  PRMT R102, RZ, 0x7610, R102 ;  /* 0x00007610ff667816 */ /* 0x001fe40000000066 */
[----:B------:R-:W-:Y:S02]  /*119a0*/  PRMT R103, RZ, 0x7610, R103 ;  /* 0x00007610ff677816 */ /* 0x000fe40000000067 */
[----:B------:R-:W-:-:S05]  /*119b0*/  IADD3 R54, P1, PT, R87, R54, RZ ;  /* 0x0000003657367210 */ /* 0x000fca0007f3e0ff */
[----:B------:R-:W-:Y:S02]  /*119c0*/  IMAD.X R61, R89, 0x1, R61, P1 ;  /* 0x00000001593d7824 */ /* 0x000fe400008e063d */
[----:B-1----:R-:W-:Y:S02]  /*119d0*/  @P2 IMAD.MOV.U32 R104, RZ, RZ, R54 ;  /* 0x000000ffff682224 */ /* 0x002fe400078e0036 */
[----:B------:R-:W-:-:S05]  /*119e0*/  @P2 IMAD.MOV.U32 R105, RZ, RZ, R61 ;  /* 0x000000ffff692224 */ /* 0x000fca00078e003d */
[----:B------:R0:W4:Y:S01]  /*119f0*/  @P2 LDG.E.U8 R102, desc[UR20][R104.64] ;  /* 0x0000001468662981 */ /* 0x000122000c1e1100 */
[----:B------:R-:W-:Y:S02]  /*11a00*/  ISETP.GT.AND P2, PT, R108, 0x7c, PT ;  /* 0x0000007c6c00780c */ /* 0x000fe40003f44270 */
[----:B---3--:R-:W-:Y:S01]  /*11a10*/  IADD3 R107, P1, PT, R87, R107, RZ ;  /* 0x0000006b576b7210 */ /* 0x008fe20007f3e0ff */
[----:B------:R-:W-:Y:S04]  /*11a20*/  STL [R1+0x40c], R54 ;  /* 0x00040c3601007387 */ /* 0x000fe80000100800 */
[----:B------:R-:W-:Y:S01]  /*11a30*/  IMAD.X R109, R89, 0x1, R109, P1 ;  /* 0x00000001596d7824 */ /* 0x000fe200008e066d */
[----:B------:R1:W-:Y:S05]  /*11a40*/  STL [R1+0x408], R61 ;  /* 0x0004083d01007387 */ /* 0x0003ea0000100800 */
[----:B0-----:R-:W-:-:S02]  /*11a50*/  @P2 IMAD.MOV.U32 R104, RZ, RZ, R107 ;  /* 0x000000ffff682224 */ /* 0x001fc400078e006b */
[----:B------:R-:W-:Y:S01]  /*11a60*/  @P2 IMAD.MOV.U32 R105, RZ, RZ, R109 ;  /* 0x000000ffff692224 */ /* 0x000fe200078e006d */
[----:B-1----:R-:W3:Y:S04]  /*11a70*/  LDL.LU R61, [R1+0x88] ;  /* 0x00008800013d7983 */ /* 0x002ee80000300800 */
[----:B------:R-:W3:Y:S04]  /*11a80*/  LDL.LU R54, [R1+0x8c] ;  /* 0x00008c0001367983 */ /* 0x000ee80000300800 */
[----:B------:R0:W3:Y:S01]  /*11a90*/  @P2 LDG.E.U8 R103, desc[UR20][R104.64] ;  /* 0x0000001468672981 */ /* 0x0000e2000c1e1100 */
[----:B------:R-:W-:-:S03]  /*11aa0*/  ISETP.GT.AND P2, PT, R108, 0x7d, PT ;  /* 0x0000007d6c00780c */ /* 0x000fc60003f44270 */
[----:B------:R-:W-:Y:S04]  /*11ab0*/  STL [R1+0x414], R107 ;  /* 0x0004146b01007387 */ /* 0x000fe80000100800 */
[----:B------:R1:W-:Y:S04]  /*11ac0*/  STL [R1+0x410], R109 ;  /* 0x0004106d01007387 */ /* 0x0003e80000100800 */
[----:B-1----:R-:W3:Y:S01]  /*11ad0*/  LDL.LU R109, [R1+0x94] ;  /* 0x00009400016d7983 */ /* 0x002ee20000300800 */
[----:B--2---:R-:W-:-:S05]  /*11ae0*/  IADD3 R70, P1, PT, R87, R70, RZ ;  /* 0x0000004657467210 */ /* 0x004fca0007f3e0ff */
[----:B----4-:R-:W-:Y:S01]  /*11af0*/  IMAD.X R106, R89, 0x1, R106, P1 ;  /* 0x00000001596a7824 */ /* 0x010fe200008e066a */
[----:B------:R-:W-:Y:S03]  /*11b00*/  STL [R1+0x41c], R70 ;  /* 0x00041c4601007387 */ /* 0x000fe60000100800 */
[----:B------:R-:W-:Y:S01]  /*11b10*/  @P2 IMAD.MOV.U32 R107, RZ, RZ, R106 ;  /* 0x000000ffff6b2224 */ /* 0x000fe200078e006a */
[----:B------:R1:W-:Y:S04]  /*11b20*/  STL [R1+0x418], R106 ;  /* 0x0004186a01007387 */ /* 0x0003e80000100800 */
[----:B------:R-:W2:Y:S04]  /*11b30*/  LDL.LU R113, [R1+0x90] ;  /* 0x0000900001717983 */ /* 0x000ea80000300800 */
[----:B------:R-:W4:Y:S01]  /*11b40*/  LDL.LU R112, [R1+0x1fc] ;  /* 0x0001fc0001707983 */ /* 0x000f220000300800 */
[----:B-1----:R-:W-:-:S03]  /*11b50*/  @P2 IMAD.MOV.U32 R106, RZ, RZ, R70 ;  /* 0x000000ffff6a2224 */ /* 0x002fc600078e0046 */
[----:B------:R-:W4:Y:S01]  /*11b60*/  LDL.LU R70, [R1+0x210] ;  /* 0x0002100001467983 */ /* 0x000f220000300800 */
[----:B------:R-:W1:Y:S01]  /*11b70*/  S2R R110, SR_TID.X ;  /* 0x00000000006e7919 */ /* 0x000e620000002100 */
[----:B0-----:R-:W-:-:S06]  /*11b80*/  PRMT R104, RZ, 0x7610, R104 ;  /* 0x00007610ff687816 */ /* 0x001fcc0000000068 */
[----:B------:R0:W4:Y:S01]  /*11b90*/  @P2 LDG.E.U8 R104, desc[UR20][R106.64] ;  /* 0x000000146a682981 */ /* 0x000122000c1e1100 */
[C---:B------:R-:W-:Y:S02]  /*11ba0*/  ISETP.GT.AND P2, PT, R108.reuse, 0x7e, PT ;  /* 0x0000007e6c00780c */ /* 0x040fe40003f44270 */
[----:B------:R-:W-:Y:S02]  /*11bb0*/  PRMT R105, RZ, 0x7610, R105 ;  /* 0x00007610ff697816 */ /* 0x000fe40000000069 */
[----:B------:R-:W-:Y:S02]  /*11bc0*/  ISETP.GT.AND P4, PT, R108, 0x7f, PT ;  /* 0x0000007f6c00780c */ /* 0x000fe40003f84270 */
[----:B---3--:R-:W-:-:S05]  /*11bd0*/  IADD3 R54, P1, PT, R87, R54, RZ ;  /* 0x0000003657367210 */ /* 0x008fca0007f3e0ff */
[----:B------:R-:W-:Y:S02]  /*11be0*/  IMAD.X R61, R89, 0x1, R61, P1 ;  /* 0x00000001593d7824 */ /* 0x000fe400008e063d */
[----:B0-----:R-:W-:Y:S02]  /*11bf0*/  @P2 IMAD.MOV.U32 R106, RZ, RZ, R54 ;  /* 0x000000ffff6a2224 */ /* 0x001fe400078e0036 */
[----:B------:R-:W-:Y:S01]  /*11c00*/  @P2 IMAD.MOV.U32 R107, RZ, RZ, R61 ;  /* 0x000000ffff6b2224 */ /* 0x000fe200078e003d */
[----:B------:R1:W-:Y:S04]  /*11c10*/  STL [R1+0x8c], R54 ;  /* 0x00008c3601007387 */ /* 0x0003e80000100800 */
[----:B------:R0:W3:Y:S01]  /*11c20*/  @P2 LDG.E.U8 R105, desc[UR20][R106.64] ;  /* 0x000000146a692981 */ /* 0x0000e2000c1e1100 */
[----:B-1----:R-:W-:-:S02]  /*11c30*/  LOP3.LUT R54, R110, 0x7f, RZ, 0xc0, !PT ;  /* 0x0000007f6e367812 */ /* 0x002fc400078ec0ff */
[----:B------:R-:W-:Y:S01]  /*11c40*/  IADD3 R109, P2, PT, R87, R109, RZ ;  /* 0x0000006d576d7210 */ /* 0x000fe20007f5e0ff */
[----:B------:R1:W-:Y:S01]  /*11c50*/  STL [R1+0x88], R61 ;  /* 0x0000883d01007387 */ /* 0x0003e20000100800 */
[----:B------:R-:W-:-:S03]  /*11c60*/  ISETP.GE.AND P1, PT, R54, R108, PT ;  /* 0x0000006c3600720c */ /* 0x000fc60003f26270 */
[----:B------:R-:W3:Y:S01]  /*11c70*/  LDL.LU R111, [R1+0x98] ;  /* 0x00009800016f7983 */ /* 0x000ee20000300800 */
[----:B0-----:R-:W-:-:S03]  /*11c80*/  PRMT R106, RZ, 0x7610, R106 ;  /* 0x00007610ff6a7816 */ /* 0x001fc6000000006a */
[----:B------:R-:W3:Y:S01]  /*11c90*/  LDL.LU R110, [R1+0x9c] ;  /* 0x00009c00016e7983 */ /* 0x000ee20000300800 */
[----:B-1----:R-:W-:Y:S01]  /*11ca0*/  SHF.R.S32.HI R61, RZ, 0x1f, R88 ;  /* 0x0000001fff3d7819 */ /* 0x002fe20000011458 */
[----:B------:R-:W-:Y:S02]  /*11cb0*/  @P4 IMAD.MOV.U32 R108, RZ, RZ, R109 ;  /* 0x000000ffff6c4224 */ /* 0x000fe400078e006d */
[----:B------:R0:W-:Y:S04]  /*11cc0*/  STL [R1+0x94], R109 ;  /* 0x0000946d01007387 */ /* 0x0001e80000100800 */
[----:B------:R-:W3:Y:S01]  /*11cd0*/  LDL.LU R54, [R1+0xbc] ;  /* 0x0000bc0001367983 */ /* 0x000ee20000300800 */
[----:B--2---:R-:W-:-:S04]  /*11ce0*/  IMAD.X R113, R89, 0x1, R113, P2 ;  /* 0x0000000159717824 */ /* 0x004fc800010e0671 */
[----:B0-----:R-:W-:Y:S01]  /*11cf0*/  @P4 IMAD.MOV.U32 R109, RZ, RZ, R113 ;  /* 0x000000ffff6d4224 */ /* 0x001fe200078e0071 */
[----:B----4-:R-:W-:Y:S01]  /*11d00*/  IADD3 R70, P2, PT, R88, R70, RZ ;  /* 0x0000004658467210 */ /* 0x010fe20007f5e0ff */
[----:B------:R0:W-:Y:S04]  /*11d10*/  STL [R1+0x90], R113 ;  /* 0x0000907101007387 */ /* 0x0001e80000100800 */
[----:B------:R-:W-:Y:S01]  /*11d20*/  IMAD.X R112, R61, 0x1, R112, P2 ;  /* 0x000000013d707824 */ /* 0x000fe200010e0670 */
[----:B------:R1:W2:Y:S01]  /*11d30*/  @P4 LDG.E.U8 R106, desc[UR20][R108.64] ;  /* 0x000000146c6a4981 */ /* 0x0002a2000c1e1100 */
[----:B------:R-:W-:Y:S02]  /*11d40*/  BAR.SYNC.DEFER_BLOCKING 0x0 ;  /* 0x0000000000007b1d */ /* 0x000fe40000010000 */
[----:B-1----:R-:W-:-:S04]  /*11d50*/  @!P1 IMAD.MOV.U32 R109, RZ, RZ, R112 ;  /* 0x000000ffff6d9224 */ /* 0x002fc800078e0070 */
[----:B0-----:R-:W4:Y:S01]  /*11d60*/  LDL.LU R113, [R1+0xb8] ;  /* 0x0000b80001717983 */ /* 0x001f220000300800 */
[----:B------:R-:W-:-:S03]  /*11d70*/  @!P1 IMAD.MOV.U32 R108, RZ, RZ, R70 ;  /* 0x000000ffff6c9224 */ /* 0x000fc600078e0046 */
[----:B------:R-:W-:Y:S04]  /*11d80*/  STL [R1+0x210], R70 ;  /* 0x0002104601007387 */ /* 0x000fe80000100800 */
[----:B------:R0:W-:Y:S04]  /*11d90*/  STL [R1+0x1fc], R112 ;  /* 0x0001fc7001007387 */ /* 0x0001e80000100800 */
[----:B0-----:R-:W2:Y:S04]  /*11da0*/  LDL.LU R112, [R1+0xd8] ;  /* 0x0000d80001707983 */ /* 0x001ea80000300800 */
[----:B------:R-:W2:Y:S01]  /*11db0*/  LDL.LU R70, [R1+0xdc] ;  /* 0x0000dc0001467983 */ /* 0x000ea20000300800 */
[----:B------:R-:W-:-:S06]  /*11dc0*/  PRMT R107, RZ, 0x7610, R107 ;  /* 0x00007610ff6b7816 */ /* 0x000fcc000000006b */
[----:B------:R0:W2:Y:S02]  /*11dd0*/  @!P1 LDG.E.U8 R107, desc[UR20][R108.64] ;  /* 0x000000146c6b9981 */ /* 0x0000a4000c1e1100 */
[----:B0-----:R-:W-:Y:S02]  /*11de0*/  PRMT R108, RZ, 0x7610, R108 ;  /* 0x00007610ff6c7816 */ /* 0x001fe4000000006c */
[----:B------:R-:W-:Y:S02]  /*11df0*/  PRMT R109, RZ, 0x7610, R109 ;  /* 0x00007610ff6d7816 */ /* 0x000fe4000000006d */
[----:B---3--:R-:W-:-:S05]  /*11e00*/  IADD3 R110, P2, PT, R88, R110, RZ ;  /* 0x0000006e586e7210 */ /* 0x008fca0007f5e0ff */
[----:B------:R-:W-:Y:S01]  /*11e10*/  IMAD.X R111, R61, 0x1, R111, P2 ;  /* 0x000000013d6f7824 */ /* 0x000fe200010e066f */
[----:B------:R-:W-:Y:S01]  /*11e20*/  IADD3 R54, P2, PT, R88, R54, RZ ;  /* 0x0000003658367210 */ /* 0x000fe20007f5e0ff */
[----:B------:R0:W-:Y:S04]  /*11e30*/  STL [R1+0x9c], R110 ;  /* 0x00009c6e01007387 */ /* 0x0001e80000100800 */
[----:B------:R1:W-:Y:S04]  /*11e40*/  STL [R1+0x98], R111 ;  /* 0x0000986f01007387 */ /* 0x0003e80000100800 */
[----:B------:R0:W3:Y:S04]  /*11e50*/  @!P1 LDG.E.U8 R108, desc[UR20][R110.64] ;  /* 0x000000146e6c9981 */ /* 0x0000e8000c1e1100 */
[----:B------:R1:W-:Y:S01]  /*11e60*/  STL [R1+0xbc], R54 ;  /* 0x0000bc3601007387 */ /* 0x0003e20000100800 */
[----:B0-----:R-:W-:-:S02]  /*11e70*/  @!P1 IMAD.MOV.U32 R110, RZ, RZ, R54 ;  /* 0x000000ffff6e9224 */ /* 0x001fc400078e0036 */
[----:B----4-:R-:W-:-:S04]  /*11e80*/  IMAD.X R113, R61, 0x1, R113, P2 ;  /* 0x000000013d717824 */ /* 0x010fc800010e0671 */
[----:B-1----:R-:W-:Y:S01]  /*11e90*/  @!P1 IMAD.MOV.U32 R111, RZ, RZ, R113 ;  /* 0x000000ffff6f9224 */ /* 0x002fe200078e0071 */
[----:B------:R0:W-:Y:S04]  /*11ea0*/  STL [R1+0xb8], R113 ;  /* 0x0000b87101007387 */ /* 0x0001e80000100800 */
[----:B------:R-:W4:Y:S04]  /*11eb0*/  LDL.LU R115, [R1+0x118] ;  /* 0x0001180001737983 */ /* 0x000f280000300800 */
[----:B------:R-:W3:Y:S04]  /*11ec0*/  LDL.LU R114, [R1+0x11c] ;  /* 0x00011c0001727983 */ /* 0x000ee80000300800 */
[----:B------:R-:W3:Y:S04]  /*11ed0*/  LDL.LU R117, [R1+0x138] ;  /* 0x0001380001757983 */ /* 0x000ee80000300800 */
[----:B------:R-:W3:Y:S01]  /*11ee0*/  LDL.LU R54, [R1+0x13c] ;  /* 0x00013c0001367983 */ /* 0x000ee20000300800 */
[----:B--2---:R-:W-:-:S03]  /*11ef0*/  IADD3 R70, P2, PT, R88, R70, RZ ;  /* 0x0000004658467210 */ /* 0x004fc60007f5e0ff */
[----:B------:R1:W2:Y:S02]  /*11f00*/  @!P1 LDG.E.U8 R109, desc[UR20][R110.64] ;  /* 0x000000146e6d9981 */ /* 0x0002a4000c1e1100 */
[----:B------:R-:W-:Y:S02]  /*11f10*/  IMAD.X R112, R61, 0x1, R112, P2 ;  /* 0x000000013d707824 */ /* 0x000fe400010e0670 */
[----:B------:R-:W-:Y:S02]  /*11f20*/  STL [R1+0xdc], R70 ;  /* 0x0000dc4601007387 */ /* 0x000fe40000100800 */
[----:B0-----:R-:W-:Y:S02]  /*11f30*/  @!P1 IMAD.MOV.U32 R113, RZ, RZ, R112 ;  /* 0x000000ffff719224 */ /* 0x001fe400078e0070 */
[----:B------:R0:W-:Y:S01]  /*11f40*/  STL [R1+0xd8], R112 ;  /* 0x0000d87001007387 */ /* 0x0001e20000100800 */
[----:B-1----:R-:W-:-:S03]  /*11f50*/  PRMT R110, RZ, 0x7610, R110 ;  /* 0x00007610ff6e7816 */ /* 0x002fc6000000006e */
[----:B------:R-:W2:Y:S01]  /*11f60*/  LDL.LU R116, [R1+0x158] ;  /* 0x0001580001747983 */ /* 0x000ea20000300800 */
[----:B0-----:R-:W-:-:S03]  /*11f70*/  @!P1 IMAD.MOV.U32 R112, RZ, RZ, R70 ;  /* 0x000000ffff709224 */ /* 0x001fc600078e0046 */
[----:B------:R-:W2:Y:S04]  /*11f80*/  LDL.LU R70, [R1+0x15c] ;  /* 0x00015c0001467983 */ /* 0x000ea80000300800 */
[----:B------:R0:W2:Y:S04]  /*11f90*/  @!P1 LDG.E.U8 R110, desc[UR20][R112.64] ;  /* 0x00000014706e9981 */ /* 0x0000a8000c1e1100 */
[----:B------:R-:W2:Y:S04]  /*11fa0*/  LDL.LU R112, [R1+0xf8] ;  /* 0x0000f80001707983 */ /* 0x000ea80000300800 */
[----:B------:R-:W0:Y:S01]  /*11fb0*/  LDL.LU R113, [R1+0xfc] ;  /* 0x0000fc0001717983 */ /* 0x000e220000300800 */
[----:B------:R-:W-:-:S02]  /*11fc0*/  PRMT R111, RZ, 0x7610, R111 ;  /* 0x00007610ff6f7816 */ /* 0x000fc4000000006f */
[----:B0-----:R-:W-:-:S05]  /*11fd0*/  IADD3 R113, P2, PT, R88, R113, RZ ;  /* 0x0000007158717210 */ /* 0x001fca0007f5e0ff */
[----:B--2---:R-:W-:Y:S01]  /*11fe0*/  IMAD.X R112, R61, 0x1, R112, P2 ;  /* 0x000000013d707824 */ /* 0x004fe200010e0670 */
[----:B------:R0:W-:Y:S01]  /*11ff0*/  STL [R1+0xfc], R113 ;  /* 0x0000fc7101007387 */ /* 0x0001e20000100800 */
[----:B---3--:R-:W-:-:S03]  /*12000*/  IADD3 R114, P2, PT, R88, R114, RZ ;  /* 0x0000007258727210 */ /* 0x008fc60007f5e0ff */
[----:B------:R1:W-:Y:S01]  /*12010*/  STL [R1+0xf8], R112 ;  /* 0x0000f87001007387 */ /* 0x0003e20000100800 */
[----:B0-----:R-:W-:-:S04]  /*12020*/  @!P1 LOP3.LUT R113, R113, R112, RZ, 0x3c, !PT ;  /* 0x0000007071719212 */ /* 0x001fc800078e3cff */
[----:B-1----:R-:W-:Y:S01]  /*12030*/  @!P1 LOP3.LUT R112, R113, R112, RZ, 0x3c, !PT ;  /* 0x0000007071709212 */ /* 0x002fe200078e3cff */
[----:B----4-:R-:W-:-:S03]  /*12040*/  IMAD.X R115, R61, 0x1, R115, P2 ;  /* 0x000000013d737824 */ /* 0x010fc600010e0673 */
[----:B------:R-:W-:Y:S02]  /*12050*/  @!P1 LOP3.LUT R113, R113, R112, RZ, 0x3c, !PT ;  /* 0x0000007071719212 */ /* 0x000fe400078e3cff */
[----:B------:R-:W-:-:S03]  /*12060*/  IADD3 R54, P2, PT, R88, R54, RZ ;  /* 0x0000003658367210 */ /* 0x000fc60007f5e0ff */
[----:B------:R0:W2:Y:S02]  /*12070*/  @!P1 LDG.E.U8 R111, desc[UR20][R112.64] ;  /* 0x00000014706f9981 */ /* 0x0000a4000c1e1100 */
[----:B------:R-:W-:Y:S01]  /*12080*/  IMAD.X R117, R61, 0x1, R117, P2 ;  /* 0x000000013d757824 */ /* 0x000fe200010e0675 */
[----:B------:R-:W-:Y:S01]  /*12090*/  IADD3 R70, P2, PT, R88, R70, RZ ;  /* 0x0000004658467210 */ /* 0x000fe20007f5e0ff */
[----:B------:R1:W-:Y:S01]  /*120a0*/  STL [R1+0x11c], R114 ;  /* 0x00011c7201007387 */ /* 0x0003e20000100800 */
[----:B0-----:R-:W-:-:S03]  /*120b0*/  PRMT R112, RZ, 0x7610, R112 ;  /* 0x00007610ff707816 */ /* 0x001fc60000000070 */
[----:B------:R0:W-:Y:S01]  /*120c0*/  STL [R1+0x118], R115 ;  /* 0x0001187301007387 */ /* 0x0001e20000100800 */
[----:B------:R-:W-:Y:S01]  /*120d0*/  PRMT R113, RZ, 0x7610, R113 ;  /* 0x00007610ff717816 */ /* 0x000fe20000000071 */
[----:B------:R-:W-:Y:S02]  /*120e0*/  IMAD.X R116, R61, 0x1, R116, P2 ;  /* 0x000000013d747824 */ /* 0x000fe400010e0674 */
[----:B------:R1:W3:Y:S04]  /*120f0*/  @!P1 LDG.E.U8 R112, desc[UR20][R114.64] ;  /* 0x0000001472709981 */ /* 0x0002e8000c1e1100 */
[----:B------:R4:W-:Y:S01]  /*12100*/  STL [R1+0x13c], R54 ;  /* 0x00013c3601007387 */ /* 0x0009e20000100800 */
[----:B-1----:R-:W-:Y:S02]  /*12110*/  @!P1 IMAD.MOV.U32 R114, RZ, RZ, R54 ;  /* 0x000000ffff729224 */ /* 0x002fe400078e0036 */
[----:B0-----:R-:W-:Y:S01]  /*12120*/  @!P1 IMAD.MOV.U32 R115, RZ, RZ, R117 ;  /* 0x000000ffff739224 */ /* 0x001fe200078e0075 */
[----:B------:R0:W-:Y:S04]  /*12130*/  STL [R1+0x138], R117 ;  /* 0x0001387501007387 */ /* 0x0001e80000100800 */
[----:B----4-:R-:W4:Y:S04]  /*12140*/  LDL.LU R54, [R1+0x1bc] ;  /* 0x0001bc0001367983 */ /* 0x010f280000300800 */
[----:B------:R1:W2:Y:S01]  /*12150*/  @!P1 LDG.E.U8 R113, desc[UR20][R114.64] ;  /* 0x0000001472719981 */ /* 0x0002a2000c1e1100 */
[----:B0-----:R-:W-:-:S03]  /*12160*/  @!P1 IMAD.MOV.U32 R117, RZ, RZ, R116 ;  /* 0x000000ffff759224 */ /* 0x001fc600078e0074 */
[----:B------:R-:W-:Y:S04]  /*12170*/  STL [R1+0x15c], R70 ;  /* 0x00015c4601007387 */ /* 0x000fe80000100800 */
[----:B------:R0:W-:Y:S01]  /*12180*/  STL [R1+0x158], R116 ;  /* 0x0001587401007387 */ /* 0x0001e20000100800 */
[----:B-1----:R-:W-:Y:S01]  /*12190*/  PRMT R114, RZ, 0x7610, R114 ;  /* 0x00007610ff727816 */ /* 0x002fe20000000072 */
[----:B0-----:R-:W-:Y:S02]  /*121a0*/  @!P1 IMAD.MOV.U32 R116, RZ, RZ, R70 ;  /* 0x000000ffff749224 */ /* 0x001fe400078e0046 */
[----:B------:R-:W2:Y:S04]  /*121b0*/  LDL.LU R70, [R1+0x1dc] ;  /* 0x0001dc0001467983 */ /* 0x000ea80000300800 */
[----:B------:R0:W2:Y:S04]  /*121c0*/  @!P1 LDG.E.U8 R114, desc[UR20][R116.64] ;  /* 0x0000001474729981 */ /* 0x0000a8000c1e1100 */
[----:B------:R-:W2:Y:S04]  /*121d0*/  LDL.LU R116, [R1+0x178] ;  /* 0x0001780001747983 */ /* 0x000ea80000300800 */
[----:B------:R-:W0:Y:S04]  /*121e0*/  LDL.LU R117, [R1+0x17c] ;  /* 0x00017c0001757983 */ /* 0x000e280000300800 */
[----:B------:R1:W-:Y:S04]  /*121f0*/  STS.U8 [R77+UR9+0x8000], R119 ;  /* 0x008000774d007988 */ /* 0x0003e80008000009 */
[----:B------:R0:W-:Y:S04]  /*12200*/  STS.U8 [R77+UR9+0x8400], R118 ;  /* 0x008400764d007988 */ /* 0x0001e80008000009 */
[----:B-1----:R-:W3:Y:S01]  /*12210*/  LDL.LU R119, [R1+0x19c] ;  /* 0x00019c0001777983 */ /* 0x002ee20000300800 */
[----:B0-----:R-:W-:-:S05]  /*12220*/  IADD3 R117, P2, PT, R88, R117, RZ ;  /* 0x0000007558757210 */ /* 0x001fca0007f5e0ff */
[----:B--2---:R-:W-:Y:S01]  /*12230*/  IMAD.X R116, R61, 0x1, R116, P2 ;  /* 0x000000013d747824 */ /* 0x004fe200010e0674 */
[----:B------:R0:W-:Y:S04]  /*12240*/  STL [R1+0x17c], R117 ;  /* 0x00017c7501007387 */ /* 0x0001e80000100800 */
[----:B------:R1:W-:Y:S04]  /*12250*/  STL [R1+0x178], R116 ;  /* 0x0001787401007387 */ /* 0x0003e80000100800 */
[----:B------:R-:W2:Y:S01]  /*12260*/  LDL.LU R118, [R1+0x198] ;  /* 0x0001980001767983 */ /* 0x000ea20000300800 */
[----:B---3--:R-:W-:-:S02]  /*12270*/  IADD3 R119, P2, PT, R88, R119, RZ ;  /* 0x0000007758777210 */ /* 0x008fc40007f5e0ff */
[----:B0-----:R-:W-:-:S04]  /*12280*/  @!P1 LOP3.LUT R117, R117, R116, RZ, 0x3c, !PT ;  /* 0x0000007475759212 */ /* 0x001fc800078e3cff */
[C---:B-1----:R-:W-:Y:S01]  /*12290*/  @!P1 LOP3.LUT R116, R117.reuse, R116, RZ, 0x3c, !PT ;  /* 0x0000007475749212 */ /* 0x042fe200078e3cff */
[----:B------:R0:W-:Y:S01]  /*122a0*/  STL [R1+0x19c], R119 ;  /* 0x00019c7701007387 */ /* 0x0001e20000100800 */
[----:B------:R-:W-:Y:S02]  /*122b0*/  PRMT R115, RZ, 0x7610, R115 ;  /* 0x00007610ff737816 */ /* 0x000fe40000000073 */
[----:B------:R-:W-:-:S05]  /*122c0*/  @!P1 LOP3.LUT R117, R117, R116, RZ, 0x3c, !PT ;  /* 0x0000007475759212 */ /* 0x000fca00078e3cff */
[----:B------:R1:W3:Y:S02]  /*122d0*/  @!P1 LDG.E.U8 R115, desc[UR20][R116.64] ;  /* 0x0000001474739981 */ /* 0x0002e4000c1e1100 */
[----:B-1----:R-:W-:Y:S02]  /*122e0*/  PRMT R116, RZ, 0x7610, R116 ;  /* 0x00007610ff747816 */ /* 0x002fe40000000074 */
[----:B------:R-:W-:Y:S01]  /*122f0*/  STS.U8 [R77+UR9+0x8800], R121 ;  /* 0x008800794d007988 */ /* 0x000fe20008000009 */
[----:B--2---:R-:W-:-:S05]  /*12300*/  IMAD.X R118, R61, 0x1, R118, P2 ;  /* 0x000000013d767824 */ /* 0x004fca00010e0676 */
[-C--:B0-----:R-:W-:Y:S01]  /*12310*/  @!P1 LOP3.LUT R119, R119, R118.reuse, RZ, 0x3c, !PT ;  /* 0x0000007677779212 */ /* 0x081fe200078e3cff */
[----:B------:R0:W-:Y:S03]  /*12320*/  STL [R1+0x198], R118 ;  /* 0x0001987601007387 */ /* 0x0001e60000100800 */
[----:B0-----:R-:W-:-:S04]  /*12330*/  @!P1 LOP3.LUT R118, R119, R118, RZ, 0x3c, !PT ;  /* 0x0000007677769212 */ /* 0x001fc800078e3cff */
[----:B------:R-:W-:-:S05]  /*12340*/  @!P1 LOP3.LUT R119, R119, R118, RZ, 0x3c, !PT ;  /* 0x0000007677779212 */ /* 0x000fca00078e3cff */
[----:B------:R0:W2:Y:S04]  /*12350*/  @!P1 LDG.E.U8 R116, desc[UR20][R118.64] ;  /* 0x0000001476749981 */ /* 0x0000a8000c1e1100 */
[----:B------:R-:W2:Y:S04]  /*12360*/  LDL.LU R119, [R1+0x1b8] ;  /* 0x0001b80001777983 */ /* 0x000ea80000300800 */
[----:B------:R-:W3:Y:S01]  /*12370*/  LDL.LU R121, [R1+0x1d8] ;  /* 0x0001d80001797983 */ /* 0x000ee20000300800 */
[----:B----4-:R-:W-:Y:S02]  /*12380*/  IADD3 R54, P2, PT, R88, R54, RZ ;  /* 0x0000003658367210 */ /* 0x010fe40007f5e0ff */
[----:B------:R-:W-:-:S03]  /*12390*/  PRMT R117, RZ, 0x7610, R117 ;  /* 0x00007610ff757816 */ /* 0x000fc60000000075 */
[----:B0-----:R-:W-:Y:S01]  /*123a0*/  @!P1 IMAD.MOV.U32 R118, RZ, RZ, R54 ;  /* 0x000000ffff769224 */ /* 0x001fe200078e0036 */
[----:B------:R0:W-:Y:S04]  /*123b0*/  STS.U8 [R77+UR9+0x8c00], R120 ;  /* 0x008c00784d007988 */ /* 0x0001e80008000009 */
[----:B------:R1:W-:Y:S01]  /*123c0*/  STL [R1+0x1bc], R54 ;  /* 0x0001bc3601007387 */ /* 0x0003e20000100800 */
[----:B--2---:R-:W-:Y:S01]  /*123d0*/  IMAD.X R119, R61, 0x1, R119, P2 ;  /* 0x000000013d777824 */ /* 0x004fe200010e0677 */
[----:B------:R-:W-:-:S04]  /*123e0*/  IADD3 R70, P2, PT, R88, R70, RZ ;  /* 0x0000004658467210 */ /* 0x000fc80007f5e0ff */
[----:B------:R2:W4:Y:S01]  /*123f0*/  @!P1 LDG.E.U8 R117, desc[UR20][R118.64] ;  /* 0x0000001476759981 */ /* 0x000522000c1e1100 */
[----:B---3--:R-:W-:Y:S02]  /*12400*/  IMAD.X R121, R61, 0x1, R121, P2 ;  /* 0x000000013d797824 */ /* 0x008fe400010e0679 */
[----:B0-----:R-:W-:Y:S01]  /*12410*/  @!P1 IMAD.MOV.U32 R120, RZ, RZ, R70 ;  /* 0x000000ffff789224 */ /* 0x001fe200078e0046 */
[----:B------:R-:W-:Y:S04]  /*12420*/  STL [R1+0x1b8], R119 ;  /* 0x0001b87701007387 */ /* 0x000fe80000100800 */
[----:B-1----:R-:W3:Y:S01]  /*12430*/  LDL.LU R54, [R1+0x258] ;  /* 0x0002580001367983 */ /* 0x002ee20000300800 */
[----:B--2---:R-:W-:-:S03]  /*12440*/  PRMT R118, RZ, 0x7610, R118 ;  /* 0x00007610ff767816 */ /* 0x004fc60000000076 */
[----:B------:R0:W-:Y:S04]  /*12450*/  STL [R1+0x1dc], R70 ;  /* 0x0001dc4601007387 */ /* 0x0001e80000100800 */
[----:B------:R1:W-:Y:S04]  /*12460*/  STL [R1+0x1d8], R121 ;  /* 0x0001d87901007387 */ /* 0x0003e80000100800 */
[----:B------:R2:W2:Y:S04]  /*12470*/  @!P1 LDG.E.U8 R118, desc[UR20][R120.64] ;  /* 0x0000001478769981 */ /* 0x0004a8000c1e1100 */
[----:B0-----:R-:W2:Y:S04]  /*12480*/  LDL.LU R70, [R1+0x278] ;  /* 0x0002780001467983 */ /* 0x001ea80000300800 */
[----:B------:R-:W2:Y:S04]  /*12490*/  LDL.LU R120, [R1+0x214] ;  /* 0x0002140001787983 */ /* 0x000ea80000300800 */
[----:B-1----:R-:W2:Y:S04]  /*124a0*/  LDL.LU R121, [R1+0x218] ;  /* 0x0002180001797983 */ /* 0x002ea80000300800 */
[----:B------:R0:W-:Y:S04]  /*124b0*/  STS.U8 [R77+UR9+0x9000], R123 ;  /* 0x0090007b4d007988 */ /* 0x0001e80008000009 */
[----:B------:R1:W-:Y:S04]  /*124c0*/  STS.U8 [R77+UR9+0x9400], R122 ;  /* 0x0094007a4d007988 */ /* 0x0003e80008000009 */
[----:B0-----:R-:W3:Y:S01]  /*124d0*/  LDL.LU R123, [R1+0x238] ;  /* 0x00023800017b7983 */ /* 0x001ee20000300800 */
[----:B--2---:R-:W-:-:S05]  /*124e0*/  IADD3 R121, P2, PT, R88, R121, RZ ;  /* 0x0000007958797210 */ /* 0x004fca0007f5e0ff */
[----:B------:R-:W-:Y:S01]  /*124f0*/  IMAD.X R120, R61, 0x1, R120, P2 ;  /* 0x000000013d787824 */ /* 0x000fe200010e0678 */
[----:B------:R0:W-:Y:S04]  /*12500*/  STL [R1+0x218], R121 ;  /* 0x0002187901007387 */ /* 0x0001e80000100800 */
[----:B------:R2:W-:Y:S04]  /*12510*/  STL [R1+0x214], R120 ;  /* 0x0002147801007387 */ /* 0x0005e80000100800 */
[----:B-1----:R-:W4:Y:S01]  /*12520*/  LDL.LU R122, [R1+0x234] ;  /* 0x00023400017a7983 */ /* 0x002f220000300800 */
[----:B---3--:R-:W-:-:S02]  /*12530*/  IADD3 R123, P2, PT, R88, R123, RZ ;  /* 0x0000007b587b7210 */ /* 0x008fc40007f5e0ff */
[----:B0-----:R-:W-:-:S04]  /*12540*/  @!P1 LOP3.LUT R121, R121, R120, RZ, 0x3c, !PT ;  /* 0x0000007879799212 */ /* 0x001fc800078e3cff */
[C---:B--2---:R-:W-:Y:S01]  /*12550*/  @!P1 LOP3.LUT R120, R121.reuse, R120, RZ, 0x3c, !PT ;  /* 0x0000007879789212 */ /* 0x044fe200078e3cff */
[----:B------:R0:W-:Y:S01]  /*12560*/  STL [R1+0x238], R123 ;  /* 0x0002387b01007387 */ /* 0x0001e20000100800 */
[----:B------:R-:W-:Y:S02]  /*12570*/  PRMT R119, RZ, 0x7610, R119 ;  /* 0x00007610ff777816 */ /* 0x000fe40000000077 */
[----:B------:R-:W-:-:S05]  /*12580*/  @!P1 LOP3.LUT R121, R121, R120, RZ, 0x3c, !PT ;  /* 0x0000007879799212 */ /* 0x000fca00078e3cff */
[----:B------:R1:W2:Y:S02]  /*12590*/  @!P1 LDG.E.U8 R119, desc[UR20][R120.64] ;  /* 0x0000001478779981 */ /* 0x0002a4000c1e1100 */
[----:B-1----:R-:W-:Y:S02]  /*125a0*/  PRMT R120, RZ, 0x7610, R120 ;  /* 0x00007610ff787816 */ /* 0x002fe40000000078 */
[----:B------:R-:W-:Y:S01]  /*125b0*/  STS.U8 [R77+UR9+0x9800], R125 ;  /* 0x0098007d4d007988 */ /* 0x000fe20008000009 */
[----:B----4-:R-:W-:-:S05]  /*125c0*/  IMAD.X R122, R61, 0x1, R122, P2 ;  /* 0x000000013d7a7824 */ /* 0x010fca00010e067a */
[-C--:B0-----:R-:W-:Y:S01]  /*125d0*/  @!P1 LOP3.LUT R123, R123, R122.reuse, RZ, 0x3c, !PT ;  /* 0x0000007a7b7b9212 */ /* 0x081fe200078e3cff */
[----:B------:R0:W-:Y:S03]  /*125e0*/  STL [R1+0x234], R122 ;  /* 0x0002347a01007387 */ /* 0x0001e60000100800 */
[----:B0-----:R-:W-:-:S04]  /*125f0*/  @!P1 LOP3.LUT R122, R123, R122, RZ, 0x3c, !PT ;  /* 0x0000007a7b7a9212 */ /* 0x001fc800078e3cff */
[----:B------:R-:W-:-:S05]  /*12600*/  @!P1 LOP3.LUT R123, R123, R122, RZ, 0x3c, !PT ;  /* 0x0000007a7b7b9212 */ /* 0x000fca00078e3cff */
[----:B------:R0:W3:Y:S04]  /*12610*/  @!P1 LDG.E.U8 R120, desc[UR20][R122.64] ;  /* 0x000000147a789981 */ /* 0x0000e8000c1e1100 */
[----:B------:R-:W4:Y:S04]  /*12620*/  LDL.LU R123, [R1+0x254] ;  /* 0x00025400017b7983 */ /* 0x000f280000300800 */
[----:B------:R-:W2:Y:S01]  /*12630*/  LDL.LU R125, [R1+0x274] ;  /* 0x00027400017d7983 */ /* 0x000ea20000300800 */
[----:B------:R-:W-:Y:S02]  /*12640*/  IADD3 R54, P2, PT, R88, R54, RZ ;  /* 0x0000003658367210 */ /* 0x000fe40007f5e0ff */
[----:B------:R-:W-:-:S03]  /*12650*/  PRMT R121, RZ, 0x7610, R121 ;  /* 0x00007610ff797816 */ /* 0x000fc60000000079 */
[----:B0-----:R-:W-:Y:S01]  /*12660*/  @!P1 IMAD.MOV.U32 R122, RZ, RZ, R54 ;  /* 0x000000ffff7a9224 */ /* 0x001fe200078e0036 */
[----:B------:R0:W-:Y:S04]  /*12670*/  STS.U8 [R77+UR9+0x9c00], R124 ;  /* 0x009c007c4d007988 */ /* 0x0001e80008000009 */
[----:B------:R1:W-:Y:S01]  /*12680*/  STL [R1+0x258], R54 ;  /* 0x0002583601007387 */ /* 0x0003e20000100800 */
[----:B----4-:R-:W-:Y:S01]  /*12690*/  IMAD.X R123, R61, 0x1, R123, P2 ;  /* 0x000000013d7b7824 */ /* 0x010fe200010e067b */
[----:B------:R-:W-:-:S04]  /*126a0*/  IADD3 R70, P2, PT, R88, R70, RZ ;  /* 0x0000004658467210 */ /* 0x000fc80007f5e0ff */
[----:B------:R4:W3:Y:S01]  /*126b0*/  @!P1 LDG.E.U8 R121, desc[UR20][R122.64] ;  /* 0x000000147a799981 */ /* 0x0008e2000c1e1100 */
[----:B--2---:R-:W-:Y:S02]  /*126c0*/  IMAD.X R125, R61, 0x1, R125, P2 ;  /* 0x000000013d7d7824 */ /* 0x004fe400010e067d */
[----:B0-----:R-:W-:Y:S01]  /*126d0*/  @!P1 IMAD.MOV.U32 R124, RZ, RZ, R70 ;  /* 0x000000ffff7c9224 */ /* 0x001fe200078e0046 */
[----:B------:R-:W-:Y:S04]  /*126e0*/  STL [R1+0x254], R123 ;  /* 0x0002547b01007387 */ /* 0x000fe80000100800 */
[----:B-1----:R-:W2:Y:S01]  /*126f0*/  LDL.LU R54, [R1+0xc4] ;  /* 0x0000c40001367983 */ /* 0x002ea20000300800 */
[----:B----4-:R-:W-:-:S03]  /*12700*/  PRMT R122, RZ, 0x7610, R122 ;  /* 0x00007610ff7a7816 */ /* 0x010fc6000000007a */
[----:B------:R0:W-:Y:S04]  /*12710*/  STL [R1+0x278], R70 ;  /* 0x0002784601007387 */ /* 0x0001e80000100800 */
[----:B------:R1:W-:Y:S04]  /*12720*/  STL [R1+0x274], R125 ;  /* 0x0002747d01007387 */ /* 0x0003e80000100800 */
[----:B------:R4:W2:Y:S04]  /*12730*/  @!P1 LDG.E.U8 R122, desc[UR20][R124.64] ;  /* 0x000000147c7a9981 */ /* 0x0008a8000c1e1100 */
[----:B0-----:R-:W2:Y:S04]  /*12740*/  LDL.LU R70, [R1+0xe4] ;  /* 0x0000e40001467983 */ /* 0x001ea80000300800 */
[----:B------:R-:W2:Y:S04]  /*12750*/  LDL.LU R124, [R1+0x204] ;  /* 0x00020400017c7983 */ /* 0x000ea80000300800 */
[----:B-1----:R-:W4:Y:S04]  /*12760*/  LDL.LU R125, [R1+0x28c] ;  /* 0x00028c00017d7983 */ /* 0x002f280000300800 */
[----:B------:R0:W-:Y:S04]  /*12770*/  STS.U8 [R77+UR9+0xa000], R127 ;  /* 0x00a0007f4d007988 */ /* 0x0001e80008000009 */
[----:B------:R1:W-:Y:S04]  /*12780*/  STS.U8 [R77+UR9+0xa400], R126 ;  /* 0x00a4007e4d007988 */ /* 0x0003e80008000009 */
[----:B0-----:R-:W3:Y:S01]  /*12790*/  LDL.LU R127, [R1+0xa4] ;  /* 0x0000a400017f7983 */ /* 0x001ee20000300800 */
[----:B----4-:R-:W-:-:S05]  /*127a0*/  IADD3 R125, P2, PT, R88, R125, RZ ;  /* 0x0000007d587d7210 */ /* 0x010fca0007f5e0ff */
[----:B--2---:R-:W-:Y:S01]  /*127b0*/  IMAD.X R124, R61, 0x1, R124, P2 ;  /* 0x000000013d7c7824 */ /* 0x004fe200010e067c */
        /* <DEDUP_REMOVED lines=10> */
[----:B-1----:R-:W-:Y:S01]  /*12860*/  PRMT R124, RZ, 0x7610, R124 ;  /* 0x00007610ff7c7816 */ /* 0x002fe2000000007c */
[----:B----4-:R-:W-:-:S05]  /*12870*/  IMAD.X R126, R61, 0x1, R126, P2 ;  /* 0x000000013d7e7824 */ /* 0x010fca00010e067e */
[-C--:B0-----:R-:W-:Y:S01]  /*12880*/  @!P1 LOP3.LUT R127, R127, R126.reuse, RZ, 0x3c, !PT ;  /* 0x0000007e7f7f9212 */ /* 0x081fe200078e3cff */
[----:B------:R0:W-:Y:S03]  /*12890*/  STL [R1+0xa0], R126 ;  /* 0x0000a07e01007387 */ /* 0x0001e60000100800 */
[----:B0-----:R-:W-:-:S04]  /*128a0*/  @!P1 LOP3.LUT R126, R127, R126, RZ, 0x3c, !PT ;  /* 0x0000007e7f7e9212 */ /* 0x001fc800078e3cff */
[----:B------:R-:W-:-:S05]  /*128b0*/  @!P1 LOP3.LUT R127, R127, R126, RZ, 0x3c, !PT ;  /* 0x0000007e7f7f9212 */ /* 0x000fca00078e3cff */
[----:B------:R0:W3:Y:S04]  /*128c0*/  @!P1 LDG.E.U8 R124, desc[UR20][R126.64] ;  /* 0x000000147e7c9981 */ /* 0x0000e8000c1e1100 */
[----:B------:R-:W4:Y:S01]  /*128d0*/  LDL.LU R127, [R1+0xc0] ;  /* 0x0000c000017f7983 */ /* 0x000f220000300800 */
[----:B------:R-:W-:Y:S02]  /*128e0*/  IADD3 R54, P2, PT, R88, R54, RZ ;  /* 0x0000003658367210 */ /* 0x000fe40007f5e0ff */
[----:B------:R-:W-:-:S03]  /*128f0*/  PRMT R125, RZ, 0x7610, R125 ;  /* 0x00007610ff7d7816 */ /* 0x000fc6000000007d */
[----:B0-----:R-:W-:Y:S01]  /*12900*/  @!P1 IMAD.MOV.U32 R126, RZ, RZ, R54 ;  /* 0x000000ffff7e9224 */ /* 0x001fe200078e0036 */
[----:B------:R0:W-:Y:S01]  /*12910*/  STL [R1+0xc4], R54 ;  /* 0x0000c43601007387 */ /* 0x0001e20000100800 */
[----:B----4-:R-:W-:-:S05]  /*12920*/  IMAD.X R127, R61, 0x1, R127, P2 ;  /* 0x000000013d7f7824 */ /* 0x010fca00010e067f */
[----:B------:R1:W-:Y:S04]  /*12930*/  STL [R1+0xc0], R127 ;  /* 0x0000c07f01007387 */ /* 0x0003e80000100800 */
[----:B0-----:R-:W4:Y:S04]  /*12940*/  LDL.LU R54, [R1+0x144] ;  /* 0x0001440001367983 */ /* 0x001f280000300800 */
[----:B------:R0:W2:Y:S04]  /*12950*/  @!P1 LDG.E.U8 R125, desc[UR20][R126.64] ;  /* 0x000000147e7d9981 */ /* 0x0000a8000c1e1100 */
[----:B-1----:R-:W2:Y:S01]  /*12960*/  LDL.LU R127, [R1+0xe0] ;  /* 0x0000e000017f7983 */ /* 0x002ea20000300800 */
[----:B------:R-:W-:-:S03]  /*12970*/  IADD3 R70, P2, PT, R88, R70, RZ ;  /* 0x0000004658467210 */ /* 0x000fc60007f5e0ff */
[----:B------:R1:W-:Y:S02]  /*12980*/  STS.U8 [R77+UR9+0xac00], R162 ;  /* 0x00ac00a24d007988 */ /* 0x0003e40008000009 */
[----:B0-----:R-:W-:Y:S02]  /*12990*/  @!P1 IMAD.MOV.U32 R126, RZ, RZ, R70 ;  /* 0x000000ffff7e9224 */ /* 0x001fe400078e0046 */
[----:B------:R0:W-:Y:S01]  /*129a0*/  STL [R1+0xe4], R70 ;  /* 0x0000e44601007387 */ /* 0x0001e20000100800 */
[----:B-1----:R-:W-:Y:S01]  /*129b0*/  PRMT R162, RZ, 0x7610, R162 ;  /* 0x00007610ffa27816 */ /* 0x002fe200000000a2 */
[----:B--2---:R-:W-:-:S05]  /*129c0*/  IMAD.X R127, R61, 0x1, R127, P2 ;  /* 0x000000013d7f7824 */ /* 0x004fca00010e067f */
[----:B------:R1:W-:Y:S04]  /*129d0*/  STL [R1+0xe0], R127 ;  /* 0x0000e07f01007387 */ /* 0x0003e80000100800 */
[----:B0-----:R-:W2:Y:S04]  /*129e0*/  LDL.LU R70, [R1+0x140] ;  /* 0x0001400001467983 */ /* 0x001ea80000300800 */
[----:B------:R0:W2:Y:S04]  /*129f0*/  @!P1 LDG.E.U8 R162, desc[UR20][R126.64] ;  /* 0x000000147ea29981 */ /* 0x0000a8000c1e1100 */
[----:B------:R-:W2:Y:S04]  /*12a00*/  LDL.LU R126, [R1+0x100] ;  /* 0x00010000017e7983 */ /* 0x000ea80000300800 */
[----:B-1----:R-:W0:Y:S04]  /*12a10*/  LDL.LU R127, [R1+0x104] ;  /* 0x00010400017f7983 */ /* 0x002e280000300800 */
[----:B------:R1:W-:Y:S02]  /*12a20*/  STS.U8 [R77+UR9+0xb000], R161 ;  /* 0x00b000a14d007988 */ /* 0x0003e40008000009 */
[----:B-1----:R-:W-:-:S02]  /*12a30*/  PRMT R161, RZ, 0x7610, R161 ;  /* 0x00007610ffa17816 */ /* 0x002fc400000000a1 */
[----:B0-----:R-:W-:-:S05]  /*12a40*/  IADD3 R127, P2, PT, R88, R127, RZ ;  /* 0x0000007f587f7210 */ /* 0x001fca0007f5e0ff */
[----:B--2---:R-:W-:Y:S01]  /*12a50*/  IMAD.X R126, R61, 0x1, R126, P2 ;  /* 0x000000013d7e7824 */ /* 0x004fe200010e067e */
[----:B------:R0:W-:Y:S04]  /*12a60*/  STL [R1+0x104], R127 ;  /* 0x0001047f01007387 */ /* 0x0001e80000100800 */
[----:B------:R1:W-:Y:S01]  /*12a70*/  STL [R1+0x100], R126 ;  /* 0x0001007e01007387 */ /* 0x0003e20000100800 */
[----:B0-----:R-:W-:-:S04]  /*12a80*/  @!P1 LOP3.LUT R127, R127, R126, RZ, 0x3c, !PT ;  /* 0x0000007e7f7f9212 */ /* 0x001fc800078e3cff */
[----:B-1----:R-:W-:-:S04]  /*12a90*/  @!P1 LOP3.LUT R126, R127, R126, RZ, 0x3c, !PT ;  /* 0x0000007e7f7e9212 */ /* 0x002fc800078e3cff */
[----:B------:R-:W-:-:S05]  /*12aa0*/  @!P1 LOP3.LUT R127, R127, R126, RZ, 0x3c, !PT ;  /* 0x0000007e7f7f9212 */ /* 0x000fca00078e3cff */
[----:B------:R0:W2:Y:S04]  /*12ab0*/  @!P1 LDG.E.U8 R161, desc[UR20][R126.64] ;  /* 0x000000147ea19981 */ /* 0x0000a8000c1e1100 */
[----:B------:R-:W2:Y:S04]  /*12ac0*/  LDL.LU R126, [R1+0x120] ;  /* 0x00012000017e7983 */ /* 0x000ea80000300800 */
[----:B------:R-:W0:Y:S04]  /*12ad0*/  LDL.LU R127, [R1+0x124] ;  /* 0x00012400017f7983 */ /* 0x000e280000300800 */
[----:B------:R1:W-:Y:S04]  /*12ae0*/  STS.U8 [R77+UR9+0xb400], R160 ;  /* 0x00b400a04d007988 */ /* 0x0003e80008000009 */
[----:B------:R3:W-:Y:S01]  /*12af0*/  STS.U8 [R77+UR9+0xa800], R163 ;  /* 0x00a800a34d007988 */ /* 0x0007e20008000009 */
[----:B-1----:R-:W-:-:S02]  /*12b00*/  PRMT R160, RZ, 0x7610, R160 ;  /* 0x00007610ffa07816 */ /* 0x002fc400000000a0 */
[----:B---3--:R-:W-:Y:S02]  /*12b10*/  PRMT R163, RZ, 0x7610, R163 ;  /* 0x00007610ffa37816 */ /* 0x008fe400000000a3 */
[----:B0-----:R-:W-:-:S05]  /*12b20*/  IADD3 R127, P2, PT, R88, R127, RZ ;  /* 0x0000007f587f7210 */ /* 0x001fca0007f5e0ff */
[----:B--2---:R-:W-:Y:S01]  /*12b30*/  IMAD.X R126, R61, 0x1, R126, P2 ;  /* 0x000000013d7e7824 */ /* 0x004fe200010e067e */
[----:B------:R0:W-:Y:S01]  /*12b40*/  STL [R1+0x124], R127 ;  /* 0x0001247f01007387 */ /* 0x0001e20000100800 */
[----:B----4-:R-:W-:-:S03]  /*12b50*/  IADD3 R54, P2, PT, R88, R54, RZ ;  /* 0x0000003658367210 */ /* 0x010fc60007f5e0ff */
[----:B------:R1:W-:Y:S01]  /*12b60*/  STL [R1+0x120], R126 ;  /* 0x0001207e01007387 */ /* 0x0003e20000100800 */
[----:B0-----:R-:W-:-:S04]  /*12b70*/  @!P1 LOP3.LUT R127, R127, R126, RZ, 0x3c, !PT ;  /* 0x0000007e7f7f9212 */ /* 0x001fc800078e3cff */
[----:B-1----:R-:W-:Y:S01]  /*12b80*/  @!P1 LOP3.LUT R126, R127, R126, RZ, 0x3c, !PT ;  /* 0x0000007e7f7e9212 */ /* 0x002fe200078e3cff */
[----:B------:R-:W-:-:S03]  /*12b90*/  IMAD.X R70, R61, 0x1, R70, P2 ;  /* 0x000000013d467824 */ /* 0x000fc600010e0646 */
[----:B------:R-:W-:Y:S01]  /*12ba0*/  @!P1 LOP3.LUT R127, R127, R126, RZ, 0x3c, !PT ;  /* 0x0000007e7f7f9212 */ /* 0x000fe200078e3cff */
[----:B------:R-:W-:Y:S04]  /*12bb0*/  STL [R1+0x144], R54 ;  /* 0x0001443601007387 */ /* 0x000fe80000100800 */
[----:B------:R0:W2:Y:S04]  /*12bc0*/  @!P1 LDG.E.U8 R160, desc[UR20][R126.64] ;  /* 0x000000147ea09981 */ /* 0x0000a8000c1e1100 */
[----:B------:R1:W-:Y:S01]  /*12bd0*/  STL [R1+0x140], R70 ;  /* 0x0001404601007387 */ /* 0x0003e20000100800 */
[----:B0-----:R-:W-:-:S02]  /*12be0*/  @!P1 IMAD.MOV.U32 R126, RZ, RZ, R54 ;  /* 0x000000ffff7e9224 */ /* 0x001fc400078e0036 */
[----:B------:R-:W-:Y:S02]  /*12bf0*/  @!P1 IMAD.MOV.U32 R127, RZ, RZ, R70 ;  /* 0x000000ffff7f9224 */ /* 0x000fe400078e0046 */
[----:B-1----:R-:W3:Y:S04]  /*12c00*/  LDL.LU R70, [R1+0x1c4] ;  /* 0x0001c40001467983 */ /* 0x002ee80000300800 */
[----:B------:R0:W4:Y:S04]  /*12c10*/  @!P1 LDG.E.U8 R163, desc[UR20][R126.64] ;  /* 0x000000147ea39981 */ /* 0x000128000c1e1100 */
[----:B------:R-:W2:Y:S04]  /*12c20*/  LDL.LU R126, [R1+0x160] ;  /* 0x00016000017e7983 */ /* 0x000ea80000300800 */
[----:B------:R-:W0:Y:S04]  /*12c30*/  LDL.LU R127, [R1+0x164] ;  /* 0x00016400017f7983 */ /* 0x000e280000300800 */
        /* <DEDUP_REMOVED lines=11> */
[----:B------:R-:W0:Y:S01]  /*12cf0*/  LDL.LU R127, [R1+0x184] ;  /* 0x00018400017f7983 */ /* 0x000e220000300800 */
[----:B------:R-:W-:-:S03]  /*12d00*/  LOP3.LUT R54, R77, 0x10, RZ, 0x3c, !PT ;  /* 0x000000104d367812 */ /* 0x000fc600078e3cff */
[----:B------:R-:W-:Y:S04]  /*12d10*/  STS.U8 [R77+UR9+0xbc00], R178 ;  /* 0x00bc00b24d007988 */ /* 0x000fe80008000009 */
[----:B------:R1:W-:Y:S02]  /*12d20*/  STS.U8 [R54+UR9+0x8080], R159 ;  /* 0x0080809f36007988 */ /* 0x0003e40008000009 */
[----:B-1----:R-:W-:Y:S02]  /*12d30*/  PRMT R159, RZ, 0x7610, R159 ;  /* 0x00007610ff9f7816 */ /* 0x002fe4000000009f */
        /* <DEDUP_REMOVED lines=20> */
[----:B------:R-:W2:Y:S01]  /*12e80*/  LDL.LU R127, [R1+0x1c0] ;  /* 0x0001c000017f7983 */ /* 0x000ea20000300800 */
[----:B---3--:R-:W-:-:S03]  /*12e90*/  IADD3 R70, P2, PT, R88, R70, RZ ;  /* 0x0000004658467210 */ /* 0x008fc60007f5e0ff */
[----:B------:R1:W-:Y:S02]  /*12ea0*/  STS.U8 [R54+UR9+0x8880], R157 ;  /* 0x0088809d36007988 */ /* 0x0003e40008000009 */
[----:B0-----:R-:W-:Y:S02]  /*12eb0*/  @!P1 IMAD.MOV.U32 R126, RZ, RZ, R70 ;  /* 0x000000ffff7e9224 */ /* 0x001fe400078e0046 */
[----:B------:R0:W-:Y:S01]  /*12ec0*/  STL [R1+0x1c4], R70 ;  /* 0x0001c44601007387 */ /* 0x0001e20000100800 */
[----:B-1----:R-:W-:Y:S01]  /*12ed0*/  PRMT R157, RZ, 0x7610, R157 ;  /* 0x00007610ff9d7816 */ /* 0x002fe2000000009d */
[----:B--2---:R-:W-:-:S05]  /*12ee0*/  IMAD.X R127, R61, 0x1, R127, P2 ;  /* 0x000000013d7f7824 */ /* 0x004fca00010e067f */
[----:B------:R1:W-:Y:S04]  /*12ef0*/  STL [R1+0x1c0], R127 ;  /* 0x0001c07f01007387 */ /* 0x0003e80000100800 */
[----:B0-----:R-:W2:Y:S04]  /*12f00*/  LDL.LU R70, [R1+0x260] ;  /* 0x0002600001467983 */ /* 0x001ea80000300800 */
[----:B------:R0:W3:Y:S04]  /*12f10*/  @!P1 LDG.E.U8 R157, desc[UR20][R126.64] ;  /* 0x000000147e9d9981 */ /* 0x0000e8000c1e1100 */
        /* <DEDUP_REMOVED lines=132> */
[----:B------:R-:W-:Y:S01]  /*13760*/  STL [R1+0x14c], R70 ;  /* 0x00014c4601007387 */ /* 0x000fe20000100800 */
[----:B-1----:R-:W-:Y:S01]  /*13770*/  PRMT R145, RZ, 0x7610, R145 ;  /* 0x00007610ff917816 */ /* 0x002fe20000000091 */
[----:B--2---:R-:W-:-:S05]  /*13780*/  IMAD.X R127, R61, 0x1, R127, P2 ;  /* 0x000000013d7f7824 */ /* 0x004fca00010e067f */
[----:B------:R0:W-:Y:S04]  /*13790*/  STL [R1+0x148], R127 ;  /* 0x0001487f01007387 */ /* 0x0001e80000100800 */
[----:B------:R1:W2:Y:S04]  /*137a0*/  @!P1 LDG.E.U8 R145, desc[UR20][R126.64] ;  /* 0x000000147e919981 */ /* 0x0002a8000c1e1100 */
[----:B------:R-:W2:Y:S04]  /*137b0*/  LDL.LU R126, [R1+0x168] ;  /* 0x00016800017e7983 */ /* 0x000ea80000300800 */
[----:B0-----:R-:W1:Y:S04]  /*137c0*/  LDL.LU R127, [R1+0x16c] ;  /* 0x00016c00017f7983 */ /* 0x001e680000300800 */
[----:B------:R-:W2:Y:S04]  /*137d0*/  LDL.LU R70, [R1+0x1cc] ;  /* 0x0001cc0001467983 */ /* 0x000ea80000300800 */
[----:B------:R0:W-:Y:S02]  /*137e0*/  STS.U8 [R54+UR9+0xbc80], R144 ;  /* 0x00bc809036007988 */ /* 0x0001e40008000009 */
[----:B0-----:R-:W-:-:S02]  /*137f0*/  PRMT R144, RZ, 0x7610, R144 ;  /* 0x00007610ff907816 */ /* 0x001fc40000000090 */
[----:B-1----:R-:W-:-:S05]  /*13800*/  IADD3 R127, P2, PT, R88, R127, RZ ;  /* 0x0000007f587f7210 */ /* 0x002fca0007f5e0ff */
        /* <DEDUP_REMOVED lines=9> */
[----:B------:R-:W-:-:S05]  /*138a0*/  LOP3.LUT R54, R77, 0x20, RZ, 0x3c, !PT ;  /* 0x000000204d367812 */ /* 0x000fca00078e3cff */
        /* <DEDUP_REMOVED lines=187> */
[----:B------:R1:W-:Y:S01]  /*14460*/  STS.U8 [R54+UR9+0x8180], R70 ;  /* 0x0081804636007988 */ /* 0x0003e20008000009 */
[----:B------:R-:W-:-:S03]  /*14470*/  PRMT R178, RZ, 0x7610, R178 ;  /* 0x00007610ffb27816 */ /* 0x000fc600000000b2 */
[----:B-1----:R-:W5:Y:S01]  /*14480*/  LDL.LU R70, [R1+0x4c8] ;  /* 0x0004c80001467983 */ /* 0x002f620000300800 */
        /* <DEDUP_REMOVED lines=83> */
[----:B-1----:R-:W3:Y:S01]  /*149c0*/  LDL.LU R54, [R1+0x4c4] ;  /* 0x0004c40001367983 */ /* 0x002ee20000300800 */
[----:B------:R-:W-:-:S02]  /*149d0*/  PRMT R210, RZ, 0x7610, R210 ;  /* 0x00007610ffd27816 */ /* 0x000fc400000000d2 */
[----:B0-----:R-:W-:-:S05]  /*149e0*/  IADD3 R127, P2, PT, R88, R127, RZ ;  /* 0x0000007f587f7210 */ /* 0x001fca0007f5e0ff */
[----:B--2---:R-:W-:Y:S02]  /*149f0*/  IMAD.X R126, R61, 0x1, R126, P2 ;  /* 0x000000013d7e7824 */ /* 0x004fe400010e067e */
[----:B------:R-:W5:Y:S04]  /*14a00*/  LDL.LU R61, [R1+0x4c0] ;  /* 0x0004c000013d7983 */ /* 0x000f680000300800 */
[----:B------:R0:W-:Y:S04]  /*14a10*/  STL [R1+0x288], R127 ;  /* 0x0002887f01007387 */ /* 0x0001e80000100800 */
[----:B------:R1:W-:Y:S01]  /*14a20*/  STL [R1+0x200], R126 ;  /* 0x0002007e01007387 */ /* 0x0003e20000100800 */
[----:B0-----:R-:W-:-:S04]  /*14a30*/  @!P1 LOP3.LUT R127, R127, R126, RZ, 0x3c, !PT ;  /* 0x0000007e7f7f9212 */ /* 0x001fc800078e3cff */
[----:B-1----:R-:W-:-:S04]  /*14a40*/  @!P1 LOP3.LUT R126, R127, R126, RZ, 0x3c, !PT ;  /* 0x0000007e7f7e9212 */ /* 0x002fc800078e3cff */
[----:B------:R-:W-:-:S05]  /*14a50*/  @!P1 LOP3.LUT R127, R127, R126, RZ, 0x3c, !PT ;  /* 0x0000007e7f7f9212 */ /* 0x000fca00078e3cff */
[----:B------:R0:W2:Y:S04]  /*14a60*/  @!P1 LDG.E.U8 R210, desc[UR20][R126.64] ;  /* 0x000000147ed29981 */ /* 0x0000a8000c1e1100 */
[----:B------:R-:W2:Y:S01]  /*14a70*/  LDL.LU R126, [R1+0x454] ;  /* 0x00045400017e7983 */ /* 0x000ea20000300800 */
[----:B0-----:R-:W-:-:S05]  /*14a80*/  LOP3.LUT R127, R77, 0x30, RZ, 0x3c, !PT ;  /* 0x000000304d7f7812 */ /* 0x001fca00078e3cff */
[----:B------:R0:W-:Y:S02]  /*14a90*/  STS.U8 [R127+UR9+0xa180], R202 ;  /* 0x00a180ca7f007988 */ /* 0x0001e40008000009 */
[C---:B0-----:R-:W-:Y:S02]  /*14aa0*/  LOP3.LUT R202, R77.reuse, 0x30, RZ, 0x3c, !PT ;  /* 0x000000304dca7812 */ /* 0x041fe400078e3cff */
[----:B------:R-:W-:-:S03]  /*14ab0*/  LOP3.LUT R127, R77, 0x40, RZ, 0x3c, !PT ;  /* 0x000000404d7f7812 */ /* 0x000fc600078e3cff */
[----:B------:R-:W-:Y:S04]  /*14ac0*/  STS.U8 [R202+UR9+0xa580], R194 ;  /* 0x00a580c2ca007988 */ /* 0x000fe80008000009 */
[----:B------:R-:W-:Y:S04]  /*14ad0*/  STS.U8 [R202+UR9+0xa980], R186 ;  /* 0x00a980baca007988 */ /* 0x000fe80008000009 */
[----:B------:R-:W-:Y:S04]  /*14ae0*/  STS.U8 [R202+UR9+0xad80], R177 ;  /* 0x00ad80b1ca007988 */ /* 0x000fe80008000009 */
[----:B------:R-:W-:Y:S04]  /*14af0*/  STS.U8 [R202+UR9+0xb180], R170 ;  /* 0x00b180aaca007988 */ /* 0x000fe80008000009 */
[----:B------:R0:W-:Y:S04]  /*14b00*/  STS.U8 [R202+UR9+0xb580], R92 ;  /* 0x00b5805cca007988 */ /* 0x0001e80008000009 */
[----:B------:R1:W-:Y:S04]  /*14b10*/  STS.U8 [R202+UR9+0xb980], R97 ;  /* 0x00b98061ca007988 */ /* 0x0003e80008000009 */
[----:B------:R-:W-:Y:S01]  /*14b20*/  STS.U8 [R202+UR9+0xbd80], R102 ;  /* 0x00bd8066ca007988 */ /* 0x000fe20008000009 */
[----:B0-----:R-:W-:-:S02]  /*14b30*/  LOP3.LUT R92, R77, 0x50, RZ, 0x3c, !PT ;  /* 0x000000504d5c7812 */ /* 0x001fc400078e3cff */
[C---:B-1----:R-:W-:Y:S01]  /*14b40*/  LOP3.LUT R97, R77.reuse, 0x60, RZ, 0x3c, !PT ;  /* 0x000000604d617812 */ /* 0x042fe200078e3cff */
[----:B--2---:R-:W-:Y:S04]  /*14b50*/  STS.U8 [R127+UR9+0x8200], R126 ;  /* 0x0082007e7f007988 */ /* 0x004fe80008000009 */
        /* <DEDUP_REMOVED lines=15> */
[----:B---3--:R-:W-:Y:S04]  /*14c50*/  STS.U8 [R92+UR9+0x8280], R54 ;  /* 0x008280365c007988 */ /* 0x008fe80008000009 */
        /* <DEDUP_REMOVED lines=15> */
[----:B------:R1:W-:Y:S04]  /*14d50*/  STS.U8 [R97+UR9+0x8300], R33 ;  /* 0x0083002161007988 */ /* 0x0003e80008000009 */
[----:B------:R2:W-:Y:S04]  /*14d60*/  STS.U8 [R97+UR9+0x8700], R34 ;  /* 0x0087002261007988 */ /* 0x0005e80008000009 */
[----:B------:R3:W-:Y:S04]  /*14d70*/  STS.U8 [R97+UR9+0x8b00], R31 ;  /* 0x008b001f61007988 */ /* 0x0007e80008000009 */
[----:B------:R-:W-:Y:S04]  /*14d80*/  STS.U8 [R97+UR9+0x8f00], R243 ;  /* 0x008f00f361007988 */ /* 0x000fe80008000009 */
[----:B------:R-:W-:Y:S04]  /*14d90*/  STS.U8 [R97+UR9+0x9300], R233 ;  /* 0x009300e961007988 */ /* 0x000fe80008000009 */
[----:B------:R-:W-:Y:S04]  /*14da0*/  STS.U8 [R97+UR9+0x9700], R223 ;  /* 0x009700df61007988 */ /* 0x000fe80008000009 */
[----:B------:R-:W-:Y:S04]  /*14db0*/  STS.U8 [R97+UR9+0x9b00], R215 ;  /* 0x009b00d761007988 */ /* 0x000fe80008000009 */
[----:B------:R-:W-:Y:S01]  /*14dc0*/  STS.U8 [R97+UR9+0x9f00], R207 ;  /* 0x009f00cf61007988 */ /* 0x000fe20008000009 */
[----:B0-----:R-:W-:-:S03]  /*14dd0*/  LOP3.LUT R92, R77, 0x70, RZ, 0x3c, !PT ;  /* 0x000000704d5c7812 */ /* 0x001fc600078e3cff */
[----:B------:R-:W-:Y:S04]  /*14de0*/  STS.U8 [R97+UR9+0xa300], R199 ;  /* 0x00a300c761007988 */ /* 0x000fe80008000009 */
[----:B------:R0:W5:Y:S04]  /*14df0*/  LDL.LU R62, [R1+0x4bc] ;  /* 0x0004bc00013e7983 */ /* 0x0001680000300800 */
        /* <DEDUP_REMOVED lines=9> */
[----:B-1----:R0:W5:Y:S04]  /*14e90*/  LDL.LU R33, [R1+0x4a8] ;  /* 0x0004a80001217983 */ /* 0x0021680000300800 */
[----:B------:R-:W-:Y:S04]  /*14ea0*/  STS.U8 [R97+UR9+0xbb00], R100 ;  /* 0x00bb006461007988 */ /* 0x000fe80008000009 */
[----:B--2---:R0:W5:Y:S04]  /*14eb0*/  LDL.LU R34, [R1+0x4a4] ;  /* 0x0004a40001227983 */ /* 0x0041680000300800 */
[----:B------:R-:W-:Y:S04]  /*14ec0*/  STS.U8 [R97+UR9+0xbf00], R105 ;  /* 0x00bf006961007988 */ /* 0x000fe80008000009 */
[----:B---3--:R0:W5:Y:S04]  /*14ed0*/  LDL.LU R31, [R1+0x4a0] ;  /* 0x0004a000011f7983 */ /* 0x0081680000300800 */
[----:B------:R1:W-:Y:S04]  /*14ee0*/  STS.U8 [R92+UR9+0x8380], R32 ;  /* 0x008380205c007988 */ /* 0x0003e80008000009 */
[----:B------:R2:W-:Y:S04]  /*14ef0*/  STS.U8 [R92+UR9+0x8780], R86 ;  /* 0x008780565c007988 */ /* 0x0005e80008000009 */
[----:B-1----:R0:W5:Y:S04]  /*14f00*/  LDL.LU R32, [R1+0x49c] ;  /* 0x00049c0001207983 */ /* 0x0021680000300800 */
[----:B--2---:R-:W2:Y:S04]  /*14f10*/  LDL.LU R86, [R1+0x498] ;  /* 0x0004980001567983 */ /* 0x004ea80000300800 */
[----:B------:R1:W-:Y:S04]  /*14f20*/  STS.U8 [R92+UR9+0x8b80], R0 ;  /* 0x008b80005c007988 */ /* 0x0003e80008000009 */
[----:B-1----:R0:W5:Y:S04]  /*14f30*/  LDL.LU R0, [R1+0x494] ;  /* 0x0004940001007983 */ /* 0x0021680000300800 */
        /* <DEDUP_REMOVED lines=13> */
[----:B------:R-:W-:Y:S01]  /*15010*/  ULEA UR11, UR18, UR9, 0x3 ;  /* 0x00000009120b7291 */ /* 0x000fe2000f8e18ff */
[----:B------:R-:W-:-:S03]  /*15020*/  UMOV UR4, UR5 ;  /* 0x0000000500047c82 */ /* 0x000fc60008000000 */
[----:B------:R-:W-:Y:S01]  /*15030*/  UIADD3 UR11, UPT, UPT, UR11, 0x18000, URZ ;  /* 0x000180000b0b7890 */ /* 0x000fe2000fffe0ff */
[C---:B--2---:R-:W-:Y:S01]  /*15040*/  LOP3.LUT R90, R86.reuse, 0x20, RZ, 0x3c, !PT ;  /* 0x00000020565a7812 */ /* 0x044fe200078e3cff */
        /* <DEDUP_REMOVED lines=21> */
[----:B----4-:R-:W-:Y:S04]  /*151a0*/  STS.U8 [R90+UR9+0x15500], R163 ;  /* 0x015500a35a007988 */ /* 0x010fe80008000009 */
[----:B------:R-:W-:Y:S04]  /*151b0*/  STS.U8 [R90+UR9+0x15900], R166 ;  /* 0x015900a65a007988 */ /* 0x000fe80008000009 */
[----:B------:R-:W-:Y:S01]  /*151c0*/  STS.U8 [R90+UR9+0x15d00], R159 ;  /* 0x015d009f5a007988 */ /* 0x000fe20008000009 */
[----:B-1----:R-:W-:-:S03]  /*151d0*/  LOP3.LUT R91, R86, 0x40, RZ, 0x3c, !PT ;  /* 0x00000040565b7812 */ /* 0x002fc600078e3cff */
        /* <DEDUP_REMOVED lines=11> */
[----:B------:R0:W-:Y:S04]  /*15290*/  STS.U8 [R91+UR9+0x14e00], R147 ;  /* 0x014e00935b007988 */ /* 0x0001e80008000009 */
[----:B------:R0:W-:Y:S04]  /*152a0*/  STS.U8 [R91+UR9+0x15200], R146 ;  /* 0x015200925b007988 */ /* 0x0001e80008000009 */
[----:B------:R0:W-:Y:S04]  /*152b0*/  STS.U8 [R91+UR9+0x15600], R145 ;  /* 0x015600915b007988 */ /* 0x0001e80008000009 */
[----:B------:R0:W-:Y:S04]  /*152c0*/  STS.U8 [R91+UR9+0x15a00], R144 ;  /* 0x015a00905b007988 */ /* 0x0001e80008000009 */
[----:B------:R0:W-:Y:S01]  /*152d0*/  STS.U8 [R91+UR9+0x15e00], R143 ;  /* 0x015e008f5b007988 */ /* 0x0001e20008000009 */
[----:B-1----:R-:W-:-:S03]  /*152e0*/  LOP3.LUT R90, R86, 0x60, RZ, 0x3c, !PT ;  /* 0x00000060565a7812 */ /* 0x002fc600078e3cff */
        /* <DEDUP_REMOVED lines=24> */
[----:B------:R1:W-:Y:S06]  /*15470*/  MEMBAR.ALL.CTA ;  /* 0x0000000000007992 */ /* 0x0003ec0000008000 */
[----:B-1----:R-:W1:Y:S02]  /*15480*/  FENCE.VIEW.ASYNC.S ;  /* 0x00000000000073c6 */ /* 0x002e640000000000 */
[----:B-1----:R-:W-:Y:S06]  /*15490*/  BAR.SYNC.DEFER_BLOCKING 0x0 ;  /* 0x0000000000007b1d */ /* 0x002fec0000010000 */
[----:B------:R-:W-:Y:S05]  /*154a0*/  @P0 BRA `(.L_x_9) ;  /* 0x0000000000880947 */ /* 0x000fea0003800000 */
[----:B------:R-:W-:Y:S02]  /*154b0*/  UIADD3 UR19, UPT, UPT, UR8, 0x80, URZ ;  /* 0x0000008008137890 */ /* 0x000fe4000fffe0ff */
[----:B------:R-:W-:Y:S02]  /*154c0*/  UIADD3 UR50, UPT, UPT, UR8, 0x80, URZ ;  /* 0x0000008008327890 */ /* 0x000fe4000fffe0ff */
[----:B------:R-:W-:Y:S01]  /*154d0*/  UIADD3 UR51, UPT, UPT, UR8, 0x80, URZ ;  /* 0x0000008008337890 */ /* 0x000fe2000fffe0ff */
[----:B------:R-:W-:Y:S01]  /*154e0*/  UMOV UR16, 0x0 ;  /* 0x0000000000107882 */ /* 0x000fe20000000000 */
[----:B------:R-:W-:Y:S01]  /*154f0*/  UMOV UR17, 0x8208010 ;  /* 0x0820801000117882 */ /* 0x000fe20000000000 */
[----:B------:R-:W-:Y:S01]  /*15500*/  UMOV UR15, 0x40004040 ;  /* 0x40004040000f7882 */ /* 0x000fe20000000000 */
[----:B------:R-:W-:Y:S02]  /*15510*/  UIADD3 UR56, UPT, UPT, UR8, 0x80, URZ ;  /* 0x0000008008387890 */ /* 0x000fe4000fffe0ff */
[----:B------:R1:W-:Y:S01]  /*15520*/  UTCQMMA gdesc[UR14], gdesc[UR12], tmem[UR8], tmem[UR16], idesc[UR17], UPT ;  /* 0x00ff100c0e0075ea */ /* 0x0003e2000b800308 */
[----:B------:R-:W-:Y:S01]  /*15530*/  UMOV UR42, 0x0 ;  /* 0x00000000002a7882 */ /* 0x000fe20000000000 */
[----:B------:R-:W-:Y:S01]  /*15540*/  UMOV UR43, 0x8208010 ;  /* 0x08208010002b7882 */ /* 0x000fe20000000000 */
[----:B------:R-:W-:Y:S01]  /*15550*/  UMOV UR44, 0x0 ;  /* 0x00000000002c7882 */ /* 0x000fe20000000000 */
[----:B------:R-:W-:Y:S01]  /*15560*/  UMOV UR45, 0x8208010 ;  /* 0x08208010002d7882 */ /* 0x000fe20000000000 */
        /* <DEDUP_REMOVED lines=11> */
[----:B------:R-:W-:Y:S01]  /*15620*/  UMOV UR6, UR11 ;  /* 0x0000000b00067c82 */ /* 0x000fe20008000000 */
[----:B------:R-:W-:Y:S01]  /*15630*/  UMOV UR7, URZ ;  /* 0x000000ff00077c82 */ /* 0x000fe20008000000 */
[----:B------:R1:W-:Y:S01]  /*15640*/  UTCQMMA gdesc[UR34], gdesc[UR12], tmem[UR19], tmem[UR48], idesc[UR49], UPT ;  /* 0x00ff300c220075ea */ /* 0x0003e2000b800313 */
[----:B------:R-:W-:Y:S01]  /*15650*/  UMOV UR58, 0x0 ;  /* 0x00000000003a7882 */ /* 0x000fe20000000000 */
[----:B------:R-:W-:Y:S01]  /*15660*/  UMOV UR59, 0x8208010 ;  /* 0x08208010003b7882 */ /* 0x000fe20000000000 */
[----:B------:R1:W-:Y:S01]  /*15670*/  UTCQMMA gdesc[UR36], gdesc[UR24], tmem[UR50], tmem[UR52], idesc[UR53], UPT ;  /* 0x00ff3418240075ea */ /* 0x0003e2000b800332 */
[----:B------:R-:W-:Y:S01]  /*15680*/  UMOV UR5, UR6 ;  /* 0x0000000600057c82 */ /* 0x000fe20008000000 */
[----:B------:R1:W-:Y:S01]  /*15690*/  UTCQMMA gdesc[UR38], gdesc[UR28], tmem[UR51], tmem[UR54], idesc[UR55], UPT ;  /* 0x00ff361c260075ea */ /* 0x0003e2000b800333 */
[----:B------:R1:W-:Y:S01]  /*156a0*/  UTCQMMA gdesc[UR40], gdesc[UR32], tmem[UR56], tmem[UR58], idesc[UR59], UPT ;  /* 0x00ff3a20280075ea */ /* 0x0003e2000b800338 */
[----:B------:R1:W-:Y:S01]  /*156b0*/  UTCBAR [UR5], URZ ;  /* 0x000000ff050073e9 */ /* 0x0003e200080000ff */
[----:B------:R-:W-:Y:S01]  /*156c0*/  NOP ;  /* 0x0000000000007918 */ /* 0x000fe20000000000 */
.L_x_9:
[----:B0-----:R-:W2:Y:S04]  /*156d0*/  LDL R91, [R1+0x46c] ;  /* 0x00046c00015b7983 */ /* 0x001ea80000100800 */
[----:B------:R-:W2:Y:S01]  /*156e0*/  LDL.LU R90, [R1+0x444] ;  /* 0x00044400015a7983 */ /* 0x000ea20000300800 */
[----:B------:R-:W-:-:S04]  /*156f0*/  UIADD3 UR18, UPT, UPT, UR18, 0x1, URZ ;  /* 0x0000000112127890 */ /* 0x000fc8000fffe0ff */
[----:B------:R-:W-:-:S04]  /*15700*/  UISETP.GT.AND UP1, UPT, UR18, 0x1, UPT ;  /* 0x000000011200788c */ /* 0x000fc8000bf24270 */
[----:B-1----:R-:W-:Y:S02]  /*15710*/  USEL UR5, URZ, 0x1, !UP1 ;  /* 0x00000001ff057887 */ /* 0x002fe4000c800000 */
[----:B------:R-:W-:Y:S02]  /*15720*/  USEL UR18, UR18, URZ, !UP1 ;  /* 0x000000ff12127287 */ /* 0x000fe4000c800000 */
[----:B------:R-:W-:Y:S01]  /*15730*/  ULOP3.LUT UR5, UR4, UR5, URZ, 0x3c, !UPT ;  /* 0x0000000504057292 */ /* 0x000fe2000f8e3cff */
[----:B--2---:R-:W-:Y:S02]  /*15740*/  ISETP.NE.U32.AND P1, PT, R90, R91, PT ;  /* 0x0000005b5a00720c */ /* 0x004fe40003f25070 */
[----:B------:R-:W2:Y:S01]  /*15750*/  LDL.LU R91, [R1+0x458] ;  /* 0x00045800015b7983 */ /* 0x000ea20000300800 */
[----:B------:R-:W-:-:S03]  /*15760*/  IMAD.U32 R90, RZ, RZ, UR4 ;  /* 0x00000004ff5a7e24 */ /* 0x000fc6000f8e00ff */
[----:B--2---:R1:W-:Y:S07]  /*15770*/  STL [R1+0x444], R91 ;  /* 0x0004445b01007387 */ /* 0x0043ee0000100800 */
[----:B------:R-:W-:Y:S05]  /*15780*/  @P1 BRA `(.L_x_10) ;  /* 0xffffff7800d81947 */ /* 0x000fea000383ffff */
.L_x_7:
[----:B-1----:R-:W1:Y:S01]  /*15790*/  LDC R91, c[0x0][0x3a0] ;  /* 0x0000e800ff5b7b82 */ /* 0x002e620000000800 */
[----:B------:R-:W2:Y:S01]  /*157a0*/  LDCU UR5, c[0x0][0x3b8] ;  /* 0x00007700ff0577ac */ /* 0x000ea20008000800 */
[----:B------:R-:W3:Y:S01]  /*157b0*/  LDCU UR6, c[0x0][0x3b4] ;  /* 0x00007680ff0677ac */ /* 0x000ee20008000800 */
[----:B------:R-:W4:Y:S01]  /*157c0*/  LDCU.128 UR12, c[0x0][0x390] ;  /* 0x00007200ff0c77ac */ /* 0x000f220008000c00 */
[----:B--2--5:R-:W-:-:S04]  /*157d0*/  IMAD R133, R0, UR5, RZ ;  /* 0x0000000500857c24 */ /* 0x024fc8000f8e02ff */
[----:B------:R-:W-:Y:S02]  /*157e0*/  VIADD R135, R133, UR5 ;  /* 0x0000000585877c36 */ /* 0x000fe40008000000 */
[----:B-1----:R-:W-:Y:S02]  /*157f0*/  VIADD R91, R91, 0x7f ;  /* 0x0000007f5b5b7836 */ /* 0x002fe40000000000 */
[----:B------:R-:W-:-:S03]  /*15800*/  VIADD R137, R135, UR5 ;  /* 0x0000000587897c36 */ /* 0x000fc60008000000 */
[----:B------:R-:W-:-:S13]  /*15810*/  ISETP.GE.AND P0, PT, R91, 0x80, PT ;  /* 0x000000805b00780c */ /* 0x000fda0003f06270 */
[----:B---34-:R-:W-:Y:S05]  /*15820*/  @!P0 BRA `(.L_x_11) ;  /* 0x0000000000108947 */ /* 0x018fea0003800000 */
[----:B------:R-:W-:-:S06]  /*15830*/  USHF.L.U32 UR4, UR4, 0x1f, URZ ;  /* 0x0000001f04047899 */ /* 0x000fcc00080006ff */
[----:B------:R-:W-:-:S04]  /*15840*/  IMAD.U32 R2, RZ, RZ, UR4 ;  /* 0x00000004ff027e24 */ /* 0x000fc8000f8e00ff */
[----:B------:R-:W1:Y:S02]  /*15850*/  SYNCS.PHASECHK.TRANS64.TRYWAIT P0, [UR11], R2 ;  /* 0x00000002ff0075a7 */ /* 0x000e64000800110b */
[----:B-1----:R-:W-:Y:S05]  /*15860*/  @!P0 BRA `(.L_x_12) ;  /* 0x0000004400ec8947 */ /* 0x002fea0003800000 */
.L_x_11:
[----:B------:R-:W2:Y:S01]  /*15870*/  LDL.LU R3, [R1+0x490] ;  /* 0x0004900001037983 */ /* 0x000ea20000300800 */
[----:B------:R-:W-:Y:S01]  /*15880*/  VIADD R139, R137, UR5 ;  /* 0x00000005898b7c36 */ /* 0x000fe20008000000 */
[----:B------:R-:W1:Y:S01]  /*15890*/  LDCU UR4, c[0x0][0x39c] ;  /* 0x00007380ff0477ac */ /* 0x000e620008000800 */
[C---:B------:R-:W-:Y:S01]  /*158a0*/  VIADD R2, R0.reuse, 0x2 ;  /* 0x0000000200027836 */ /* 0x040fe20000000000 */
[----:B------:R-:W-:Y:S01]  /*158b0*/  BAR.SYNC.DEFER_BLOCKING 0x0 ;  /* 0x0000000000007b1d */ /* 0x000fe20000010000 */
[----:B------:R-:W-:Y:S02]  /*158c0*/  VIADD R140, R139, UR5 ;  /* 0x000000058b8c7c36 */ /* 0x000fe40008000000 */
[----:B------:R-:W-:Y:S02]  /*158d0*/  VIADD R132, R0, 0x1 ;  /* 0x0000000100847836 */ /* 0x000fe40000000000 */
[----:B------:R-:W-:Y:S01]  /*158e0*/  VIADD R141, R140, UR5 ;  /* 0x000000058c8d7c36 */ /* 0x000fe20008000000 */
[----:B------:R-:W3:Y:S01]  /*158f0*/  LDCU UR7, c[0x0][0x39c] ;  /* 0x00007380ff0777ac */ /* 0x000ee20008000800 */
[----:B------:R-:W-:-:S02]  /*15900*/  VIADD R195, R0, 0x4 ;  /* 0x0000000400c37836 */ /* 0x000fc40000000000 */
[----:B------:R-:W-:Y:S02]  /*15910*/  VIADD R143, R141, UR5 ;  /* 0x000000058d8f7c36 */ /* 0x000fe40008000000 */
[----:B------:R-:W-:Y:S02]  /*15920*/  VIADD R194, R0, 0x5 ;  /* 0x0000000500c27836 */ /* 0x000fe40000000000 */
[----:B------:R-:W-:-:S04]  /*15930*/  VIADD R146, R143, UR5 ;  /* 0x000000058f927c36 */ /* 0x000fc80008000000 */
[----:B------:R-:W-:-:S04]  /*15940*/  VIADD R147, R146, UR5 ;  /* 0x0000000592937c36 */ /* 0x000fc80008000000 */
[----:B------:R-:W-:Y:S01]  /*15950*/  VIADD R149, R147, UR5 ;  /* 0x0000000593957c36 */ /* 0x000fe20008000000 */
[----:B------:R-:W4:Y:S02]  /*15960*/  @!P3 SYNCS.CCTL.IV [UR9+0x18000] ;  /* 0x01800000ff00b9b1 */ /* 0x000f240008000009 */
[----:B----4-:R-:W-:Y:S01]  /*15970*/  BAR.SYNC.DEFER_BLOCKING 0x0 ;  /* 0x0000000000007b1d */ /* 0x010fe20000010000 */
[----:B------:R-:W-:-:S04]  /*15980*/  VIADD R150, R149, UR5 ;  /* 0x0000000595967c36 */ /* 0x000fc80008000000 */
[----:B------:R-:W-:Y:S01]  /*15990*/  VIADD R151, R150, UR5 ;  /* 0x0000000596977c36 */ /* 0x000fe20008000000 */
[----:B0-----:R-:W0:Y:S03]  /*159a0*/  LDTM.x128 R4, tmem[UR10] ;  /* 0x0000000a000479ee */ /* 0x001e2600083c0000 */
[----:B------:R-:W-:-:S04]  /*159b0*/  VIADD R155, R151, UR5 ;  /* 0x00000005979b7c36 */ /* 0x000fc80008000000 */
[----:B------:R-:W-:-:S04]  /*159c0*/  VIADD R158, R155, UR5 ;  /* 0x000000059b9e7c36 */ /* 0x000fc80008000000 */
[----:B------:R-:W-:-:S04]  /*159d0*/  VIADD R159, R158, UR5 ;  /* 0x000000059e9f7c36 */ /* 0x000fc80008000000 */
[----:B------:R-:W-:Y:S01]  /*159e0*/  VIADD R161, R159, UR5 ;  /* 0x000000059fa17c36 */ /* 0x000fe20008000000 */
[----:B------:R-:W4:Y:S03]  /*159f0*/  @!P3 SYNCS.CCTL.IV [UR9+0x18008] ;  /* 0x01800800ff00b9b1 */ /* 0x000f260008000009 */
[----:B------:R-:W-:Y:S01]  /*15a00*/  VIADD R162, R161, UR5 ;  /* 0x00000005a1a27c36 */ /* 0x000fe20008000000 */
[----:B------:R-:W-:-:S03]  /*15a10*/  NOP ;  /* 0x0000000000007918 */ /* 0x000fc60000000000 */
[----:B------:R-:W-:Y:S01]  /*15a20*/  VIADD R163, R162, UR5 ;  /* 0x00000005a2a37c36 */ /* 0x000fe20008000000 */
[----:B0-----:R-:W-:-:S03]  /*15a30*/  F2FP.SATFINITE.E4M3.F32.PACK_AB_MERGE_C R193, R5, R4, RZ ;  /* 0x0000000405c1723e */ /* 0x001fc600048070ff */
[----:B------:R-:W-:Y:S01]  /*15a40*/  VIADD R167, R163, UR5 ;  /* 0x00000005a3a77c36 */ /* 0x000fe20008000000 */
[----:B------:R-:W-:Y:S01]  /*15a50*/  F2FP.SATFINITE.E4M3.F32.PACK_AB_MERGE_C R7, R7, R6, RZ ;  /* 0x000000060707723e */ /* 0x000fe200048070ff */
[C---:B------:R-:W-:Y:S01]  /*15a60*/  VIADD R6, R0.reuse, 0x6 ;  /* 0x0000000600067836 */ /* 0x040fe20000000000 */
[----:B------:R-:W-:Y:S01]  /*15a70*/  F2FP.SATFINITE.E4M3.F32.PACK_AB_MERGE_C R9, R9, R8, RZ ;  /* 0x000000080909723e */ /* 0x000fe200048070ff */
[----:B------:R-:W-:Y:S01]  /*15a80*/  VIADD R170, R167, UR5 ;  /* 0x00000005a7aa7c36 */ /* 0x000fe20008000000 */
[----:B------:R-:W-:Y:S01]  /*15a90*/  F2FP.SATFINITE.E4M3.F32.PACK_AB_MERGE_C R11, R11, R10, RZ ;  /* 0x0000000a0b0b723e */ /* 0x000fe200048070ff */
[----:B------:R-:W-:Y:S01]  /*15aa0*/  VIADD R8, R0, 0x8 ;  /* 0x0000000800087836 */ /* 0x000fe20000000000 */
[----:B------:R-:W-:Y:S01]  /*15ab0*/  F2FP.SATFINITE.E4M3.F32.PACK_AB_MERGE_C R13, R13, R12, RZ ;  /* 0x0000000c0d0d723e */ /* 0x000fe200048070ff */
        /* <DEDUP_REMOVED lines=9> */
[----:B------:R-:W-:-:S02]  /*15b50*/  F2FP.SATFINITE.E4M3.F32.PACK_AB_MERGE_C R23, R23, R22, RZ ;  /* 0x000000161717723e */ /* 0x000fc400048070ff */
[----:B------:R-:W-:Y:S01]  /*15b60*/  F2FP.SATFINITE.E4M3.F32.PACK_AB_MERGE_C R25, R25, R24, RZ ;  /* 0x000000181919723e */ /* 0x000fe200048070ff */
[----:B------:R-:W-:Y:S01]  /*15b70*/  VIADD R175, R174, UR5 ;  /* 0x00000005aeaf7c36 */ /* 0x000fe20008000000 */
[----:B------:R-:W-:Y:S02]  /*15b80*/  F2FP.SATFINITE.E4M3.F32.PACK_AB_MERGE_C R27, R27, R26, RZ ;  /* 0x0000001a1b1b723e */ /* 0x000fe400048070ff */
[----:B------:R-:W-:Y:S01]  /*15b90*/  F2FP.SATFINITE.E4M3.F32.PACK_AB_MERGE_C R29, R29, R28, RZ ;  /* 0x0000001c1d1d723e */ /* 0x000fe200048070ff */
[----:B------:R-:W-:Y:S01]  /*15ba0*/  VIADD R179, R175, UR5 ;  /* 0x00000005afb37c36 */ /* 0x000fe20008000000 */
[----:B------:R-:W-:Y:S02]  /*15bb0*/  F2FP.SATFINITE.E4M3.F32.PACK_AB_MERGE_C R31, R31, R30, RZ ;  /* 0x0000001e1f1f723e */ /* 0x000fe400048070ff */
[----:B------:R-:W-:Y:S01]  /*15bc0*/  F2FP.SATFINITE.E4M3.F32.PACK_AB_MERGE_C R33, R33, R32, RZ ;  /* 0x000000202121723e */ /* 0x000fe200048070ff */
[----:B------:R-:W-:Y:S01]  /*15bd0*/  VIADD R182, R179, UR5 ;  /* 0x00000005b3b67c36 */ /* 0x000fe20008000000 */
[----:B------:R-:W-:-:S02]  /*15be0*/  F2FP.SATFINITE.E4M3.F32.PACK_AB_MERGE_C R35, R35, R34, RZ ;  /* 0x000000222323723e */ /* 0x000fc400048070ff */
[----:B------:R-:W-:Y:S01]  /*15bf0*/  F2FP.SATFINITE.E4M3.F32.PACK_AB_MERGE_C R37, R37, R36, RZ ;  /* 0x000000242525723e */ /* 0x000fe200048070ff */
[----:B------:R-:W-:Y:S01]  /*15c00*/  VIADD R183, R182, UR5 ;  /* 0x00000005b6b77c36 */ /* 0x000fe20008000000 */
[----:B------:R-:W-:Y:S02]  /*15c10*/  F2FP.SATFINITE.E4M3.F32.PACK_AB_MERGE_C R39, R39, R38, RZ ;  /* 0x000000262727723e */ /* 0x000fe400048070ff */
[----:B------:R-:W-:Y:S01]  /*15c20*/  PRMT R12, R37, 0x9910, RZ ;  /* 0x00009910250c7816 */ /* 0x000fe200000000ff */
        /* <DEDUP_REMOVED lines=11> */
[----:B------:R-:W-:Y:S02]  /*15ce0*/  F2FP.SATFINITE.E4M3.F32.PACK_AB_MERGE_C R55, R55, R54, RZ ;  /* 0x000000363737723e */ /* 0x000fe400048070ff */
[----:B------:R-:W-:-:S02]  /*15cf0*/  F2FP.SATFINITE.E4M3.F32.PACK_AB_MERGE_C R57, R57, R56, RZ ;  /* 0x000000383939723e */ /* 0x000fc400048070ff */
[----:B------:R-:W-:Y:S02]  /*15d00*/  F2FP.SATFINITE.E4M3.F32.PACK_AB_MERGE_C R59, R59, R58, RZ ;  /* 0x0000003a3b3b723e */ /* 0x000fe400048070ff */
[----:B------:R-:W-:Y:S02]  /*15d10*/  F2FP.SATFINITE.E4M3.F32.PACK_AB_MERGE_C R61, R61, R60, RZ ;  /* 0x0000003c3d3d723e */ /* 0x000fe400048070ff */
[----:B------:R-:W-:Y:S02]  /*15d20*/  F2FP.SATFINITE.E4M3.F32.PACK_AB_MERGE_C R63, R63, R62, RZ ;  /* 0x0000003e3f3f723e */ /* 0x000fe400048070ff */
        /* <DEDUP_REMOVED lines=34> */
[C---:B--2---:R-:W-:Y:S01]  /*15f50*/  ISETP.GE.AND P0, PT, R3.reuse, UR14, PT ;  /* 0x0000000e03007c0c */ /* 0x044fe2000bf06270 */
[----:B------:R-:W-:Y:S01]  /*15f60*/  IMAD R3, R3, UR6, RZ ;  /* 0x0000000603037c24 */ /* 0x000fe2000f8e02ff */
[----:B------:R-:W0:Y:S02]  /*15f70*/  LDCU UR6, c[0x0][0x39c] ;  /* 0x00007380ff0677ac */ /* 0x000e240008000800 */
[----:B------:R-:W-:Y:S02]  /*15f80*/  ISETP.LT.AND P4, PT, R2, UR15, !P0 ;  /* 0x0000000f02007c0c */ /* 0x000fe4000c781270 */
[C---:B------:R-:W-:Y:S02]  /*15f90*/  IADD3 R2, P5, PT, R3.reuse, UR12, RZ ;  /* 0x0000000c03027c10 */ /* 0x040fe4000ffbe0ff */
[----:B------:R-:W-:Y:S01]  /*15fa0*/  ISETP.LT.AND P2, PT, R132, UR15, !P0 ;  /* 0x0000000f84007c0c */ /* 0x000fe2000c741270 */
[----:B------:R-:W-:Y:S01]  /*15fb0*/  VIADD R132, R0, 0x3 ;  /* 0x0000000300847836 */ /* 0x000fe20000000000 */
[----:B------:R-:W-:-:S02]  /*15fc0*/  LEA.HI.X.SX32 R3, R3, UR13, 0x1, P5 ;  /* 0x0000000d03037c11 */ /* 0x000fc4000a8f0eff */
[-C--:B------:R-:W-:Y:S02]  /*15fd0*/  IADD3 R4, P5, PT, R133, R2.reuse, RZ ;  /* 0x0000000285047210 */ /* 0x080fe40007fbe0ff */
[----:B------:R-:W-:Y:S02]  /*15fe0*/  ISETP.LT.AND P1, PT, R132, UR15, !P0 ;  /* 0x0000000f84007c0c */ /* 0x000fe4000c721270 */
[-C--:B------:R-:W-:Y:S02]  /*15ff0*/  IADD3 R132, P6, PT, R135, R2.reuse, RZ ;  /* 0x0000000287847210 */ /* 0x080fe40007fde0ff */
[-C--:B------:R-:W-:Y:S02]  /*16000*/  LEA.HI.X.SX32 R5, R133, R3.reuse, 0x1, P5 ;  /* 0x0000000385057211 */ /* 0x080fe400028f0eff */
[----:B------:R-:W-:Y:S02]  /*16010*/  IADD3 R134, P5, PT, R137, R2, RZ ;  /* 0x0000000289867210 */ /* 0x000fe40007fbe0ff */
[----:B------:R-:W-:-:S02]  /*16020*/  LEA.HI.X.SX32 R133, R135, R3, 0x1, P6 ;  /* 0x0000000387857211 */ /* 0x000fc400030f0eff */
[-C--:B------:R-:W-:Y:S02]  /*16030*/  IADD3 R136, P6, PT, R139, R2.reuse, RZ ;  /* 0x000000028b887210 */ /* 0x080fe40007fde0ff */
[-C--:B------:R-:W-:Y:S02]  /*16040*/  LEA.HI.X.SX32 R135, R137, R3.reuse, 0x1, P5 ;  /* 0x0000000389877211 */ /* 0x080fe400028f0eff */
[CC--:B------:R-:W-:Y:S02]  /*16050*/  IADD3 R138, P5, PT, R140.reuse, R2.reuse, RZ ;  /* 0x000000028c8a7210 */ /* 0x0c0fe40007fbe0ff */
[-C--:B------:R-:W-:Y:S02]  /*16060*/  LEA.HI.X.SX32 R137, R139, R3.reuse, 0x1, P6 ;  /* 0x000000038b897211 */ /* 0x080fe400030f0eff */
[----:B------:R-:W-:Y:S02]  /*16070*/  LEA.HI.X.SX32 R139, R140, R3, 0x1, P5 ;  /* 0x000000038c8b7211 */ /* 0x000fe400028f0eff */
[----:B------:R-:W-:-:S02]  /*16080*/  IADD3 R140, P3, PT, R141, R2, RZ ;  /* 0x000000028d8c7210 */ /* 0x000fc40007f7e0ff */
[-C--:B------:R-:W-:Y:S02]  /*16090*/  IADD3 R144, P5, PT, R143, R2.reuse, RZ ;  /* 0x000000028f907210 */ /* 0x080fe40007fbe0ff */
[CC--:B------:R-:W-:Y:S02]  /*160a0*/  IADD3 R142, P6, PT, R146.reuse, R2.reuse, RZ ;  /* 0x00000002928e7210 */ /* 0x0c0fe40007fde0ff */
[-C--:B------:R-:W-:Y:S02]  /*160b0*/  LEA.HI.X.SX32 R141, R141, R3.reuse, 0x1, P3 ;  /* 0x000000038d8d7211 */ /* 0x080fe400018f0eff */
        /* <DEDUP_REMOVED lines=40> */
[----:B------:R-:W-:Y:S02]  /*16340*/  ISETP.LT.AND P6, PT, R0, UR15, !P0 ;  /* 0x0000000f00007c0c */ /* 0x000fe4000c7c1270 */
[-C--:B------:R-:W-:Y:S02]  /*16350*/  LEA.HI.X.SX32 R185, R183, R3.reuse, 0x1, P3 ;  /* 0x00000003b7b97211 */ /* 0x080fe400018f0eff */
[----:B------:R-:W-:Y:S02]  /*16360*/  LEA.HI.X.SX32 R183, R186, R3, 0x1, P5 ;  /* 0x00000003bab77211 */ /* 0x000fe400028f0eff */
[-C--:B------:R-:W-:Y:S02]  /*16370*/  IADD3 R188, P5, PT, R189, R2.reuse, RZ ;  /* 0x00000002bdbc7210 */ /* 0x080fe40007fbe0ff */
[----:B------:R-:W-:-:S02]  /*16380*/  IADD3 R190, P3, PT, R187, R2, RZ ;  /* 0x00000002bbbe7210 */ /* 0x000fc40007f7e0ff */
[-C--:B------:R-:W-:Y:S02]  /*16390*/  LEA.HI.X.SX32 R189, R189, R3.reuse, 0x1, P5 ;  /* 0x00000003bdbd7211 */ /* 0x080fe400028f0eff */
[-C--:B------:R-:W-:Y:S01]  /*163a0*/  LEA.HI.X.SX32 R191, R187, R3.reuse, 0x1, P3 ;  /* 0x00000003bbbf7211 */ /* 0x080fe200018f0eff */
[----:B------:R2:W-:Y:S01]  /*163b0*/  @P6 STG.E.U8 desc[UR20][R4.64], R193 ;  /* 0x000000c104006986 */ /* 0x0005e2000c101114 */
[----:B------:R-:W-:Y:S02]  /*163c0*/  ISETP.LT.AND P5, PT, R195, UR15, !P0 ;  /* 0x0000000fc3007c0c */ /* 0x000fe4000c7a1270 */
[C---:B------:R-:W-:Y:S02]  /*163d0*/  IADD3 R186, P3, PT, R192.reuse, R2, RZ ;  /* 0x00000002c0ba7210 */ /* 0x040fe40007f7e0ff */
[----:B------:R-:W-:Y:S02]  /*163e0*/  PRMT R195, R193, 0x9910, RZ ;  /* 0x00009910c1c37816 */ /* 0x000fe400000000ff */
[C---:B------:R-:W-:Y:S01]  /*163f0*/  LEA.HI.X.SX32 R187, R192.reuse, R3, 0x1, P3 ;  /* 0x00000003c0bb7211 */ /* 0x040fe200018f0eff */
[----:B------:R-:W-:Y:S01]  /*16400*/  VIADD R192, R192, UR5 ;  /* 0x00000005c0c07c36 */ /* 0x000fe20008000000 */
[----:B------:R-:W-:-:S02]  /*16410*/  SHF.R.S32.HI R195, RZ, 0x8, R195 ;  /* 0x00000008ffc37819 */ /* 0x000fc400000114c3 */
[----:B------:R-:W-:Y:S01]  /*16420*/  ISETP.LT.AND P6, PT, R6, UR15, !P0 ;  /* 0x0000000f06007c0c */ /* 0x000fe2000c7c1270 */
[----:B------:R-:W-:Y:S01]  /*16430*/  VIADD R6, R0, 0x7 ;  /* 0x0000000700067836 */ /* 0x000fe20000000000 */
[----:B------:R-:W-:Y:S01]  /*16440*/  ISETP.LT.AND P3, PT, R194, UR15, !P0 ;  /* 0x0000000fc2007c0c */ /* 0x000fe2000c761270 */
[----:B------:R-:W-:Y:S01]  /*16450*/  @P2 STG.E.U8 desc[UR20][R132.64], R195 ;  /* 0x000000c384002986 */ /* 0x000fe2000c101114 */
[----:B------:R-:W-:Y:S01]  /*16460*/  PRMT R194, R7, 0x9910, RZ ;  /* 0x0000991007c27816 */ /* 0x000fe200000000ff */
[----:B--2---:R-:W-:Y:S01]  /*16470*/  VIADD R4, R0, 0x9 ;  /* 0x0000000900047836 */ /* 0x004fe20000000000 */
[----:B------:R-:W-:Y:S01]  /*16480*/  ISETP.LT.AND P2, PT, R6, UR15, !P0 ;  /* 0x0000000f06007c0c */ /* 0x000fe2000c741270 */
[----:B------:R2:W-:Y:S01]  /*16490*/  @P4 STG.E.U8 desc[UR20][R134.64], R7 ;  /* 0x0000000786004986 */ /* 0x0005e2000c101114 */
[----:B------:R-:W-:Y:S01]  /*164a0*/  ISETP.LT.AND P4, PT, R8, UR15, !P0 ;  /* 0x0000000f08007c0c */ /* 0x000fe2000c781270 */
[----:B------:R-:W-:-:S05]  /*164b0*/  IMAD.MOV.U32 R6, RZ, RZ, R194 ;  /* 0x000000ffff067224 */ /* 0x000fca00078e00c2 */
[----:B------:R-:W-:Y:S02]  /*164c0*/  SHF.R.S32.HI R5, RZ, 0x8, R6 ;  /* 0x00000008ff057819 */ /* 0x000fe40000011406 */
[----:B------:R-:W-:-:S03]  /*164d0*/  PRMT R6, R9, 0x9910, RZ ;  /* 0x0000991009067816 */ /* 0x000fc600000000ff */
[----:B------:R5:W-:Y:S01]  /*164e0*/  @P1 STG.E.U8 desc[UR20][R136.64], R5 ;  /* 0x0000000588001986 */ /* 0x000be2000c101114 */
[----:B------:R-:W-:Y:S01]  /*164f0*/  ISETP.LT.AND P1, PT, R4, UR15, !P0 ;  /* 0x0000000f04007c0c */ /* 0x000fe2000c721270 */
[----:B------:R-:W-:Y:S02]  /*16500*/  IMAD.MOV.U32 R4, RZ, RZ, R6 ;  /* 0x000000ffff047224 */ /* 0x000fe400078e0006 */
[C---:B------:R-:W-:Y:S01]  /*16510*/  VIADD R6, R0.reuse, 0xa ;  /* 0x0000000a00067836 */ /* 0x040fe20000000000 */
[----:B------:R-:W-:Y:S02]  /*16520*/  @P5 STG.E.U8 desc[UR20][R138.64], R9 ;  /* 0x000000098a005986 */ /* 0x000fe4000c101114 */
[----:B--2---:R-:W-:Y:S01]  /*16530*/  SHF.R.S32.HI R7, RZ, 0x8, R4 ;  /* 0x00000008ff077819 */ /* 0x004fe20000011404 */
[----:B------:R-:W-:Y:S01]  /*16540*/  VIADD R4, R0, 0xb ;  /* 0x0000000b00047836 */ /* 0x000fe20000000000 */
[----:B------:R-:W-:Y:S02]  /*16550*/  ISETP.LT.AND P5, PT, R6, UR15, !P0 ;  /* 0x0000000f06007c0c */ /* 0x000fe4000c7a1270 */
[----:B------:R-:W-:Y:S01]  /*16560*/  PRMT R6, R11, 0x9910, RZ ;  /* 0x000099100b067816 */ /* 0x000fe200000000ff */
[----:B------:R2:W-:Y:S01]  /*16570*/  @P3 STG.E.U8 desc[UR20][R140.64], R7 ;  /* 0x000000078c003986 */ /* 0x0005e2000c101114 */
[----:B------:R-:W-:Y:S01]  /*16580*/  ISETP.LT.AND P3, PT, R4, UR15, !P0 ;  /* 0x0000000f04007c0c */ /* 0x000fe2000c761270 */
[----:B------:R-:W-:-:S02]  /*16590*/  VIADD R4, R0, 0xc ;  /* 0x0000000c00047836 */ /* 0x000fc40000000000 */
[----:B-----5:R-:W-:Y:S01]  /*165a0*/  IMAD.MOV.U32 R5, RZ, RZ, R6 ;  /* 0x000000ffff057224 */ /* 0x020fe200078e0006 */
[----:B------:R5:W-:Y:S01]  /*165b0*/  @P6 STG.E.U8 desc[UR20][R144.64], R11 ;  /* 0x0000000b90006986 */ /* 0x000be2000c101114 */
[----:B------:R-:W-:Y:S02]  /*165c0*/  PRMT R6, R13, 0x9910, RZ ;  /* 0x000099100d067816 */ /* 0x000fe400000000ff */
[----:B------:R-:W-:Y:S01]  /*165d0*/  ISETP.LT.AND P6, PT, R4, UR15, !P0 ;  /* 0x0000000f04007c0c */ /* 0x000fe2000c7c1270 */
[----:B------:R-:W-:Y:S01]  /*165e0*/  VIADD R4, R0, 0xd ;  /* 0x0000000d00047836 */ /* 0x000fe20000000000 */
[----:B------:R-:W-:Y:S01]  /*165f0*/  SHF.R.S32.HI R5, RZ, 0x8, R5 ;  /* 0x00000008ff057819 */ /* 0x000fe20000011405 */
[----:B--2---:R-:W-:Y:S01]  /*16600*/  IMAD.MOV.U32 R7, RZ, RZ, R6 ;  /* 0x000000ffff077224 */ /* 0x004fe200078e0006 */
[----:B------:R-:W-:-:S03]  /*16610*/  PRMT R6, R15, 0x9910, RZ ;  /* 0x000099100f067816 */ /* 0x000fc600000000ff */
[----:B------:R2:W-:Y:S01]  /*16620*/  @P2 STG.E.U8 desc[UR20][R142.64], R5 ;  /* 0x000000058e002986 */ /* 0x0005e2000c101114 */
[----:B------:R-:W-:Y:S01]  /*16630*/  ISETP.LT.AND P2, PT, R4, UR15, !P0 ;  /* 0x0000000f04007c0c */ /* 0x000fe2000c741270 */
[----:B------:R-:W-:Y:S01]  /*16640*/  VIADD R4, R0, 0xe ;  /* 0x0000000e00047836 */ /* 0x000fe20000000000 */
[----:B------:R-:W-:Y:S01]  /*16650*/  SHF.R.S32.HI R7, RZ, 0x8, R7 ;  /* 0x00000008ff077819 */ /* 0x000fe20000011407 */
[----:B------:R0:W-:Y:S01]  /*16660*/  @P4 STG.E.U8 desc[UR20][R152.64], R13 ;  /* 0x0000000d98004986 */ /* 0x0001e2000c101114 */
[----:B-----5:R-:W-:Y:S02]  /*16670*/  PRMT R11, R35, 0x9910, RZ ;  /* 0x00009910230b7816 */ /* 0x020fe400000000ff */
[----:B------:R-:W-:Y:S01]  /*16680*/  ISETP.LT.AND P4, PT, R4, UR15, !P0 ;  /* 0x0000000f04007c0c */ /* 0x000fe2000c781270 */
[----:B------:R-:W-:Y:S01]  /*16690*/  VIADD R4, R0, 0xf ;  /* 0x0000000f00047836 */ /* 0x000fe20000000000 */
[----:B------:R5:W-:Y:S01]  /*166a0*/  @P1 STG.E.U8 desc[UR20][R148.64], R7 ;  /* 0x0000000794001986 */ /* 0x000be2000c101114 */
[----:B------:R-:W-:Y:S01]  /*166b0*/  SHF.R.S32.HI R11, RZ, 0x8, R11 ;  /* 0x00000008ff0b7819 */ /* 0x000fe2000001140b */
[----:B--2---:R-:W-:-:S02]  /*166c0*/  IMAD.MOV.U32 R5, RZ, RZ, R6 ;  /* 0x000000ffff057224 */ /* 0x004fc400078e0006 */
[----:B------:R-:W-:Y:S01]  /*166d0*/  ISETP.LT.AND P1, PT, R4, UR15, !P0 ;  /* 0x0000000f04007c0c */ /* 0x000fe2000c721270 */
[C---:B------:R-:W-:Y:S01]  /*166e0*/  VIADD R4, R0.reuse, 0x10 ;  /* 0x0000001000047836 */ /* 0x040fe20000000000 */
[----:B------:R-:W-:Y:S01]  /*166f0*/  @P5 STG.E.U8 desc[UR20][R146.64], R15 ;  /* 0x0000000f92005986 */ /* 0x000fe2000c101114 */
[C---:B------:R-:W-:Y:S01]  /*16700*/  VIADD R6, R0.reuse, 0x24 ;  /* 0x0000002400067836 */ /* 0x040fe20000000000 */
[----:B------:R-:W-:Y:S01]  /*16710*/  SHF.R.S32.HI R5, RZ, 0x8, R5 ;  /* 0x00000008ff057819 */ /* 0x000fe20000011405 */
[----:B0-----:R-:W-:Y:S01]  /*16720*/  VIADD R13, R0, 0x25 ;  /* 0x00000025000d7836 */ /* 0x001fe20000000000 */
[----:B------:R-:W-:Y:S01]  /*16730*/  ISETP.LT.AND P5, PT, R4, UR15, !P0 ;  /* 0x0000000f04007c0c */ /* 0x000fe2000c7a1270 */
[----:B------:R-:W-:Y:S01]  /*16740*/  VIADD R4, R0, 0x11 ;  /* 0x0000001100047836 */ /* 0x000fe20000000000 */
[----:B-----5:R-:W-:Y:S01]  /*16750*/  PRMT R7, R17, 0x9910, RZ ;  /* 0x0000991011077816 */ /* 0x020fe200000000ff */
[----:B------:R0:W-:Y:S03]  /*16760*/  @P3 STG.E.U8 desc[UR20][R156.64], R5 ;  /* 0x000000059c003986 */ /* 0x0001e6000c101114 */
[----:B------:R-:W-:Y:S01]  /*16770*/  ISETP.LT.AND P3, PT, R4, UR15, !P0 ;  /* 0x0000000f04007c0c */ /* 0x000fe2000c761270 */
[----:B------:R-:W-:Y:S01]  /*16780*/  VIADD R4, R0, 0x12 ;  /* 0x0000001200047836 */ /* 0x000fe20000000000 */
[----:B------:R2:W-:Y:S01]  /*16790*/  @P6 STG.E.U8 desc[UR20][R154.64], R17 ;  /* 0x000000119a006986 */ /* 0x0005e2000c101114 */
[----:B------:R-:W-:-:S03]  /*167a0*/  SHF.R.S32.HI R7, RZ, 0x8, R7 ;  /* 0x00000008ff077819 */ /* 0x000fc60000011407 */
[----:B-1----:R-:W-:Y:S01]  /*167b0*/  ISETP.LT.AND P6, PT, R4, UR4, !P0 ;  /* 0x0000000404007c0c */ /* 0x002fe2000c7c1270 */
[----:B------:R-:W1:Y:S01]  /*167c0*/  LDCU UR4, c[0x0][0x39c] ;  /* 0x00007380ff0477ac */ /* 0x000e620008000800 */
[----:B------:R-:W-:Y:S01]  /*167d0*/  VIADD R4, R0, 0x13 ;  /* 0x0000001300047836 */ /* 0x000fe20000000000 */
[----:B------:R5:W-:Y:S01]  /*167e0*/  @P2 STG.E.U8 desc[UR20][R150.64], R7 ;  /* 0x0000000796002986 */ /* 0x000be2000c101114 */
[----:B0-----:R-:W-:-:S03]  /*167f0*/  PRMT R5, R19, 0x9910, RZ ;  /* 0x0000991013057816 */ /* 0x001fc600000000ff */
[----:B------:R-:W-:Y:S01]  /*16800*/  ISETP.LT.AND P2, PT, R4, UR6, !P0 ;  /* 0x0000000604007c0c */ /* 0x000fe2000c741270 */
[----:B------:R-:W0:Y:S01]  /*16810*/  LDCU UR6, c[0x0][0x39c] ;  /* 0x00007380ff0677ac */ /* 0x000e220008000800 */
[----:B------:R-:W-:Y:S01]  /*16820*/  VIADD R4, R0, 0x14 ;  /* 0x0000001400047836 */ /* 0x000fe20000000000 */
[----:B------:R0:W-:Y:S01]  /*16830*/  @P4 STG.E.U8 desc[UR20][R164.64], R19 ;  /* 0x00000013a4004986 */ /* 0x0001e2000c101114 */
[----:B------:R-:W-:Y:S02]  /*16840*/  SHF.R.S32.HI R5, RZ, 0x8, R5 ;  /* 0x00000008ff057819 */ /* 0x000fe40000011405 */
[----:B--2---:R-:W-:Y:S02]  /*16850*/  PRMT R17, R125, 0x9910, RZ ;  /* 0x000099107d117816 */ /* 0x004fe400000000ff */
[----:B---3--:R-:W-:Y:S01]  /*16860*/  ISETP.LT.AND P4, PT, R4, UR7, !P0 ;  /* 0x0000000704007c0c */ /* 0x008fe2000c781270 */
[----:B------:R-:W2:Y:S01]  /*16870*/  LDCU UR7, c[0x0][0x39c] ;  /* 0x00007380ff0777ac */ /* 0x000ea20008000800 */
[----:B------:R-:W-:Y:S01]  /*16880*/  VIADD R4, R0, 0x15 ;  /* 0x0000001500047836 */ /* 0x000fe20000000000 */
[----:B------:R3:W-:Y:S01]  /*16890*/  @P1 STG.E.U8 desc[UR20][R160.64], R5 ;  /* 0x00000005a0001986 */ /* 0x0007e2000c101114 */
[----:B-----5:R-:W-:-:S02]  /*168a0*/  PRMT R7, R21, 0x9910, RZ ;  /* 0x0000991015077816 */ /* 0x020fc400000000ff */
[----:B------:R-:W-:Y:S01]  /*168b0*/  SHF.R.S32.HI R17, RZ, 0x8, R17 ;  /* 0x00000008ff117819 */ /* 0x000fe20000011411 */
[----:B------:R-:W-:Y:S01]  /*168c0*/  @P5 STG.E.U8 desc[UR20][R158.64], R21 ;  /* 0x000000159e005986 */ /* 0x000fe2000c101114 */
[----:B-1----:R-:W-:Y:S01]  /*168d0*/  ISETP.LT.AND P1, PT, R4, UR4, !P0 ;  /* 0x0000000404007c0c */ /* 0x002fe2000c721270 */
[----:B------:R-:W1:Y:S01]  /*168e0*/  LDCU UR4, c[0x0][0x39c] ;  /* 0x00007380ff0477ac */ /* 0x000e620008000800 */
[----:B------:R-:W-:Y:S01]  /*168f0*/  VIADD R4, R0, 0x16 ;  /* 0x0000001600047836 */ /* 0x000fe20000000000 */
[----:B------:R-:W-:Y:S02]  /*16900*/  SHF.R.S32.HI R7, RZ, 0x8, R7 ;  /* 0x00000008ff077819 */ /* 0x000fe40000011407 */
[----:B0-----:R-:W-:Y:S02]  /*16910*/  PRMT R19, R131, 0x9910, RZ ;  /* 0x0000991083137816 */ /* 0x001fe400000000ff */
[----:B------:R-:W-:Y:S01]  /*16920*/  ISETP.LT.AND P5, PT, R4, UR6, !P0 ;  /* 0x0000000604007c0c */ /* 0x000fe2000c7a1270 */
[----:B------:R-:W0:Y:S01]  /*16930*/  LDCU UR6, c[0x0][0x39c] ;  /* 0x00007380ff0677ac */ /* 0x000e220008000800 */
[----:B------:R-:W-:Y:S01]  /*16940*/  VIADD R4, R0, 0x17 ;  /* 0x0000001700047836 */ /* 0x000fe20000000000 */
[----:B------:R5:W-:Y:S01]  /*16950*/  @P3 STG.E.U8 desc[UR20][R168.64], R7 ;  /* 0x00000007a8003986 */ /* 0x000be2000c101114 */
[----:B---3--:R-:W-:-:S02]  /*16960*/  PRMT R5, R23, 0x9910, RZ ;  /* 0x0000991017057816 */ /* 0x008fc400000000ff */
[----:B------:R-:W-:Y:S01]  /*16970*/  SHF.R.S32.HI R19, RZ, 0x8, R19 ;  /* 0x00000008ff137819 */ /* 0x000fe20000011413 */
[----:B------:R-:W-:Y:S01]  /*16980*/  @P6 STG.E.U8 desc[UR20][R166.64], R23 ;  /* 0x00000017a6006986 */ /* 0x000fe2000c101114 */
[----:B--2---:R-:W-:Y:S01]  /*16990*/  ISETP.LT.AND P3, PT, R4, UR7, !P0 ;  /* 0x0000000704007c0c */ /* 0x004fe2000c761270 */
[----:B------:R-:W2:Y:S01]  /*169a0*/  LDCU UR7, c[0x0][0x39c] ;  /* 0x00007380ff0777ac */ /* 0x000ea20008000800 */
[----:B------:R-:W-:Y:S01]  /*169b0*/  VIADD R4, R0, 0x18 ;  /* 0x0000001800047836 */ /* 0x000fe20000000000 */
[----:B------:R-:W-:-:S04]  /*169c0*/  SHF.R.S32.HI R5, RZ, 0x8, R5 ;  /* 0x00000008ff057819 */ /* 0x000fc80000011405 */
[----:B-1----:R-:W-:Y:S01]  /*169d0*/  ISETP.LT.AND P6, PT, R4, UR4, !P0 ;  /* 0x0000000404007c0c */ /* 0x002fe2000c7c1270 */
[----:B------:R-:W1:Y:S01]  /*169e0*/  LDCU UR4, c[0x0][0x39c] ;  /* 0x00007380ff0477ac */ /* 0x000e620008000800 */
[----:B------:R-:W-:Y:S01]  /*169f0*/  VIADD R4, R0, 0x19 ;  /* 0x0000001900047836 */ /* 0x000fe20000000000 */
[----:B------:R3:W-:Y:S01]  /*16a00*/  @P2 STG.E.U8 desc[UR20][R162.64], R5 ;  /* 0x00000005a2002986 */ /* 0x0007e2000c101114 */
[----:B-----5:R-:W-:-:S03]  /*16a10*/  PRMT R7, R25, 0x9910, RZ ;  /* 0x0000991019077816 */ /* 0x020fc600000000ff */
[----:B0-----:R-:W-:Y:S01]  /*16a20*/  ISETP.LT.AND P2, PT, R4, UR6, !P0 ;  /* 0x0000000604007c0c */ /* 0x001fe2000c741270 */
[----:B------:R-:W0:Y:S01]  /*16a30*/  LDCU UR6, c[0x0][0x39c] ;  /* 0x00007380ff0677ac */ /* 0x000e220008000800 */
[----:B------:R-:W-:Y:S01]  /*16a40*/  VIADD R4, R0, 0x1a ;  /* 0x0000001a00047836 */ /* 0x000fe20000000000 */
[----:B------:R-:W-:Y:S01]  /*16a50*/  @P4 STG.E.U8 desc[UR20][R176.64], R25 ;  /* 0x00000019b0004986 */ /* 0x000fe2000c101114 */
[----:B------:R-:W-:-:S03]  /*16a60*/  SHF.R.S32.HI R7, RZ, 0x8, R7 ;  /* 0x00000008ff077819 */ /* 0x000fc60000011407 */
[----:B--2---:R-:W-:Y:S01]  /*16a70*/  ISETP.LT.AND P4, PT, R4, UR7, !P0 ;  /* 0x0000000704007c0c */ /* 0x004fe2000c781270 */
[----:B------:R-:W2:Y:S01]  /*16a80*/  LDCU UR7, c[0x0][0x39c] ;  /* 0x00007380ff0777ac */ /* 0x000ea20008000800 */
[----:B------:R-:W-:Y:S01]  /*16a90*/  VIADD R4, R0, 0x1b ;  /* 0x0000001b00047836 */ /* 0x000fe20000000000 */
[----:B------:R5:W-:Y:S01]  /*16aa0*/  @P1 STG.E.U8 desc[UR20][R172.64], R7 ;  /* 0x00000007ac001986 */ /* 0x000be2000c101114 */
[----:B---3--:R-:W-:-:S03]  /*16ab0*/  PRMT R5, R27, 0x9910, RZ ;  /* 0x000099101b057816 */ /* 0x008fc600000000ff */
[----:B-1----:R-:W-:Y:S01]  /*16ac0*/  ISETP.LT.AND P1, PT, R4, UR4, !P0 ;  /* 0x0000000404007c0c */ /* 0x002fe2000c721270 */
[----:B------:R-:W1:Y:S01]  /*16ad0*/  LDCU UR4, c[0x0][0x39c] ;  /* 0x00007380ff0477ac */ /* 0x000e620008000800 */
[----:B------:R-:W-:Y:S01]  /*16ae0*/  VIADD R4, R0, 0x1c ;  /* 0x0000001c00047836 */ /* 0x000fe20000000000 */
[----:B------:R-:W-:Y:S01]  /*16af0*/  @P5 STG.E.U8 desc[UR20][R170.64], R27 ;  /* 0x0000001baa005986 */ /* 0x000fe2000c101114 */
[----:B------:R-:W-:-:S03]  /*16b00*/  SHF.R.S32.HI R5, RZ, 0x8, R5 ;  /* 0x00000008ff057819 */ /* 0x000fc60000011405 */
[----:B0-----:R-:W-:Y:S01]  /*16b10*/  ISETP.LT.AND P5, PT, R4, UR6, !P0 ;  /* 0x0000000604007c0c */ /* 0x001fe2000c7a1270 */
[----:B------:R-:W0:Y:S01]  /*16b20*/  LDCU UR6, c[0x0][0x39c] ;  /* 0x00007380ff0677ac */ /* 0x000e220008000800 */
[----:B------:R-:W-:Y:S01]  /*16b30*/  VIADD R4, R0, 0x1d ;  /* 0x0000001d00047836 */ /* 0x000fe20000000000 */
[----:B------:R3:W-:Y:S01]  /*16b40*/  @P3 STG.E.U8 desc[UR20][R180.64], R5 ;  /* 0x00000005b4003986 */ /* 0x0007e2000c101114 */
[----:B-----5:R-:W-:-:S03]  /*16b50*/  PRMT R7, R29, 0x9910, RZ ;  /* 0x000099101d077816 */ /* 0x020fc600000000ff */
[----:B--2---:R-:W-:Y:S01]  /*16b60*/  ISETP.LT.AND P3, PT, R4, UR7, !P0 ;  /* 0x0000000704007c0c */ /* 0x004fe2000c761270 */
[----:B------:R-:W2:Y:S01]  /*16b70*/  LDCU UR7, c[0x0][0x39c] ;  /* 0x00007380ff0777ac */ /* 0x000ea20008000800 */
[----:B------:R-:W-:Y:S01]  /*16b80*/  VIADD R4, R0, 0x1e ;  /* 0x0000001e00047836 */ /* 0x000fe20000000000 */
[----:B------:R-:W-:Y:S01]  /*16b90*/  @P6 STG.E.U8 desc[UR20][R178.64], R29 ;  /* 0x0000001db2006986 */ /* 0x000fe2000c101114 */
[----:B------:R-:W-:-:S03]  /*16ba0*/  SHF.R.S32.HI R7, RZ, 0x8, R7 ;  /* 0x00000008ff077819 */ /* 0x000fc60000011407 */
[----:B-1----:R-:W-:Y:S01]  /*16bb0*/  ISETP.LT.AND P6, PT, R4, UR4, !P0 ;  /* 0x0000000404007c0c */ /* 0x002fe2000c7c1270 */
[----:B------:R-:W1:Y:S01]  /*16bc0*/  LDCU UR4, c[0x0][0x39c] ;  /* 0x00007380ff0477ac */ /* 0x000e620008000800 */
[----:B------:R-:W-:Y:S01]  /*16bd0*/  VIADD R4, R0, 0x1f ;  /* 0x0000001f00047836 */ /* 0x000fe20000000000 */
[----:B------:R5:W-:Y:S01]  /*16be0*/  @P2 STG.E.U8 desc[UR20][R174.64], R7 ;  /* 0x00000007ae002986 */ /* 0x000be2000c101114 */
[----:B---3--:R-:W-:-:S03]  /*16bf0*/  PRMT R5, R31, 0x9910, RZ ;  /* 0x000099101f057816 */ /* 0x008fc600000000ff */
[----:B0-----:R-:W-:Y:S01]  /*16c00*/  ISETP.LT.AND P2, PT, R4, UR6, !P0 ;  /* 0x0000000604007c0c */ /* 0x001fe2000c741270 */
[----:B------:R-:W-:Y:S01]  /*16c10*/  VIADD R4, R0, 0x20 ;  /* 0x0000002000047836 */ /* 0x000fe20000000000 */
[----:B------:R-:W0:Y:S01]  /*16c20*/  LDCU UR6, c[0x0][0x39c] ;  /* 0x00007380ff0677ac */ /* 0x000e220008000800 */
[----:B------:R-:W-:Y:S01]  /*16c30*/  @P4 STG.E.U8 desc[UR20][R184.64], R31 ;  /* 0x0000001fb8004986 */ /* 0x000fe2000c101114 */
[----:B------:R-:W-:Y:S02]  /*16c40*/  SHF.R.S32.HI R5, RZ, 0x8, R5 ;  /* 0x00000008ff057819 */ /* 0x000fe40000011405 */
[----:B--2---:R-:W-:Y:S01]  /*16c50*/  ISETP.LT.AND P4, PT, R4, UR7, !P0 ;  /* 0x0000000704007c0c */ /* 0x004fe2000c781270 */
[----:B------:R-:W2:Y:S01]  /*16c60*/  LDCU UR7, c[0x0][0x39c] ;  /* 0x00007380ff0777ac */ /* 0x000ea20008000800 */
[----:B------:R-:W-:Y:S01]  /*16c70*/  VIADD R4, R0, 0x21 ;  /* 0x0000002100047836 */ /* 0x000fe20000000000 */
[----:B------:R3:W-:Y:S01]  /*16c80*/  @P1 STG.E.U8 desc[UR20][R182.64], R5 ;  /* 0x00000005b6001986 */ /* 0x0007e2000c101114 */
[----:B-----5:R-:W-:-:S03]  /*16c90*/  PRMT R7, R33, 0x9910, RZ ;  /* 0x0000991021077816 */ /* 0x020fc600000000ff */
[----:B-1----:R-:W-:Y:S01]  /*16ca0*/  ISETP.LT.AND P1, PT, R4, UR4, !P0 ;  /* 0x0000000404007c0c */ /* 0x002fe2000c721270 */
[----:B------:R-:W1:Y:S01]  /*16cb0*/  LDCU UR4, c[0x0][0x39c] ;  /* 0x00007380ff0477ac */ /* 0x000e620008000800 */
[----:B------:R-:W-:Y:S01]  /*16cc0*/  VIADD R4, R0, 0x22 ;  /* 0x0000002200047836 */ /* 0x000fe20000000000 */
[----:B------:R-:W-:Y:S01]  /*16cd0*/  SHF.R.S32.HI R7, RZ, 0x8, R7 ;  /* 0x00000008ff077819 */ /* 0x000fe20000011407 */
[----:B------:R-:W-:Y:S03]  /*16ce0*/  @P5 STG.E.U8 desc[UR20][R190.64], R33 ;  /* 0x00000021be005986 */ /* 0x000fe6000c101114 */
[----:B0-----:R-:W-:Y:S01]  /*16cf0*/  ISETP.LT.AND P5, PT, R4, UR6, !P0 ;  /* 0x0000000604007c0c */ /* 0x001fe2000c7a1270 */
[----:B---3--:R-:W-:Y:S01]  /*16d00*/  VIADD R5, R0, 0x23 ;  /* 0x0000002300057836 */ /* 0x008fe20000000000 */
[----:B------:R0:W-:Y:S01]  /*16d10*/  @P3 STG.E.U8 desc[UR20][R188.64], R7 ;  /* 0x00000007bc003986 */ /* 0x0001e2000c101114 */
[CC--:B------:R-:W-:Y:S01]  /*16d20*/  IADD3 R4, P3, PT, R192.reuse, R2.reuse, RZ ;  /* 0x00000002c0047210 */ /* 0x0c0fe20007f7e0ff */
[----:B------:R-:W3:Y:S02]  /*16d30*/  LDCU UR6, c[0x0][0x39c] ;  /* 0x00007380ff0677ac */ /* 0x000ee40008000800 */
[----:B------:R-:W-:Y:S01]  /*16d40*/  @P6 STG.E.U8 desc[UR20][R186.64], R35 ;  /* 0x00000023ba006986 */ /* 0x000fe2000c101114 */
[----:B--2---:R-:W-:Y:S01]  /*16d50*/  ISETP.LT.AND P6, PT, R5, UR7, !P0 ;  /* 0x0000000705007c0c */ /* 0x004fe2000c7c1270 */
[----:B------:R-:W2:Y:S01]  /*16d60*/  LDCU UR7, c[0x0][0x39c] ;  /* 0x00007380ff0777ac */ /* 0x000ea20008000800 */
[C---:B------:R-:W-:Y:S01]  /*16d70*/  LEA.HI.X.SX32 R5, R192.reuse, R3, 0x1, P3 ;  /* 0x00000003c0057211 */ /* 0x040fe200018f0eff */
[----:B------:R-:W-:Y:S01]  /*16d80*/  VIADD R192, R192, UR5 ;  /* 0x00000005c0c07c36 */ /* 0x000fe20008000000 */
[----:B-1----:R-:W-:Y:S01]  /*16d90*/  ISETP.LT.AND P3, PT, R6, UR4, !P0 ;  /* 0x0000000406007c0c */ /* 0x002fe2000c761270 */
[----:B------:R-:W1:Y:S02]  /*16da0*/  LDCU UR4, c[0x0][0x39c] ;  /* 0x00007380ff0477ac */ /* 0x000e640008000800 */
[----:B------:R5:W-:Y:S01]  /*16db0*/  @P2 STG.E.U8 desc[UR20][R4.64], R11 ;  /* 0x0000000b04002986 */ /* 0x000be2000c101114 */
[C---:B------:R-:W-:Y:S01]  /*16dc0*/  IADD3 R6, P2, PT, R192.reuse, R2, RZ ;  /* 0x00000002c0067210 */ /* 0x040fe20007f5e0ff */
[----:B------:R-:W-:-:S03]  /*16dd0*/  VIADD R10, R192, UR5 ;  /* 0x00000005c00a7c36 */ /* 0x000fc60008000000 */
[----:B0-----:R-:W-:Y:S02]  /*16de0*/  LEA.HI.X.SX32 R7, R192, R3, 0x1, P2 ;  /* 0x00000003c0077211 */ /* 0x001fe400010f0eff */
[----:B------:R-:W-:-:S03]  /*16df0*/  IADD3 R8, P2, PT, R10, R2, RZ ;  /* 0x000000020a087210 */ /* 0x000fc60007f5e0ff */
[----:B------:R0:W-:Y:S01]  /*16e00*/  @P4 STG.E.U8 desc[UR20][R6.64], R37 ;  /* 0x0000002506004986 */ /* 0x0001e2000c101114 */
[C---:B------:R-:W-:Y:S01]  /*16e10*/  LEA.HI.X.SX32 R9, R10.reuse, R3, 0x1, P2 ;  /* 0x000000030a097211 */ /* 0x040fe200010f0eff */
[----:B------:R-:W-:Y:S01]  /*16e20*/  VIADD R10, R10, UR5 ;  /* 0x000000050a0a7c36 */ /* 0x000fe20008000000 */
[----:B-----5:R-:W-:Y:S01]  /*16e30*/  SHF.R.S32.HI R11, RZ, 0x8, R12 ;  /* 0x00000008ff0b7819 */ /* 0x020fe2000001140c */
[C---:B------:R-:W-:Y:S02]  /*16e40*/  VIADD R5, R0.reuse, 0x26 ;  /* 0x0000002600057836 */ /* 0x040fe40000000000 */
[----:B------:R-:W-:Y:S01]  /*16e50*/  VIADD R12, R0, 0x27 ;  /* 0x00000027000c7836 */ /* 0x000fe20000000000 */
[----:B-1----:R-:W-:Y:S01]  /*16e60*/  ISETP.LT.AND P2, PT, R13, UR4, !P0 ;  /* 0x000000040d007c0c */ /* 0x002fe2000c741270 */
[----:B------:R1:W-:Y:S01]  /*16e70*/  @P1 STG.E.U8 desc[UR20][R8.64], R11 ;  /* 0x0000000b08001986 */ /* 0x0003e2000c101114 */
[----:B------:R-:W-:Y:S01]  /*16e80*/  IADD3 R4, P1, PT, R10, R2, RZ ;  /* 0x000000020a047210 */ /* 0x000fe20007f3e0ff */
[----:B------:R-:W5:Y:S01]  /*16e90*/  LDCU UR4, c[0x0][0x39c] ;  /* 0x00007380ff0477ac */ /* 0x000f620008000800 */
[----:B---3--:R-:W-:-:S02]  /*16ea0*/  ISETP.LT.AND P4, PT, R5, UR6, !P0 ;  /* 0x0000000605007c0c */ /* 0x008fc4000c781270 */
[CC--:B------:R-:W-:Y:S01]  /*16eb0*/  LEA.HI.X.SX32 R5, R10.reuse, R3.reuse, 0x1, P1 ;  /* 0x000000030a057211 */ /* 0x0c0fe200008f0eff */
[----:B------:R-:W-:Y:S01]  /*16ec0*/  VIADD R10, R10, UR5 ;  /* 0x000000050a0a7c36 */ /* 0x000fe20008000000 */
[----:B------:R-:W-:Y:S01]  /*16ed0*/  PRMT R13, R39, 0x9910, RZ ;  /* 0x00009910270d7816 */ /* 0x000fe200000000ff */
[----:B------:R-:W3:Y:S01]  /*16ee0*/  LDCU UR6, c[0x0][0x39c] ;  /* 0x00007380ff0677ac */ /* 0x000ee20008000800 */
[----:B--2---:R-:W-:Y:S01]  /*16ef0*/  ISETP.LT.AND P1, PT, R12, UR7, !P0 ;  /* 0x000000070c007c0c */ /* 0x004fe2000c721270 */
[----:B------:R2:W-:Y:S01]  /*16f00*/  @P5 STG.E.U8 desc[UR20][R4.64], R39 ;  /* 0x0000002704005986 */ /* 0x0005e2000c101114 */
[CC--:B0-----:R-:W-:Y:S01]  /*16f10*/  IADD3 R6, P5, PT, R10.reuse, R2.reuse, RZ ;  /* 0x000000020a067210 */ /* 0x0c1fe20007fbe0ff */
[C---:B-1----:R-:W-:Y:S01]  /*16f20*/  VIADD R11, R10.reuse, UR5 ;  /* 0x000000050a0b7c36 */ /* 0x042fe20008000000 */
[----:B------:R-:W-:Y:S01]  /*16f30*/  SHF.R.S32.HI R13, RZ, 0x8, R13 ;  /* 0x00000008ff0d7819 */ /* 0x000fe2000001140d */
[----:B------:R-:W0:Y:S01]  /*16f40*/  LDCU UR7, c[0x0][0x39c] ;  /* 0x00007380ff0777ac */ /* 0x000e220008000800 */
[----:B------:R-:W-:Y:S01]  /*16f50*/  LEA.HI.X.SX32 R7, R10, R3, 0x1, P5 ;  /* 0x000000030a077211 */ /* 0x000fe200028f0eff */
[C---:B------:R-:W-:Y:S01]  /*16f60*/  VIADD R10, R0.reuse, 0x28 ;  /* 0x00000028000a7836 */ /* 0x040fe20000000000 */
[----:B------:R-:W-:Y:S01]  /*16f70*/  IADD3 R8, P5, PT, R11, R2, RZ ;  /* 0x000000020b087210 */ /* 0x000fe20007fbe0ff */
[----:B------:R-:W-:-:S02]  /*16f80*/  VIADD R12, R0, 0x29 ;  /* 0x00000029000c7836 */ /* 0x000fc40000000000 */
[----:B------:R1:W-:Y:S01]  /*16f90*/  @P6 STG.E.U8 desc[UR20][R6.64], R13 ;  /* 0x0000000d06006986 */ /* 0x0003e2000c101114 */
[C---:B------:R-:W-:Y:S01]  /*16fa0*/  LEA.HI.X.SX32 R9, R11.reuse, R3, 0x1, P5 ;  /* 0x000000030b097211 */ /* 0x040fe200028f0eff */
[----:B------:R-:W-:Y:S01]  /*16fb0*/  VIADD R11, R11, UR5 ;  /* 0x000000050b0b7c36 */ /* 0x000fe20008000000 */
[----:B-----5:R-:W-:Y:S01]  /*16fc0*/  ISETP.LT.AND P5, PT, R10, UR4, !P0 ;  /* 0x000000040a007c0c */ /* 0x020fe2000c7a1270 */
[----:B------:R-:W5:Y:S01]  /*16fd0*/  LDCU UR4, c[0x0][0x39c] ;  /* 0x00007380ff0477ac */ /* 0x000f620008000800 */
[----:B------:R-:W-:Y:S01]  /*16fe0*/  PRMT R10, R41, 0x9910, RZ ;  /* 0x00009910290a7816 */ /* 0x000fe200000000ff */
[----:B------:R0:W-:Y:S01]  /*16ff0*/  @P3 STG.E.U8 desc[UR20][R8.64], R41 ;  /* 0x0000002908003986 */ /* 0x0001e2000c101114 */
[----:B--2---:R-:W-:-:S04]  /*17000*/  IADD3 R4, P3, PT, R11, R2, RZ ;  /* 0x000000020b047210 */ /* 0x004fc80007f7e0ff */
[CC--:B------:R-:W-:Y:S01]  /*17010*/  LEA.HI.X.SX32 R5, R11.reuse, R3.reuse, 0x1, P3 ;  /* 0x000000030b057211 */ /* 0x0c0fe200018f0eff */
[----:B------:R-:W-:Y:S01]  /*17020*/  VIADD R11, R11, UR5 ;  /* 0x000000050b0b7c36 */ /* 0x000fe20008000000 */
[----:B-1----:R-:W-:Y:S02]  /*17030*/  SHF.R.S32.HI R13, RZ, 0x8, R10 ;  /* 0x00000008ff0d7819 */ /* 0x002fe4000001140a */
[----:B---3--:R-:W-:Y:S01]  /*17040*/  ISETP.LT.AND P3, PT, R12, UR6, !P0 ;  /* 0x000000060c007c0c */ /* 0x008fe2000c761270 */
[----:B------:R-:W1:Y:S01]  /*17050*/  LDCU UR6, c[0x0][0x39c] ;  /* 0x00007380ff0677ac */ /* 0x000e620008000800 */
[C---:B------:R-:W-:Y:S01]  /*17060*/  VIADD R10, R11.reuse, UR5 ;  /* 0x000000050b0a7c36 */ /* 0x040fe20008000000 */
[----:B------:R2:W-:Y:S01]  /*17070*/  @P2 STG.E.U8 desc[UR20][R4.64], R13 ;  /* 0x0000000d04002986 */ /* 0x0005e2000c101114 */
[----:B------:R-:W-:Y:S01]  /*17080*/  IADD3 R6, P2, PT, R11, R2, RZ ;  /* 0x000000020b067210 */ /* 0x000fe20007f5e0ff */
[C---:B0-----:R-:W-:Y:S01]  /*17090*/  VIADD R8, R0.reuse, 0x2a ;  /* 0x0000002a00087836 */ /* 0x041fe20000000000 */
[----:B------:R-:W-:Y:S01]  /*170a0*/  PRMT R12, R43, 0x9910, RZ ;  /* 0x000099102b0c7816 */ /* 0x000fe200000000ff */
[----:B------:R-:W-:Y:S01]  /*170b0*/  VIADD R9, R0, 0x2b ;  /* 0x0000002b00097836 */ /* 0x000fe20000000000 */
[----:B------:R-:W-:-:S02]  /*170c0*/  LEA.HI.X.SX32 R7, R11, R3, 0x1, P2 ;  /* 0x000000030b077211 */ /* 0x000fc400010f0eff */
[----:B-----5:R-:W-:Y:S01]  /*170d0*/  ISETP.LT.AND P2, PT, R8, UR4, !P0 ;  /* 0x0000000408007c0c */ /* 0x020fe2000c741270 */
[----:B------:R-:W-:Y:S01]  /*170e0*/  IMAD.MOV.U32 R11, RZ, RZ, R12 ;  /* 0x000000ffff0b7224 */ /* 0x000fe200078e000c */
[C---:B------:R-:W-:Y:S01]  /*170f0*/  IADD3 R8, P6, PT, R10.reuse, R2, RZ ;  /* 0x000000020a087210 */ /* 0x040fe20007fde0ff */
[----:B------:R0:W-:Y:S01]  /*17100*/  @P4 STG.E.U8 desc[UR20][R6.64], R43 ;  /* 0x0000002b06004986 */ /* 0x0001e2000c101114 */
[----:B------:R-:W-:Y:S01]  /*17110*/  ISETP.LT.AND P4, PT, R9, UR7, !P0 ;  /* 0x0000000709007c0c */ /* 0x000fe2000c781270 */
[----:B------:R-:W3:Y:S01]  /*17120*/  LDCU UR4, c[0x0][0x39c] ;  /* 0x00007380ff0477ac */ /* 0x000ee20008000800 */
[C---:B------:R-:W-:Y:S01]  /*17130*/  LEA.HI.X.SX32 R9, R10.reuse, R3, 0x1, P6 ;  /* 0x000000030a097211 */ /* 0x040fe200030f0eff */
[----:B------:R-:W-:Y:S01]  /*17140*/  VIADD R10, R10, UR5 ;  /* 0x000000050a0a7c36 */ /* 0x000fe20008000000 */
[----:B------:R-:W-:Y:S01]  /*17150*/  SHF.R.S32.HI R11, RZ, 0x8, R11 ;  /* 0x00000008ff0b7819 */ /* 0x000fe2000001140b */
[----:B--2---:R-:W-:Y:S01]  /*17160*/  VIADD R5, R0, 0x2c ;  /* 0x0000002c00057836 */ /* 0x004fe20000000000 */
[----:B------:R-:W2:Y:S01]  /*17170*/  LDCU UR7, c[0x0][0x39c] ;  /* 0x00007380ff0777ac */ /* 0x000ea20008000800 */
[----:B------:R-:W-:-:S02]  /*17180*/  PRMT R13, R45, 0x9910, RZ ;  /* 0x000099102d0d7816 */ /* 0x000fc400000000ff */
[-C--:B------:R-:W-:Y:S01]  /*17190*/  IADD3 R4, P6, PT, R10, R2.reuse, RZ ;  /* 0x000000020a047210 */ /* 0x080fe20007fde0ff */
[----:B------:R5:W-:Y:S01]  /*171a0*/  @P1 STG.E.U8 desc[UR20][R8.64], R11 ;  /* 0x0000000b08001986 */ /* 0x000be2000c101114 */
[----:B-1----:R-:W-:Y:S01]  /*171b0*/  ISETP.LT.AND P1, PT, R5, UR6, !P0 ;  /* 0x0000000605007c0c */ /* 0x002fe2000c721270 */
[----:B0-----:R-:W-:Y:S01]  /*171c0*/  VIADD R7, R0, 0x2d ;  /* 0x0000002d00077836 */ /* 0x001fe20000000000 */
[C---:B------:R-:W-:Y:S01]  /*171d0*/  LEA.HI.X.SX32 R5, R10.reuse, R3, 0x1, P6 ;  /* 0x000000030a057211 */ /* 0x040fe200030f0eff */
[----:B------:R-:W-:Y:S01]  /*171e0*/  VIADD R10, R10, UR5 ;  /* 0x000000050a0a7c36 */ /* 0x000fe20008000000 */
[----:B------:R-:W0:Y:S01]  /*171f0*/  LDCU UR6, c[0x0][0x39c] ;  /* 0x00007380ff0677ac */ /* 0x000e220008000800 */
[----:B------:R-:W-:Y:S02]  /*17200*/  SHF.R.S32.HI R13, RZ, 0x8, R13 ;  /* 0x00000008ff0d7819 */ /* 0x000fe4000001140d */
[----:B------:R1:W-:Y:S01]  /*17210*/  @P5 STG.E.U8 desc[UR20][R4.64], R45 ;  /* 0x0000002d04005986 */ /* 0x0003e2000c101114 */
[----:B------:R-:W-:-:S02]  /*17220*/  IADD3 R6, P6, PT, R10, R2, RZ ;  /* 0x000000020a067210 */ /* 0x000fc40007fde0ff */
[----:B---3--:R-:W-:Y:S01]  /*17230*/  ISETP.LT.AND P5, PT, R7, UR4, !P0 ;  /* 0x0000000407007c0c */ /* 0x008fe2000c7a1270 */
[C---:B-----5:R-:W-:Y:S01]  /*17240*/  VIADD R11, R10.reuse, UR5 ;  /* 0x000000050a0b7c36 */ /* 0x060fe20008000000 */
[-C--:B------:R-:W-:Y:S01]  /*17250*/  LEA.HI.X.SX32 R7, R10, R3.reuse, 0x1, P6 ;  /* 0x000000030a077211 */ /* 0x080fe200030f0eff */
[C---:B------:R-:W-:Y:S01]  /*17260*/  VIADD R9, R0.reuse, 0x2e ;  /* 0x0000002e00097836 */ /* 0x040fe20000000000 */
[----:B------:R-:W3:Y:S01]  /*17270*/  LDCU UR4, c[0x0][0x39c] ;  /* 0x00007380ff0477ac */ /* 0x000ee20008000800 */
[----:B------:R-:W-:Y:S01]  /*17280*/  VIADD R10, R0, 0x2f ;  /* 0x0000002f000a7836 */ /* 0x000fe20000000000 */
[----:B------:R-:W-:Y:S01]  /*17290*/  IADD3 R8, P6, PT, R11, R2, RZ ;  /* 0x000000020b087210 */ /* 0x000fe20007fde0ff */
[----:B------:R5:W-:Y:S01]  /*172a0*/  @P3 STG.E.U8 desc[UR20][R6.64], R13 ;  /* 0x0000000d06003986 */ /* 0x000be2000c101114 */
[----:B--2---:R-:W-:Y:S01]  /*172b0*/  ISETP.LT.AND P3, PT, R9, UR7, !P0 ;  /* 0x0000000709007c0c */ /* 0x004fe2000c761270 */
[----:B------:R-:W2:Y:S01]  /*172c0*/  LDCU UR7, c[0x0][0x39c] ;  /* 0x00007380ff0777ac */ /* 0x000ea20008000800 */
[C---:B------:R-:W-:Y:S01]  /*172d0*/  LEA.HI.X.SX32 R9, R11.reuse, R3, 0x1, P6 ;  /* 0x000000030b097211 */ /* 0x040fe200030f0eff */
[----:B------:R-:W-:Y:S01]  /*172e0*/  VIADD R11, R11, UR5 ;  /* 0x000000050b0b7c36 */ /* 0x000fe20008000000 */
[----:B-1----:R-:W-:-:S02]  /*172f0*/  PRMT R5, R47, 0x9910, RZ ;  /* 0x000099102f057816 */ /* 0x002fc400000000ff */
[----:B0-----:R-:W-:Y:S01]  /*17300*/  ISETP.LT.AND P6, PT, R10, UR6, !P0 ;  /* 0x000000060a007c0c */ /* 0x001fe2000c7c1270 */
[----:B------:R0:W-:Y:S01]  /*17310*/  @P2 STG.E.U8 desc[UR20][R8.64], R47 ;  /* 0x0000002f08002986 */ /* 0x0001e2000c101114 */
[CC--:B------:R-:W-:Y:S01]  /*17320*/  IADD3 R4, P2, PT, R11.reuse, R2.reuse, RZ ;  /* 0x000000020b047210 */ /* 0x0c0fe20007f5e0ff */
[C---:B------:R-:W-:Y:S01]  /*17330*/  VIADD R10, R11.reuse, UR5 ;  /* 0x000000050b0a7c36 */ /* 0x040fe20008000000 */
[----:B------:R-:W1:Y:S01]  /*17340*/  LDCU UR6, c[0x0][0x39c] ;  /* 0x00007380ff0677ac */ /* 0x000e620008000800 */
[----:B-----5:R-:W-:Y:S01]  /*17350*/  IMAD.MOV.U32 R13, RZ, RZ, R5 ;  /* 0x000000ffff0d7224 */ /* 0x020fe200078e0005 */
[----:B------:R-:W-:Y:S01]  /*17360*/  LEA.HI.X.SX32 R5, R11, R3, 0x1, P2 ;  /* 0x000000030b057211 */ /* 0x000fe200010f0eff */
[----:B------:R-:W-:Y:S01]  /*17370*/  VIADD R11, R0, 0x30 ;  /* 0x00000030000b7836 */ /* 0x000fe20000000000 */
[----:B------:R-:W-:Y:S02]  /*17380*/  IADD3 R6, P2, PT, R10, R2, RZ ;  /* 0x000000020a067210 */ /* 0x000fe40007f5e0ff */
[----:B------:R-:W-:-:S02]  /*17390*/  SHF.R.S32.HI R13, RZ, 0x8, R13 ;  /* 0x00000008ff0d7819 */ /* 0x000fc4000001140d */
[CC--:B------:R-:W-:Y:S01]  /*173a0*/  LEA.HI.X.SX32 R7, R10.reuse, R3.reuse, 0x1, P2 ;  /* 0x000000030a077211 */ /* 0x0c0fe200010f0eff */
[----:B------:R-:W-:Y:S01]  /*173b0*/  VIADD R10, R10, UR5 ;  /* 0x000000050a0a7c36 */ /* 0x000fe20008000000 */
[----:B------:R-:W-:Y:S01]  /*173c0*/  PRMT R12, R49, 0x9910, RZ ;  /* 0x00009910310c7816 */ /* 0x000fe200000000ff */
[----:B------:R5:W-:Y:S01]  /*173d0*/  @P4 STG.E.U8 desc[UR20][R4.64], R13 ;  /* 0x0000000d04004986 */ /* 0x000be2000c101114 */
[----:B---3--:R-:W-:Y:S01]  /*173e0*/  ISETP.LT.AND P4, PT, R11, UR4, !P0 ;  /* 0x000000040b007c0c */ /* 0x008fe2000c781270 */
[----:B------:R-:W3:Y:S01]  /*173f0*/  LDCU UR4, c[0x0][0x39c] ;  /* 0x00007380ff0477ac */ /* 0x000ee20008000800 */
[C---:B------:R-:W-:Y:S01]  /*17400*/  VIADD R11, R10.reuse, UR5 ;  /* 0x000000050a0b7c36 */ /* 0x040fe20008000000 */
[----:B------:R2:W-:Y:S01]  /*17410*/  @P1 STG.E.U8 desc[UR20][R6.64], R49 ;  /* 0x0000003106001986 */ /* 0x0005e2000c101114 */
[-C--:B0-----:R-:W-:Y:S02]  /*17420*/  IADD3 R8, P1, PT, R10, R2.reuse, RZ ;  /* 0x000000020a087210 */ /* 0x081fe40007f3e0ff */
[----:B-1----:R-:W-:Y:S01]  /*17430*/  ISETP.LT.AND P2, PT, R14, UR6, !P0 ;  /* 0x000000060e007c0c */ /* 0x002fe2000c741270 */
[----:B------:R-:W0:Y:S01]  /*17440*/  LDCU UR6, c[0x0][0x39c] ;  /* 0x00007380ff0677ac */ /* 0x000e220008000800 */
[-C--:B------:R-:W-:Y:S01]  /*17450*/  LEA.HI.X.SX32 R9, R10, R3.reuse, 0x1, P1 ;  /* 0x000000030a097211 */ /* 0x080fe200008f0eff */
[C---:B------:R-:W-:Y:S01]  /*17460*/  VIADD R14, R0.reuse, 0x43 ;  /* 0x00000043000e7836 */ /* 0x040fe20000000000 */
[----:B-----5:R-:W-:Y:S01]  /*17470*/  SHF.R.S32.HI R13, RZ, 0x8, R12 ;  /* 0x00000008ff0d7819 */ /* 0x020fe2000001140c */
[C---:B------:R-:W-:Y:S01]  /*17480*/  VIADD R5, R0.reuse, 0x32 ;  /* 0x0000003200057836 */ /* 0x040fe20000000000 */
[-C--:B------:R-:W-:Y:S01]  /*17490*/  IADD3 R4, P1, PT, R11, R2.reuse, RZ ;  /* 0x000000020b047210 */ /* 0x080fe20007f3e0ff */
[C---:B------:R-:W-:Y:S01]  /*174a0*/  VIADD R12, R0.reuse, 0x36 ;  /* 0x00000036000c7836 */ /* 0x040fe20000000000 */
[----:B--2---:R-:W-:Y:S01]  /*174b0*/  PRMT R7, R51, 0x9910, RZ ;  /* 0x0000991033077816 */ /* 0x004fe200000000ff */
[----:B------:R-:W-:Y:S01]  /*174c0*/  VIADD R6, R0, 0x33 ;  /* 0x0000003300067836 */ /* 0x000fe20000000000 */
[----:B------:R1:W-:Y:S01]  /*174d0*/  @P5 STG.E.U8 desc[UR20][R8.64], R13 ;  /* 0x0000000d08005986 */ /* 0x0003e2000c101114 */
[----:B------:R-:W-:Y:S01]  /*174e0*/  ISETP.LT.AND P5, PT, R5, UR7, !P0 ;  /* 0x0000000705007c0c */ /* 0x000fe2000c7a1270 */
[----:B------:R-:W2:Y:S01]  /*174f0*/  LDCU UR7, c[0x0][0x39c] ;  /* 0x00007380ff0777ac */ /* 0x000ea20008000800 */
[C---:B------:R-:W-:Y:S01]  /*17500*/  LEA.HI.X.SX32 R5, R11.reuse, R3, 0x1, P1 ;  /* 0x000000030b057211 */ /* 0x040fe200008f0eff */
[----:B------:R-:W-:Y:S01]  /*17510*/  VIADD R11, R11, UR5 ;  /* 0x000000050b0b7c36 */ /* 0x000fe20008000000 */
[----:B---3--:R-:W-:Y:S01]  /*17520*/  ISETP.LT.AND P1, PT, R6, UR4, !P0 ;  /* 0x0000000406007c0c */ /* 0x008fe2000c721270 */
[----:B------:R-:W3:Y:S02]  /*17530*/  LDCU UR4, c[0x0][0x39c] ;  /* 0x00007380ff0477ac */ /* 0x000ee40008000800 */
[----:B------:R5:W-:Y:S01]  /*17540*/  @P3 STG.E.U8 desc[UR20][R4.64], R51 ;  /* 0x0000003304003986 */ /* 0x000be2000c101114 */
[C---:B------:R-:W-:Y:S01]  /*17550*/  IADD3 R6, P3, PT, R11.reuse, R2, RZ ;  /* 0x000000020b067210 */ /* 0x040fe20007f7e0ff */
[----:B------:R-:W-:-:S02]  /*17560*/  VIADD R10, R11, UR5 ;  /* 0x000000050b0a7c36 */ /* 0x000fc40008000000 */
[----:B-1----:R-:W-:Y:S01]  /*17570*/  IMAD.MOV.U32 R9, RZ, RZ, R7 ;  /* 0x000000ffff097224 */ /* 0x002fe200078e0007 */
[-C--:B------:R-:W-:Y:S02]  /*17580*/  LEA.HI.X.SX32 R7, R11, R3.reuse, 0x1, P3 ;  /* 0x000000030b077211 */ /* 0x080fe400018f0eff */
[CC--:B------:R-:W-:Y:S02]  /*17590*/  IADD3 R8, P3, PT, R10.reuse, R2.reuse, RZ ;  /* 0x000000020a087210 */ /* 0x0c0fe40007f7e0ff */
[----:B------:R-:W-:Y:S02]  /*175a0*/  SHF.R.S32.HI R11, RZ, 0x8, R9 ;  /* 0x00000008ff0b7819 */ /* 0x000fe40000011409 */
[----:B------:R-:W-:Y:S01]  /*175b0*/  LEA.HI.X.SX32 R9, R10, R3, 0x1, P3 ;  /* 0x000000030a097211 */ /* 0x000fe200018f0eff */
[----:B-----5:R-:W-:Y:S01]  /*175c0*/  VIADD R4, R0, 0x34 ;  /* 0x0000003400047836 */ /* 0x020fe20000000000 */
[----:B------:R-:W-:Y:S01]  /*175d0*/  PRMT R13, R53, 0x9910, RZ ;  /* 0x00009910350d7816 */ /* 0x000fe200000000ff */
[----:B------:R-:W-:Y:S01]  /*175e0*/  VIADD R10, R10, UR5 ;  /* 0x000000050a0a7c36 */ /* 0x000fe20008000000 */
[----:B------:R1:W-:Y:S01]  /*175f0*/  @P6 STG.E.U8 desc[UR20][R6.64], R11 ;  /* 0x0000000b06006986 */ /* 0x0003e2000c101114 */
[----:B------:R-:W-:Y:S01]  /*17600*/  VIADD R5, R0, 0x35 ;  /* 0x0000003500057836 */ /* 0x000fe20000000000 */
[----:B---3--:R-:W-:Y:S01]  /*17610*/  ISETP.LT.AND P3, PT, R4, UR4, !P0 ;  /* 0x0000000404007c0c */ /* 0x008fe2000c761270 */
[----:B------:R-:W3:Y:S01]  /*17620*/  LDCU UR4, c[0x0][0x39c] ;  /* 0x00007380ff0477ac */ /* 0x000ee20008000800 */
[----:B------:R5:W-:Y:S01]  /*17630*/  @P4 STG.E.U8 desc[UR20][R8.64], R53 ;  /* 0x0000003508004986 */ /* 0x000be2000c101114 */
[----:B------:R-:W-:-:S02]  /*17640*/  IADD3 R4, P4, PT, R10, R2, RZ ;  /* 0x000000020a047210 */ /* 0x000fc40007f9e0ff */
[----:B0-----:R-:W-:Y:S01]  /*17650*/  ISETP.LT.AND P6, PT, R5, UR6, !P0 ;  /* 0x0000000605007c0c */ /* 0x001fe2000c7c1270 */
[----:B------:R-:W0:Y:S01]  /*17660*/  LDCU UR6, c[0x0][0x39c] ;  /* 0x00007380ff0677ac */ /* 0x000e220008000800 */
[C---:B------:R-:W-:Y:S01]  /*17670*/  LEA.HI.X.SX32 R5, R10.reuse, R3, 0x1, P4 ;  /* 0x000000030a057211 */ /* 0x040fe200020f0eff */
[----:B------:R-:W-:Y:S01]  /*17680*/  VIADD R10, R10, UR5 ;  /* 0x000000050a0a7c36 */ /* 0x000fe20008000000 */
[----:B------:R-:W-:Y:S02]  /*17690*/  SHF.R.S32.HI R13, RZ, 0x8, R13 ;  /* 0x00000008ff0d7819 */ /* 0x000fe4000001140d */
[----:B--2---:R-:W-:Y:S01]  /*176a0*/  ISETP.LT.AND P4, PT, R12, UR7, !P0 ;  /* 0x000000070c007c0c */ /* 0x004fe2000c781270 */
[C---:B-1----:R-:W-:Y:S01]  /*176b0*/  VIADD R11, R10.reuse, UR5 ;  /* 0x000000050a0b7c36 */ /* 0x042fe20008000000 */
[----:B------:R-:W1:Y:S01]  /*176c0*/  LDCU UR7, c[0x0][0x39c] ;  /* 0x00007380ff0777ac */ /* 0x000e620008000800 */
[----:B------:R2:W-:Y:S01]  /*176d0*/  @P2 STG.E.U8 desc[UR20][R4.64], R13 ;  /* 0x0000000d04002986 */ /* 0x0005e2000c101114 */
[----:B------:R-:W-:Y:S01]  /*176e0*/  IADD3 R6, P2, PT, R10, R2, RZ ;  /* 0x000000020a067210 */ /* 0x000fe20007f5e0ff */
[----:B------:R-:W-:Y:S01]  /*176f0*/  VIADD R12, R0, 0x37 ;  /* 0x00000037000c7836 */ /* 0x000fe20000000000 */
[----:B-----5:R-:W-:-:S02]  /*17700*/  PRMT R9, R55, 0x9910, RZ ;  /* 0x0000991037097816 */ /* 0x020fc400000000ff */
[-C--:B------:R-:W-:Y:S02]  /*17710*/  LEA.HI.X.SX32 R7, R10, R3.reuse, 0x1, P2 ;  /* 0x000000030a077211 */ /* 0x080fe400010f0eff */
[CC--:B------:R-:W-:Y:S01]  /*17720*/  IADD3 R8, P2, PT, R11.reuse, R2.reuse, RZ ;  /* 0x000000020b087210 */ /* 0x0c0fe20007f5e0ff */
[----:B------:R-:W-:Y:S02]  /*17730*/  IMAD.MOV.U32 R10, RZ, RZ, R9 ;  /* 0x000000ffff0a7224 */ /* 0x000fe400078e0009 */
[----:B------:R5:W-:Y:S01]  /*17740*/  @P5 STG.E.U8 desc[UR20][R6.64], R55 ;  /* 0x0000003706005986 */ /* 0x000be2000c101114 */
[CC--:B------:R-:W-:Y:S01]  /*17750*/  LEA.HI.X.SX32 R9, R11.reuse, R3.reuse, 0x1, P2 ;  /* 0x000000030b097211 */ /* 0x0c0fe200010f0eff */
[----:B------:R-:W-:Y:S01]  /*17760*/  VIADD R11, R11, UR5 ;  /* 0x000000050b0b7c36 */ /* 0x000fe20008000000 */
[----:B--2---:R-:W-:Y:S01]  /*17770*/  SHF.R.S32.HI R13, RZ, 0x8, R10 ;  /* 0x00000008ff0d7819 */ /* 0x004fe2000001140a */
[----:B------:R-:W-:Y:S01]  /*17780*/  VIADD R5, R0, 0x38 ;  /* 0x0000003800057836 */ /* 0x000fe20000000000 */
[----:B---3--:R-:W-:Y:S01]  /*17790*/  ISETP.LT.AND P2, PT, R12, UR4, !P0 ;  /* 0x000000040c007c0c */ /* 0x008fe2000c741270 */
[C---:B------:R-:W-:Y:S01]  /*177a0*/  VIADD R10, R0.reuse, 0x39 ;  /* 0x00000039000a7836 */ /* 0x040fe20000000000 */
[----:B------:R-:W2:Y:S01]  /*177b0*/  LDCU UR4, c[0x0][0x39c] ;  /* 0x00007380ff0477ac */ /* 0x000ea20008000800 */
[----:B------:R3:W-:Y:S01]  /*177c0*/  @P1 STG.E.U8 desc[UR20][R8.64], R13 ;  /* 0x0000000d08001986 */ /* 0x0007e2000c101114 */
[----:B------:R-:W-:Y:S01]  /*177d0*/  IADD3 R4, P1, PT, R11, R2, RZ ;  /* 0x000000020b047210 */ /* 0x000fe20007f3e0ff */
[----:B------:R-:W-:Y:S01]  /*177e0*/  VIADD R12, R0, 0x3a ;  /* 0x0000003a000c7836 */ /* 0x000fe20000000000 */
[----:B0-----:R-:W-:Y:S01]  /*177f0*/  ISETP.LT.AND P5, PT, R5, UR6, !P0 ;  /* 0x0000000605007c0c */ /* 0x001fe2000c7a1270 */
[----:B------:R-:W0:Y:S01]  /*17800*/  LDCU UR6, c[0x0][0x39c] ;  /* 0x00007380ff0677ac */ /* 0x000e220008000800 */
[C---:B------:R-:W-:Y:S01]  /*17810*/  LEA.HI.X.SX32 R5, R11.reuse, R3, 0x1, P1 ;  /* 0x000000030b057211 */ /* 0x040fe200008f0eff */
[----:B------:R-:W-:Y:S01]  /*17820*/  VIADD R11, R11, UR5 ;  /* 0x000000050b0b7c36 */ /* 0x000fe20008000000 */
[----:B-----5:R-:W-:-:S02]  /*17830*/  PRMT R7, R57, 0x9910, RZ ;  /* 0x0000991039077816 */ /* 0x020fc400000000ff */
[----:B-1----:R-:W-:Y:S01]  /*17840*/  ISETP.LT.AND P1, PT, R10, UR7, !P0 ;  /* 0x000000070a007c0c */ /* 0x002fe2000c721270 */
[----:B------:R1:W-:Y:S01]  /*17850*/  @P3 STG.E.U8 desc[UR20][R4.64], R57 ;  /* 0x0000003904003986 */ /* 0x0003e2000c101114 */
[-C--:B------:R-:W-:Y:S01]  /*17860*/  IADD3 R6, P3, PT, R11, R2.reuse, RZ ;  /* 0x000000020b067210 */ /* 0x080fe20007f7e0ff */
[----:B---3--:R-:W-:Y:S01]  /*17870*/  IMAD.MOV.U32 R8, RZ, RZ, R7 ;  /* 0x000000ffff087224 */ /* 0x008fe200078e0007 */
[----:B------:R-:W-:Y:S01]  /*17880*/  PRMT R13, R59, 0x9910, RZ ;  /* 0x000099103b0d7816 */ /* 0x000fe200000000ff */
[C---:B------:R-:W-:Y:S01]  /*17890*/  VIADD R10, R11.reuse, UR5 ;  /* 0x000000050b0a7c36 */ /* 0x040fe20008000000 */
[----:B------:R-:W-:Y:S01]  /*178a0*/  LEA.HI.X.SX32 R7, R11, R3, 0x1, P3 ;  /* 0x000000030b077211 */ /* 0x000fe200018f0eff */
[----:B------:R-:W3:Y:S01]  /*178b0*/  LDCU UR7, c[0x0][0x39c] ;  /* 0x00007380ff0777ac */ /* 0x000ee20008000800 */
[----:B------:R-:W-:Y:S02]  /*178c0*/  SHF.R.S32.HI R11, RZ, 0x8, R8 ;  /* 0x00000008ff0b7819 */ /* 0x000fe40000011408 */
[----:B------:R-:W-:-:S02]  /*178d0*/  IADD3 R8, P3, PT, R10, R2, RZ ;  /* 0x000000020a087210 */ /* 0x000fc40007f7e0ff */
[----:B------:R-:W-:Y:S01]  /*178e0*/  SHF.R.S32.HI R13, RZ, 0x8, R13 ;  /* 0x00000008ff0d7819 */ /* 0x000fe2000001140d */
[----:B------:R5:W-:Y:S01]  /*178f0*/  @P6 STG.E.U8 desc[UR20][R6.64], R11 ;  /* 0x0000000b06006986 */ /* 0x000be2000c101114 */
[C---:B------:R-:W-:Y:S01]  /*17900*/  LEA.HI.X.SX32 R9, R10.reuse, R3, 0x1, P3 ;  /* 0x000000030a097211 */ /* 0x040fe200018f0eff */
[----:B------:R-:W-:Y:S01]  /*17910*/  VIADD R10, R10, UR5 ;  /* 0x000000050a0a7c36 */ /* 0x000fe20008000000 */
[----:B--2---:R-:W-:Y:S01]  /*17920*/  ISETP.LT.AND P3, PT, R12, UR4, !P0 ;  /* 0x000000040c007c0c */ /* 0x004fe2000c761270 */
[----:B------:R-:W2:Y:S01]  /*17930*/  LDCU UR4, c[0x0][0x39c] ;  /* 0x00007380ff0477ac */ /* 0x000ea20008000800 */
[----:B------:R-:W-:Y:S01]  /*17940*/  VIADD R12, R0, 0x3b ;  /* 0x0000003b000c7836 */ /* 0x000fe20000000000 */
[----:B------:R3:W-:Y:S01]  /*17950*/  @P4 STG.E.U8 desc[UR20][R8.64], R59 ;  /* 0x0000003b08004986 */ /* 0x0007e2000c101114 */
[----:B-1----:R-:W-:-:S04]  /*17960*/  IADD3 R4, P4, PT, R10, R2, RZ ;  /* 0x000000020a047210 */ /* 0x002fc80007f9e0ff */
[CC--:B------:R-:W-:Y:S01]  /*17970*/  LEA.HI.X.SX32 R5, R10.reuse, R3.reuse, 0x1, P4 ;  /* 0x000000030a057211 */ /* 0x0c0fe200020f0eff */
[----:B------:R-:W-:Y:S01]  /*17980*/  VIADD R10, R10, UR5 ;  /* 0x000000050a0a7c36 */ /* 0x000fe20008000000 */
[----:B0-----:R-:W-:Y:S01]  /*17990*/  ISETP.LT.AND P4, PT, R12, UR6, !P0 ;  /* 0x000000060c007c0c */ /* 0x001fe2000c781270 */
[----:B------:R-:W0:Y:S01]  /*179a0*/  LDCU UR6, c[0x0][0x39c] ;  /* 0x00007380ff0677ac */ /* 0x000e220008000800 */
[----:B------:R-:W-:Y:S01]  /*179b0*/  PRMT R12, R61, 0x9910, RZ ;  /* 0x000099103d0c7816 */ /* 0x000fe200000000ff */
[----:B------:R1:W-:Y:S01]  /*179c0*/  @P2 STG.E.U8 desc[UR20][R4.64], R13 ;  /* 0x0000000d04002986 */ /* 0x0003e2000c101114 */
[-C--:B-----5:R-:W-:Y:S01]  /*179d0*/  IADD3 R6, P2, PT, R10, R2.reuse, RZ ;  /* 0x000000020a067210 */ /* 0x0a0fe20007f5e0ff */
[----:B---3--:R-:W-:Y:S02]  /*179e0*/  VIADD R8, R0, 0x3c ;  /* 0x0000003c00087836 */ /* 0x008fe40000000000 */
[C---:B------:R-:W-:Y:S01]  /*179f0*/  VIADD R11, R10.reuse, UR5 ;  /* 0x000000050a0b7c36 */ /* 0x040fe20008000000 */
[-C--:B------:R-:W-:Y:S01]  /*17a00*/  LEA.HI.X.SX32 R7, R10, R3.reuse, 0x1, P2 ;  /* 0x000000030a077211 */ /* 0x080fe200010f0eff */
[----:B------:R-:W-:Y:S01]  /*17a10*/  VIADD R9, R0, 0x3d ;  /* 0x0000003d00097836 */ /* 0x000fe20000000000 */
[----:B--2---:R-:W-:Y:S01]  /*17a20*/  ISETP.LT.AND P2, PT, R8, UR4, !P0 ;  /* 0x0000000408007c0c */ /* 0x004fe2000c741270 */
[----:B------:R-:W-:Y:S01]  /*17a30*/  IMAD.MOV.U32 R10, RZ, RZ, R12 ;  /* 0x000000ffff0a7224 */ /* 0x000fe200078e000c */
[-C--:B------:R-:W-:Y:S01]  /*17a40*/  IADD3 R8, P6, PT, R11, R2.reuse, RZ ;  /* 0x000000020b087210 */ /* 0x080fe20007fde0ff */
[----:B------:R2:W-:Y:S01]  /*17a50*/  @P5 STG.E.U8 desc[UR20][R6.64], R61 ;  /* 0x0000003d06005986 */ /* 0x0005e2000c101114 */
[----:B------:R-:W-:Y:S01]  /*17a60*/  ISETP.LT.AND P5, PT, R9, UR7, !P0 ;  /* 0x0000000709007c0c */ /* 0x000fe2000c7a1270 */
[----:B------:R-:W3:Y:S01]  /*17a70*/  LDCU UR4, c[0x0][0x39c] ;  /* 0x00007380ff0477ac */ /* 0x000ee20008000800 */
[CC--:B------:R-:W-:Y:S01]  /*17a80*/  LEA.HI.X.SX32 R9, R11.reuse, R3.reuse, 0x1, P6 ;  /* 0x000000030b097211 */ /* 0x0c0fe200030f0eff */
[----:B------:R-:W-:Y:S01]  /*17a90*/  VIADD R11, R11, UR5 ;  /* 0x000000050b0b7c36 */ /* 0x000fe20008000000 */
[----:B-1----:R-:W-:Y:S01]  /*17aa0*/  SHF.R.S32.HI R13, RZ, 0x8, R10 ;  /* 0x00000008ff0d7819 */ /* 0x002fe2000001140a */
[C---:B------:R-:W-:Y:S01]  /*17ab0*/  VIADD R5, R0.reuse, 0x3e ;  /* 0x0000003e00057836 */ /* 0x040fe20000000000 */
[----:B------:R-:W1:Y:S01]  /*17ac0*/  LDCU UR7, c[0x0][0x39c] ;  /* 0x00007380ff0777ac */ /* 0x000e620008000800 */
[----:B------:R-:W-:Y:S01]  /*17ad0*/  PRMT R10, R63, 0x9910, RZ ;  /* 0x000099103f0a7816 */ /* 0x000fe200000000ff */
[C---:B------:R-:W-:Y:S01]  /*17ae0*/  VIADD R12, R0.reuse, 0x41 ;  /* 0x00000041000c7836 */ /* 0x040fe20000000000 */
[-C--:B------:R-:W-:Y:S01]  /*17af0*/  IADD3 R4, P6, PT, R11, R2.reuse, RZ ;  /* 0x000000020b047210 */ /* 0x080fe20007fde0ff */
[----:B------:R5:W-:Y:S01]  /*17b00*/  @P1 STG.E.U8 desc[UR20][R8.64], R13 ;  /* 0x0000000d08001986 */ /* 0x000be2000c101114 */
[----:B0-----:R-:W-:Y:S01]  /*17b10*/  ISETP.LT.AND P1, PT, R5, UR6, !P0 ;  /* 0x0000000605007c0c */ /* 0x001fe2000c721270 */
[----:B--2---:R-:W-:Y:S01]  /*17b20*/  VIADD R7, R0, 0x3f ;  /* 0x0000003f00077836 */ /* 0x004fe20000000000 */
[C---:B------:R-:W-:Y:S01]  /*17b30*/  LEA.HI.X.SX32 R5, R11.reuse, R3, 0x1, P6 ;  /* 0x000000030b057211 */ /* 0x040fe200030f0eff */
[----:B------:R-:W-:Y:S01]  /*17b40*/  VIADD R11, R11, UR5 ;  /* 0x000000050b0b7c36 */ /* 0x000fe20008000000 */
[----:B------:R-:W0:Y:S03]  /*17b50*/  LDCU UR6, c[0x0][0x39c] ;  /* 0x00007380ff0677ac */ /* 0x000e260008000800 */
[----:B------:R2:W-:Y:S01]  /*17b60*/  @P3 STG.E.U8 desc[UR20][R4.64], R63 ;  /* 0x0000003f04003986 */ /* 0x0005e2000c101114 */
[----:B------:R-:W-:-:S02]  /*17b70*/  IADD3 R6, P6, PT, R11, R2, RZ ;  /* 0x000000020b067210 */ /* 0x000fc40007fde0ff */
[----:B---3--:R-:W-:Y:S01]  /*17b80*/  ISETP.LT.AND P3, PT, R7, UR4, !P0 ;  /* 0x0000000407007c0c */ /* 0x008fe2000c761270 */
[----:B-----5:R-:W-:Y:S01]  /*17b90*/  IMAD.MOV.U32 R8, RZ, RZ, R10 ;  /* 0x000000ffff087224 */ /* 0x020fe200078e000a */
[CC--:B------:R-:W-:Y:S01]  /*17ba0*/  LEA.HI.X.SX32 R7, R11.reuse, R3.reuse, 0x1, P6 ;  /* 0x000000030b077211 */ /* 0x0c0fe200030f0eff */
[----:B------:R-:W-:Y:S01]  /*17bb0*/  VIADD R10, R11, UR5 ;  /* 0x000000050b0a7c36 */ /* 0x000fe20008000000 */
[----:B------:R-:W3:Y:S01]  /*17bc0*/  LDCU UR4, c[0x0][0x39c] ;  /* 0x00007380ff0477ac */ /* 0x000ee20008000800 */
[----:B------:R-:W-:Y:S01]  /*17bd0*/  VIADD R9, R0, 0x40 ;  /* 0x0000004000097836 */ /* 0x000fe20000000000 */
[----:B------:R-:W-:Y:S02]  /*17be0*/  SHF.R.S32.HI R11, RZ, 0x8, R8 ;  /* 0x00000008ff0b7819 */ /* 0x000fe40000011408 */
[C---:B------:R-:W-:Y:S02]  /*17bf0*/  IADD3 R8, P6, PT, R10.reuse, R2, RZ ;  /* 0x000000020a087210 */ /* 0x040fe40007fde0ff */
[----:B------:R-:W-:Y:S01]  /*17c00*/  PRMT R13, R65, 0x9910, RZ ;  /* 0x00009910410d7816 */ /* 0x000fe200000000ff */
[----:B------:R5:W-:Y:S01]  /*17c10*/  @P4 STG.E.U8 desc[UR20][R6.64], R11 ;  /* 0x0000000b06004986 */ /* 0x000be2000c101114 */
[----:B-1----:R-:W-:Y:S01]  /*17c20*/  ISETP.LT.AND P4, PT, R9, UR7, !P0 ;  /* 0x0000000709007c0c */ /* 0x002fe2000c781270 */
[----:B------:R-:W1:Y:S01]  /*17c30*/  LDCU UR7, c[0x0][0x39c] ;  /* 0x00007380ff0777ac */ /* 0x000e620008000800 */
[C---:B------:R-:W-:Y:S01]  /*17c40*/  LEA.HI.X.SX32 R9, R10.reuse, R3, 0x1, P6 ;  /* 0x000000030a097211 */ /* 0x040fe200030f0eff */
[----:B------:R-:W-:Y:S01]  /*17c50*/  VIADD R10, R10, UR5 ;  /* 0x000000050a0a7c36 */ /* 0x000fe20008000000 */
[----:B------:R-:W-:-:S02]  /*17c60*/  SHF.R.S32.HI R13, RZ, 0x8, R13 ;  /* 0x00000008ff0d7819 */ /* 0x000fc4000001140d */
[----:B0-----:R-:W-:Y:S01]  /*17c70*/  ISETP.LT.AND P6, PT, R12, UR6, !P0 ;  /* 0x000000060c007c0c */ /* 0x001fe2000c7c1270 */
[----:B------:R0:W-:Y:S01]  /*17c80*/  @P2 STG.E.U8 desc[UR20][R8.64], R65 ;  /* 0x0000004108002986 */ /* 0x0001e2000c101114 */
[C---:B--2---:R-:W-:Y:S01]  /*17c90*/  IADD3 R4, P2, PT, R10.reuse, R2, RZ ;  /* 0x000000020a047210 */ /* 0x044fe20007f5e0ff */
[----:B------:R-:W2:Y:S01]  /*17ca0*/  LDCU UR6, c[0x0][0x39c] ;  /* 0x00007380ff0677ac */ /* 0x000ea20008000800 */
[----:B------:R-:W-:Y:S01]  /*17cb0*/  PRMT R12, R67, 0x9910, RZ ;  /* 0x00009910430c7816 */ /* 0x000fe200000000ff */
[C---:B-----5:R-:W-:Y:S01]  /*17cc0*/  VIADD R11, R10.reuse, UR5 ;  /* 0x000000050a0b7c36 */ /* 0x060fe20008000000 */
[----:B------:R-:W-:Y:S01]  /*17cd0*/  LEA.HI.X.SX32 R5, R10, R3, 0x1, P2 ;  /* 0x000000030a057211 */ /* 0x000fe200010f0eff */
[----:B------:R-:W-:-:S03]  /*17ce0*/  VIADD R10, R0, 0x42 ;  /* 0x00000042000a7836 */ /* 0x000fc60000000000 */
[C---:B------:R-:W-:Y:S01]  /*17cf0*/  IADD3 R6, P2, PT, R11.reuse, R2, RZ ;  /* 0x000000020b067210 */ /* 0x040fe20007f5e0ff */
[----:B------:R5:W-:Y:S01]  /*17d00*/  @P5 STG.E.U8 desc[UR20][R4.64], R13 ;  /* 0x0000000d04005986 */ /* 0x000be2000c101114 */
[----:B---3--:R-:W-:Y:S01]  /*17d10*/  ISETP.LT.AND P5, PT, R10, UR4, !P0 ;  /* 0x000000040a007c0c */ /* 0x008fe2000c7a1270 */
[----:B------:R-:W3:Y:S01]  /*17d20*/  LDCU UR4, c[0x0][0x39c] ;  /* 0x00007380ff0477ac */ /* 0x000ee20008000800 */
[C---:B------:R-:W-:Y:S01]  /*17d30*/  LEA.HI.X.SX32 R7, R11.reuse, R3, 0x1, P2 ;  /* 0x000000030b077211 */ /* 0x040fe200010f0eff */
[----:B------:R-:W-:-:S04]  /*17d40*/  VIADD R11, R11, UR5 ;  /* 0x000000050b0b7c36 */ /* 0x000fc80008000000 */
[----:B------:R1:W-:Y:S01]  /*17d50*/  @P1 STG.E.U8 desc[UR20][R6.64], R67 ;  /* 0x0000004306001986 */ /* 0x0003e2000c101114 */
[CC--:B0-----:R-:W-:Y:S01]  /*17d60*/  IADD3 R8, P1, PT, R11.reuse, R2.reuse, RZ ;  /* 0x000000020b087210 */ /* 0x0c1fe20007f3e0ff */
[C---:B------:R-:W-:Y:S01]  /*17d70*/  VIADD R10, R11.reuse, UR5 ;  /* 0x000000050b0a7c36 */ /* 0x040fe20008000000 */
[----:B--2---:R-:W-:Y:S01]  /*17d80*/  ISETP.LT.AND P2, PT, R14, UR6, !P0 ;  /* 0x000000060e007c0c */ /* 0x004fe2000c741270 */
[C---:B-----5:R-:W-:Y:S01]  /*17d90*/  VIADD R5, R0.reuse, 0x44 ;  /* 0x0000004400057836 */ /* 0x060fe20000000000 */
[-C--:B------:R-:W-:Y:S01]  /*17da0*/  LEA.HI.X.SX32 R9, R11, R3.reuse, 0x1, P1 ;  /* 0x000000030b097211 */ /* 0x080fe200008f0eff */
[----:B------:R-:W0:Y:S01]  /*17db0*/  LDCU UR6, c[0x0][0x39c] ;  /* 0x00007380ff0677ac */ /* 0x000e220008000800 */
[----:B------:R-:W-:Y:S01]  /*17dc0*/  SHF.R.S32.HI R11, RZ, 0x8, R12 ;  /* 0x00000008ff0b7819 */ /* 0x000fe2000001140c */
[----:B------:R-:W-:Y:S01]  /*17dd0*/  VIADD R12, R0, 0x48 ;  /* 0x00000048000c7836 */ /* 0x000fe20000000000 */
[-C--:B------:R-:W-:Y:S01]  /*17de0*/  IADD3 R4, P1, PT, R10, R2.reuse, RZ ;  /* 0x000000020a047210 */ /* 0x080fe20007f3e0ff */
[C---:B------:R-:W-:Y:S01]  /*17df0*/  VIADD R14, R0.reuse, 0x55 ;  /* 0x00000055000e7836 */ /* 0x040fe20000000000 */
[----:B------:R-:W-:Y:S01]  /*17e00*/  PRMT R13, R69, 0x9910, RZ ;  /* 0x00009910450d7816 */ /* 0x000fe200000000ff */
[----:B-1----:R-:W-:Y:S01]  /*17e10*/  VIADD R6, R0, 0x45 ;  /* 0x0000004500067836 */ /* 0x002fe20000000000 */
[----:B------:R1:W-:Y:S01]  /*17e20*/  @P3 STG.E.U8 desc[UR20][R8.64], R11 ;  /* 0x0000000b08003986 */ /* 0x0003e2000c101114 */
[----:B------:R-:W-:Y:S01]  /*17e30*/  ISETP.LT.AND P3, PT, R5, UR7, !P0 ;  /* 0x0000000705007c0c */ /* 0x000fe2000c761270 */
[----:B------:R-:W2:Y:S01]  /*17e40*/  LDCU UR7, c[0x0][0x39c] ;  /* 0x00007380ff0777ac */ /* 0x000ea20008000800 */
[C---:B------:R-:W-:Y:S01]  /*17e50*/  LEA.HI.X.SX32 R5, R10.reuse, R3, 0x1, P1 ;  /* 0x000000030a057211 */ /* 0x040fe200008f0eff */
[----:B------:R-:W-:Y:S01]  /*17e60*/  VIADD R10, R10, UR5 ;  /* 0x000000050a0a7c36 */ /* 0x000fe20008000000 */
[----:B---3--:R-:W-:Y:S01]  /*17e70*/  ISETP.LT.AND P1, PT, R6, UR4, !P0 ;  /* 0x0000000406007c0c */ /* 0x008fe2000c721270 */
[----:B------:R-:W3:Y:S01]  /*17e80*/  LDCU UR4, c[0x0][0x39c] ;  /* 0x00007380ff0477ac */ /* 0x000ee20008000800 */
[----:B------:R-:W-:Y:S01]  /*17e90*/  SHF.R.S32.HI R13, RZ, 0x8, R13 ;  /* 0x00000008ff0d7819 */ /* 0x000fe2000001140d */
[----:B------:R5:W-:Y:S01]  /*17ea0*/  @P4 STG.E.U8 desc[UR20][R4.64], R69 ;  /* 0x0000004504004986 */ /* 0x000be2000c101114 */
[C---:B------:R-:W-:Y:S01]  /*17eb0*/  IADD3 R6, P4, PT, R10.reuse, R2, RZ ;  /* 0x000000020a067210 */ /* 0x040fe20007f9e0ff */
[----:B-1----:R-:W-:-:S03]  /*17ec0*/  VIADD R11, R10, UR5 ;  /* 0x000000050a0b7c36 */ /* 0x002fc60008000000 */
[-C--:B------:R-:W-:Y:S02]  /*17ed0*/  LEA.HI.X.SX32 R7, R10, R3.reuse, 0x1, P4 ;  /* 0x000000030a077211 */ /* 0x080fe400020f0eff */
[----:B------:R-:W-:Y:S02]  /*17ee0*/  PRMT R10, R71, 0x9910, RZ ;  /* 0x00009910470a7816 */ /* 0x000fe400000000ff */
[CC--:B------:R-:W-:Y:S01]  /*17ef0*/  IADD3 R8, P4, PT, R11.reuse, R2.reuse, RZ ;  /* 0x000000020b087210 */ /* 0x0c0fe20007f9e0ff */
[----:B------:R1:W-:Y:S01]  /*17f00*/  @P6 STG.E.U8 desc[UR20][R6.64], R13 ;  /* 0x0000000d06006986 */ /* 0x0003e2000c101114 */
[C---:B-----5:R-:W-:Y:S02]  /*17f10*/  VIADD R4, R0.reuse, 0x46 ;  /* 0x0000004600047836 */ /* 0x060fe40000000000 */
[C---:B------:R-:W-:Y:S01]  /*17f20*/  LEA.HI.X.SX32 R9, R11.reuse, R3, 0x1, P4 ;  /* 0x000000030b097211 */ /* 0x040fe200020f0eff */
[----:B------:R-:W-:Y:S02]  /*17f30*/  VIADD R11, R11, UR5 ;  /* 0x000000050b0b7c36 */ /* 0x000fe40008000000 */
[----:B------:R-:W-:Y:S01]  /*17f40*/  VIADD R5, R0, 0x47 ;  /* 0x0000004700057836 */ /* 0x000fe20000000000 */
[----:B---3--:R-:W-:Y:S01]  /*17f50*/  ISETP.LT.AND P4, PT, R4, UR4, !P0 ;  /* 0x0000000404007c0c */ /* 0x008fe2000c781270 */
[----:B------:R3:W-:Y:S01]  /*17f60*/  @P5 STG.E.U8 desc[UR20][R8.64], R71 ;  /* 0x0000004708005986 */ /* 0x0007e2000c101114 */
[----:B------:R-:W-:Y:S01]  /*17f70*/  IADD3 R4, P5, PT, R11, R2, RZ ;  /* 0x000000020b047210 */ /* 0x000fe20007fbe0ff */
[----:B------:R-:W5:Y:S01]  /*17f80*/  LDCU UR4, c[0x0][0x39c] ;  /* 0x00007380ff0477ac */ /* 0x000f620008000800 */
[----:B0-----:R-:W-:-:S02]  /*17f90*/  ISETP.LT.AND P6, PT, R5, UR6, !P0 ;  /* 0x0000000605007c0c */ /* 0x001fc4000c7c1270 */
[CC--:B------:R-:W-:Y:S01]  /*17fa0*/  LEA.HI.X.SX32 R5, R11.reuse, R3.reuse, 0x1, P5 ;  /* 0x000000030b057211 */ /* 0x0c0fe200028f0eff */
[----:B------:R-:W-:Y:S01]  /*17fb0*/  VIADD R11, R11, UR5 ;  /* 0x000000050b0b7c36 */ /* 0x000fe20008000000 */
[----:B-1----:R-:W-:Y:S01]  /*17fc0*/  SHF.R.S32.HI R13, RZ, 0x8, R10 ;  /* 0x00000008ff0d7819 */ /* 0x002fe2000001140a */
[----:B------:R-:W0:Y:S01]  /*17fd0*/  LDCU UR6, c[0x0][0x39c] ;  /* 0x00007380ff0677ac */ /* 0x000e220008000800 */
[----:B--2---:R-:W-:Y:S01]  /*17fe0*/  ISETP.LT.AND P5, PT, R12, UR7, !P0 ;  /* 0x000000070c007c0c */ /* 0x004fe2000c7a1270 */
[C---:B------:R-:W-:Y:S02]  /*17ff0*/  VIADD R10, R11.reuse, UR5 ;  /* 0x000000050b0a7c36 */ /* 0x040fe40008000000 */
[----:B------:R1:W-:Y:S01]  /*18000*/  @P2 STG.E.U8 desc[UR20][R4.64], R13 ;  /* 0x0000000d04002986 */ /* 0x0003e2000c101114 */
[----:B------:R-:W-:Y:S01]  /*18010*/  IADD3 R6, P2, PT, R11, R2, RZ ;  /* 0x000000020b067210 */ /* 0x000fe20007f5e0ff */
[----:B------:R-:W-:Y:S01]  /*18020*/  VIADD R12, R0, 0x49 ;  /* 0x00000049000c7836 */ /* 0x000fe20000000000 */
[----:B---3--:R-:W-:Y:S01]  /*18030*/  PRMT R9, R73, 0x9910, RZ ;  /* 0x0000991049097816 */ /* 0x008fe200000000ff */
[----:B------:R-:W2:Y:S01]  /*18040*/  LDCU UR7, c[0x0][0x39c] ;  /* 0x00007380ff0777ac */ /* 0x000ea20008000800 */
[----:B------:R-:W-:-:S02]  /*18050*/  LEA.HI.X.SX32 R7, R11, R3, 0x1, P2 ;  /* 0x000000030b077211 */ /* 0x000fc400010f0eff */
[CC--:B------:R-:W-:Y:S01]  /*18060*/  IADD3 R8, P2, PT, R10.reuse, R2.reuse, RZ ;  /* 0x000000020a087210 */ /* 0x0c0fe20007f5e0ff */
[----:B------:R-:W-:Y:S02]  /*18070*/  IMAD.MOV.U32 R11, RZ, RZ, R9 ;  /* 0x000000ffff0b7224 */ /* 0x000fe400078e0009 */
[----:B------:R3:W-:Y:S01]  /*18080*/  @P3 STG.E.U8 desc[UR20][R6.64], R73 ;  /* 0x0000004906003986 */ /* 0x0007e2000c101114 */
[CC--:B------:R-:W-:Y:S01]  /*18090*/  LEA.HI.X.SX32 R9, R10.reuse, R3.reuse, 0x1, P2 ;  /* 0x000000030a097211 */ /* 0x0c0fe200010f0eff */
[----:B------:R-:W-:Y:S01]  /*180a0*/  VIADD R10, R10, UR5 ;  /* 0x000000050a0a7c36 */ /* 0x000fe20008000000 */
[----:B------:R-:W-:Y:S01]  /*180b0*/  SHF.R.S32.HI R11, RZ, 0x8, R11 ;  /* 0x00000008ff0b7819 */ /* 0x000fe2000001140b */
[----:B-1----:R-:W-:Y:S01]  /*180c0*/  VIADD R5, R0, 0x4a ;  /* 0x0000004a00057836 */ /* 0x002fe20000000000 */
[----:B-----5:R-:W-:Y:S01]  /*180d0*/  ISETP.LT.AND P2, PT, R12, UR4, !P0 ;  /* 0x000000040c007c0c */ /* 0x020fe2000c741270 */
[----:B------:R-:W1:Y:S01]  /*180e0*/  LDCU UR4, c[0x0][0x39c] ;  /* 0x00007380ff0477ac */ /* 0x000e620008000800 */
[----:B------:R-:W-:Y:S01]  /*180f0*/  PRMT R13, R75, 0x9910, RZ ;  /* 0x000099104b0d7816 */ /* 0x000fe200000000ff */
[----:B------:R5:W-:Y:S01]  /*18100*/  @P1 STG.E.U8 desc[UR20][R8.64], R11 ;  /* 0x0000000b08001986 */ /* 0x000be2000c101114 */
[----:B------:R-:W-:Y:S01]  /*18110*/  IADD3 R4, P1, PT, R10, R2, RZ ;  /* 0x000000020a047210 */ /* 0x000fe20007f3e0ff */
[----:B------:R-:W-:Y:S01]  /*18120*/  VIADD R12, R0, 0x4b ;  /* 0x0000004b000c7836 */ /* 0x000fe20000000000 */
[----:B0-----:R-:W-:Y:S01]  /*18130*/  ISETP.LT.AND P3, PT, R5, UR6, !P0 ;  /* 0x0000000605007c0c */ /* 0x001fe2000c761270 */
[----:B------:R-:W0:Y:S01]  /*18140*/  LDCU UR6, c[0x0][0x39c] ;  /* 0x00007380ff0677ac */ /* 0x000e220008000800 */
[C---:B------:R-:W-:Y:S01]  /*18150*/  LEA.HI.X.SX32 R5, R10.reuse, R3, 0x1, P1 ;  /* 0x000000030a057211 */ /* 0x040fe200008f0eff */
[----:B------:R-:W-:Y:S01]  /*18160*/  VIADD R10, R10, UR5 ;  /* 0x000000050a0a7c36 */ /* 0x000fe20008000000 */
[----:B------:R-:W-:-:S02]  /*18170*/  SHF.R.S32.HI R13, RZ, 0x8, R13 ;  /* 0x00000008ff0d7819 */ /* 0x000fc4000001140d */
[----:B--2---:R-:W-:Y:S01]  /*18180*/  ISETP.LT.AND P1, PT, R12, UR7, !P0 ;  /* 0x000000070c007c0c */ /* 0x004fe2000c721270 */
[----:B------:R2:W-:Y:S01]  /*18190*/  @P4 STG.E.U8 desc[UR20][R4.64], R75 ;  /* 0x0000004b04004986 */ /* 0x0005e2000c101114 */
[CC--:B---3--:R-:W-:Y:S01]  /*181a0*/  IADD3 R6, P4, PT, R10.reuse, R2.reuse, RZ ;  /* 0x000000020a067210 */ /* 0x0c8fe20007f9e0ff */
[----:B-----5:R-:W-:Y:S01]  /*181b0*/  VIADD R11, R10, UR5 ;  /* 0x000000050a0b7c36 */ /* 0x020fe20008000000 */
[----:B------:R-:W3:Y:S01]  /*181c0*/  LDCU UR7, c[0x0][0x39c] ;  /* 0x00007380ff0777ac */ /* 0x000ee20008000800 */
[----:B------:R-:W-:Y:S01]  /*181d0*/  VIADD R12, R0, 0x4d ;  /* 0x0000004d000c7836 */ /* 0x000fe20000000000 */
[----:B------:R-:W-:Y:S01]  /*181e0*/  LEA.HI.X.SX32 R7, R10, R3, 0x1, P4 ;  /* 0x000000030a077211 */ /* 0x000fe200020f0eff */
[----:B------:R-:W-:Y:S01]  /*181f0*/  VIADD R10, R0, 0x4c ;  /* 0x0000004c000a7836 */ /* 0x000fe20000000000 */
[----:B------:R-:W-:-:S03]  /*18200*/  IADD3 R8, P4, PT, R11, R2, RZ ;  /* 0x000000020b087210 */ /* 0x000fc60007f9e0ff */
[----:B------:R5:W-:Y:S01]  /*18210*/  @P6 STG.E.U8 desc[UR20][R6.64], R13 ;  /* 0x0000000d06006986 */ /* 0x000be2000c101114 */
[C---:B------:R-:W-:Y:S01]  /*18220*/  LEA.HI.X.SX32 R9, R11.reuse, R3, 0x1, P4 ;  /* 0x000000030b097211 */ /* 0x040fe200020f0eff */
[----:B------:R-:W-:Y:S01]  /*18230*/  VIADD R11, R11, UR5 ;  /* 0x000000050b0b7c36 */ /* 0x000fe20008000000 */
[----:B-1----:R-:W-:Y:S01]  /*18240*/  ISETP.LT.AND P4, PT, R10, UR4, !P0 ;  /* 0x000000040a007c0c */ /* 0x002fe2000c781270 */
[----:B------:R-:W1:Y:S01]  /*18250*/  LDCU UR4, c[0x0][0x39c] ;  /* 0x00007380ff0477ac */ /* 0x000e620008000800 */
[----:B------:R-:W-:Y:S01]  /*18260*/  PRMT R10, R77, 0x9910, RZ ;  /* 0x000099104d0a7816 */ /* 0x000fe200000000ff */
[----:B------:R3:W-:Y:S01]  /*18270*/  @P5 STG.E.U8 desc[UR20][R8.64], R77 ;  /* 0x0000004d08005986 */ /* 0x0007e2000c101114 */
[----:B--2---:R-:W-:-:S04]  /*18280*/  IADD3 R4, P5, PT, R11, R2, RZ ;  /* 0x000000020b047210 */ /* 0x004fc80007fbe0ff */
[CC--:B------:R-:W-:Y:S01]  /*18290*/  LEA.HI.X.SX32 R5, R11.reuse, R3.reuse, 0x1, P5 ;  /* 0x000000030b057211 */ /* 0x0c0fe200028f0eff */
[----:B------:R-:W-:Y:S01]  /*182a0*/  VIADD R11, R11, UR5 ;  /* 0x000000050b0b7c36 */ /* 0x000fe20008000000 */
[----:B-----5:R-:W-:Y:S02]  /*182b0*/  SHF.R.S32.HI R13, RZ, 0x8, R10 ;  /* 0x00000008ff0d7819 */ /* 0x020fe4000001140a */
[----:B0-----:R-:W-:Y:S01]  /*182c0*/  ISETP.LT.AND P5, PT, R12, UR6, !P0 ;  /* 0x000000060c007c0c */ /* 0x001fe2000c7a1270 */
[----:B------:R-:W0:Y:S01]  /*182d0*/  LDCU UR6, c[0x0][0x39c] ;  /* 0x00007380ff0677ac */ /* 0x000e220008000800 */
[C---:B------:R-:W-:Y:S01]  /*182e0*/  VIADD R10, R11.reuse, UR5 ;  /* 0x000000050b0a7c36 */ /* 0x040fe20008000000 */
[----:B------:R2:W-:Y:S01]  /*182f0*/  @P2 STG.E.U8 desc[UR20][R4.64], R13 ;  /* 0x0000000d04002986 */ /* 0x0005e2000c101114 */
[----:B------:R-:W-:Y:S01]  /*18300*/  IADD3 R6, P2, PT, R11, R2, RZ ;  /* 0x000000020b067210 */ /* 0x000fe20007f5e0ff */
[C---:B---3--:R-:W-:Y:S01]  /*18310*/  VIADD R8, R0.reuse, 0x4e ;  /* 0x0000004e00087836 */ /* 0x048fe20000000000 */
[----:B------:R-:W-:Y:S01]  /*18320*/  PRMT R12, R79, 0x9910, RZ ;  /* 0x000099104f0c7816 */ /* 0x000fe200000000ff */
[----:B------:R-:W-:Y:S01]  /*18330*/  VIADD R9, R0, 0x4f ;  /* 0x0000004f00097836 */ /* 0x000fe20000000000 */
[----:B------:R-:W-:-:S02]  /*18340*/  LEA.HI.X.SX32 R7, R11, R3, 0x1, P2 ;  /* 0x000000030b077211 */ /* 0x000fc400010f0eff */
[----:B-1----:R-:W-:Y:S01]  /*18350*/  ISETP.LT.AND P2, PT, R8, UR4, !P0 ;  /* 0x0000000408007c0c */ /* 0x002fe2000c741270 */
        /* <DEDUP_REMOVED lines=13> */
[----:B0-----:R-:W-:Y:S01]  /*18430*/  ISETP.LT.AND P1, PT, R5, UR6, !P0 ;  /* 0x0000000605007c0c */ /* 0x001fe2000c721270 */
[----:B-1----:R-:W-:Y:S01]  /*18440*/  VIADD R7, R0, 0x51 ;  /* 0x0000005100077836 */ /* 0x002fe20000000000 */
        /* <DEDUP_REMOVED lines=178> */
[CC--:B------:R-:W-:Y:S01]  /*18f70*/  IADD3 R6, P2, PT, R11.reuse, R2.reuse, RZ ;  /* 0x000000020b067210 */ /* 0x0c0fe20007f5e0ff */
[----:B------:R5:W-:Y:S03]  /*18f80*/  @P4 STG.E.U8 desc[UR20][R4.64], R13 ;  /* 0x0000000d04004986 */ /* 0x000be6000c101114 */
[C---:B------:R-:W-:Y:S01]  /*18f90*/  LEA.HI.X.SX32 R7, R11.reuse, R3, 0x1, P2 ;  /* 0x000000030b077211 */ /* 0x040fe200010f0eff */
[----:B------:R-:W-:Y:S01]  /*18fa0*/  VIADD R11, R11, UR5 ;  /* 0x000000050b0b7c36 */ /* 0x000fe20008000000 */
[----:B---3--:R-:W-:Y:S01]  /*18fb0*/  ISETP.LT.AND P2, PT, R10, UR4, !P0 ;  /* 0x000000040a007c0c */ /* 0x008fe2000c741270 */
[----:B------:R-:W3:Y:S02]  /*18fc0*/  LDCU UR4, c[0x0][0x39c] ;  /* 0x00007380ff0477ac */ /* 0x000ee40008000800 */
[----:B------:R1:W-:Y:S01]  /*18fd0*/  @P1 STG.E.U8 desc[UR20][R6.64], R103 ;  /* 0x0000006706001986 */ /* 0x0003e2000c101114 */
[C---:B0-----:R-:W-:Y:S01]  /*18fe0*/  IADD3 R8, P1, PT, R11.reuse, R2, RZ ;  /* 0x000000020b087210 */ /* 0x041fe20007f3e0ff */
[----:B------:R-:W-:-:S02]  /*18ff0*/  VIADD R10, R11, UR5 ;  /* 0x000000050b0a7c36 */ /* 0x000fc40008000000 */
[C---:B-----5:R-:W-:Y:S01]  /*19000*/  VIADD R5, R0.reuse, 0x68 ;  /* 0x0000006800057836 */ /* 0x060fe20000000000 */
[-C--:B------:R-:W-:Y:S02]  /*19010*/  LEA.HI.X.SX32 R9, R11, R3.reuse, 0x1, P1 ;  /* 0x000000030b097211 */ /* 0x080fe400008f0eff */
[----:B------:R-:W-:Y:S01]  /*19020*/  SHF.R.S32.HI R11, RZ, 0x8, R12 ;  /* 0x00000008ff0b7819 */ /* 0x000fe2000001140c */
[----:B------:R-:W-:Y:S01]  /*19030*/  VIADD R12, R0, 0x6c ;  /* 0x0000006c000c7836 */ /* 0x000fe20000000000 */
[-C--:B------:R-:W-:Y:S02]  /*19040*/  IADD3 R4, P4, PT, R10, R2.reuse, RZ ;  /* 0x000000020a047210 */ /* 0x080fe40007f9e0ff */
[----:B--2---:R-:W-:Y:S01]  /*19050*/  ISETP.LT.AND P1, PT, R14, UR6, !P0 ;  /* 0x000000060e007c0c */ /* 0x004fe2000c721270 */
[----:B-1----:R-:W-:Y:S01]  /*19060*/  VIADD R6, R0, 0x69 ;  /* 0x0000006900067836 */ /* 0x002fe20000000000 */
[----:B------:R0:W-:Y:S01]  /*19070*/  @P6 STG.E.U8 desc[UR20][R8.64], R11 ;  /* 0x0000000b08006986 */ /* 0x0001e2000c101114 */
[----:B------:R-:W-:Y:S01]  /*19080*/  ISETP.LT.AND P6, PT, R5, UR7, !P0 ;  /* 0x0000000705007c0c */ /* 0x000fe2000c7c1270 */
[----:B------:R-:W1:Y:S01]  /*19090*/  LDCU UR6, c[0x0][0x39c] ;  /* 0x00007380ff0677ac */ /* 0x000e620008000800 */
[CC--:B------:R-:W-:Y:S01]  /*190a0*/  LEA.HI.X.SX32 R5, R10.reuse, R3.reuse, 0x1, P4 ;  /* 0x000000030a057211 */ /* 0x0c0fe200020f0eff */
[----:B------:R-:W-:Y:S01]  /*190b0*/  VIADD R10, R10, UR5 ;  /* 0x000000050a0a7c36 */ /* 0x000fe20008000000 */
[----:B---3--:R-:W-:Y:S01]  /*190c0*/  ISETP.LT.AND P4, PT, R6, UR4, !P0 ;  /* 0x0000000406007c0c */ /* 0x008fe2000c781270 */
[----:B------:R-:W2:Y:S01]  /*190d0*/  LDCU UR4, c[0x0][0x39c] ;  /* 0x00007380ff0477ac */ /* 0x000ea20008000800 */
[----:B------:R-:W-:Y:S01]  /*190e0*/  PRMT R13, R105, 0x9910, RZ ;  /* 0x00009910690d7816 */ /* 0x000fe200000000ff */
[----:B------:R3:W-:Y:S01]  /*190f0*/  @P3 STG.E.U8 desc[UR20][R4.64], R105 ;  /* 0x0000006904003986 */ /* 0x0007e2000c101114 */
[C---:B------:R-:W-:Y:S01]  /*19100*/  IADD3 R6, P3, PT, R10.reuse, R2, RZ ;  /* 0x000000020a067210 */ /* 0x040fe20007f7e0ff */
[----:B------:R-:W5:Y:S01]  /*19110*/  LDCU UR7, c[0x0][0x39c] ;  /* 0x00007380ff0777ac */ /* 0x000f620008000800 */
[----:B------:R-:W-:Y:S01]  /*19120*/  SHF.R.S32.HI R13, RZ, 0x8, R13 ;  /* 0x00000008ff0d7819 */ /* 0x000fe2000001140d */
[C---:B0-----:R-:W-:Y:S01]  /*19130*/  VIADD R11, R10.reuse, UR5 ;  /* 0x000000050a0b7c36 */ /* 0x041fe20008000000 */
[----:B------:R-:W-:Y:S01]  /*19140*/  LEA.HI.X.SX32 R7, R10, R3, 0x1, P3 ;  /* 0x000000030a077211 */ /* 0x000fe200018f0eff */
[----:B------:R-:W-:Y:S01]  /*19150*/  VIADD R14, R0, 0x79 ;  /* 0x00000079000e7836 */ /* 0x000fe20000000000 */
[----:B------:R-:W-:-:S02]  /*19160*/  PRMT R10, R107, 0x9910, RZ ;  /* 0x000099106b0a7816 */ /* 0x000fc400000000ff */
[CC--:B------:R-:W-:Y:S01]  /*19170*/  IADD3 R8, P3, PT, R11.reuse, R2.reuse, RZ ;  /* 0x000000020b087210 */ /* 0x0c0fe20007f7e0ff */
[----:B------:R0:W-:Y:S01]  /*19180*/  @P5 STG.E.U8 desc[UR20][R6.64], R13 ;  /* 0x0000000d06005986 */ /* 0x0001e2000c101114 */
[C---:B---3--:R-:W-:Y:S02]  /*19190*/  VIADD R4, R0.reuse, 0x6a ;  /* 0x0000006a00047836 */ /* 0x048fe40000000000 */
[C---:B------:R-:W-:Y:S01]  /*191a0*/  LEA.HI.X.SX32 R9, R11.reuse, R3, 0x1, P3 ;  /* 0x000000030b097211 */ /* 0x040fe200018f0eff */
[----:B------:R-:W-:Y:S02]  /*191b0*/  VIADD R11, R11, UR5 ;  /* 0x000000050b0b7c36 */ /* 0x000fe40008000000 */
[----:B------:R-:W-:Y:S01]  /*191c0*/  VIADD R5, R0, 0x6b ;  /* 0x0000006b00057836 */ /* 0x000fe20000000000 */
[----:B--2---:R-:W-:Y:S01]  /*191d0*/  ISETP.LT.AND P3, PT, R4, UR4, !P0 ;  /* 0x0000000404007c0c */ /* 0x004fe2000c761270 */
[----:B------:R2:W-:Y:S01]  /*191e0*/  @P2 STG.E.U8 desc[UR20][R8.64], R107 ;  /* 0x0000006b08002986 */ /* 0x0005e2000c101114 */
[----:B------:R-:W-:Y:S01]  /*191f0*/  IADD3 R4, P2, PT, R11, R2, RZ ;  /* 0x000000020b047210 */ /* 0x000fe20007f5e0ff */
[----:B------:R-:W3:Y:S01]  /*19200*/  LDCU UR4, c[0x0][0x39c] ;  /* 0x00007380ff0477ac */ /* 0x000ee20008000800 */
[----:B-1----:R-:W-:-:S02]  /*19210*/  ISETP.LT.AND P5, PT, R5, UR6, !P0 ;  /* 0x0000000605007c0c */ /* 0x002fc4000c7a1270 */
[CC--:B------:R-:W-:Y:S01]  /*19220*/  LEA.HI.X.SX32 R5, R11.reuse, R3.reuse, 0x1, P2 ;  /* 0x000000030b057211 */ /* 0x0c0fe200010f0eff */
[----:B------:R-:W-:Y:S01]  /*19230*/  VIADD R11, R11, UR5 ;  /* 0x000000050b0b7c36 */ /* 0x000fe20008000000 */
[----:B0-----:R-:W-:Y:S01]  /*19240*/  SHF.R.S32.HI R13, RZ, 0x8, R10 ;  /* 0x00000008ff0d7819 */ /* 0x001fe2000001140a */
[----:B------:R-:W0:Y:S01]  /*19250*/  LDCU UR6, c[0x0][0x39c] ;  /* 0x00007380ff0677ac */ /* 0x000e220008000800 */
[----:B-----5:R-:W-:Y:S01]  /*19260*/  ISETP.LT.AND P2, PT, R12, UR7, !P0 ;  /* 0x000000070c007c0c */ /* 0x020fe2000c741270 */
[C---:B------:R-:W-:Y:S02]  /*19270*/  VIADD R10, R11.reuse, UR5 ;  /* 0x000000050b0a7c36 */ /* 0x040fe40008000000 */
[----:B------:R1:W-:Y:S01]  /*19280*/  @P1 STG.E.U8 desc[UR20][R4.64], R13 ;  /* 0x0000000d04001986 */ /* 0x0003e2000c101114 */
[----:B------:R-:W-:Y:S01]  /*19290*/  IADD3 R6, P1, PT, R11, R2, RZ ;  /* 0x000000020b067210 */ /* 0x000fe20007f3e0ff */
[----:B------:R-:W-:Y:S01]  /*192a0*/  VIADD R12, R0, 0x6d ;  /* 0x0000006d000c7836 */ /* 0x000fe20000000000 */
[----:B--2---:R-:W-:Y:S01]  /*192b0*/  PRMT R9, R109, 0x9910, RZ ;  /* 0x000099106d097816 */ /* 0x004fe200000000ff */
        /* <DEDUP_REMOVED lines=9> */
[----:B---3--:R-:W-:Y:S01]  /*19350*/  ISETP.LT.AND P1, PT, R12, UR4, !P0 ;  /* 0x000000040c007c0c */ /* 0x008fe2000c721270 */
        /* <DEDUP_REMOVED lines=12> */
[CC--:B-----5:R-:W-:Y:S01]  /*19420*/  IADD3 R6, P3, PT, R10.reuse, R2.reuse, RZ ;  /* 0x000000020a067210 */ /* 0x0e0fe20007f7e0ff */
[----:B---3--:R-:W-:Y:S01]  /*19430*/  VIADD R11, R10, UR5 ;  /* 0x000000050a0b7c36 */ /* 0x008fe20008000000 */
        /* <DEDUP_REMOVED lines=18> */
[----:B------:R-:W-:Y:S01]  /*19560*/  PRMT R12, R115, 0x9910, RZ ;  /* 0x00009910730c7816 */ /* 0x000fe200000000ff */
[----:B------:R2:W-:Y:S01]  /*19570*/  @P1 STG.E.U8 desc[UR20][R4.64], R13 ;  /* 0x0000000d04001986 */ /* 0x0005e2000c101114 */
[CC--:B------:R-:W-:Y:S01]  /*19580*/  IADD3 R6, P1, PT, R11.reuse, R2.reuse, RZ ;  /* 0x000000020b067210 */ /* 0x0c0fe20007f3e0ff */
[C---:B---3--:R-:W-:Y:S02]  /*19590*/  VIADD R8, R0.reuse, 0x72 ;  /* 0x0000007200087836 */ /* 0x048fe40000000000 */
[C---:B------:R-:W-:Y:S01]  /*195a0*/  VIADD R10, R11.reuse, UR5 ;  /* 0x000000050b0a7c36 */ /* 0x040fe20008000000 */
[-C--:B------:R-:W-:Y:S01]  /*195b0*/  LEA.HI.X.SX32 R7, R11, R3.reuse, 0x1, P1 ;  /* 0x000000030b077211 */ /* 0x080fe200008f0eff */
[----:B------:R-:W-:Y:S01]  /*195c0*/  VIADD R9, R0, 0x73 ;  /* 0x0000007300097836 */ /* 0x000fe20000000000 */
[----:B-1----:R-:W-:Y:S01]  /*195d0*/  ISETP.LT.AND P1, PT, R8, UR4, !P0 ;  /* 0x0000000408007c0c */ /* 0x002fe2000c721270 */
[----:B------:R-:W-:Y:S01]  /*195e0*/  IMAD.MOV.U32 R11, RZ, RZ, R12 ;  /* 0x000000ffff0b7224 */ /* 0x000fe200078e000c */
[CC--:B------:R-:W-:Y:S01]  /*195f0*/  IADD3 R8, P5, PT, R10.reuse, R2.reuse, RZ ;  /* 0x000000020a087210 */ /* 0x0c0fe20007fbe0ff */
[----:B------:R1:W-:Y:S01]  /*19600*/  @P6 STG.E.U8 desc[UR20][R6.64], R115 ;  /* 0x0000007306006986 */ /* 0x0003e2000c101114 */
[----:B------:R-:W-:Y:S01]  /*19610*/  ISETP.LT.AND P6, PT, R9, UR7, !P0 ;  /* 0x0000000709007c0c */ /* 0x000fe2000c7c1270 */
[----:B------:R-:W3:Y:S01]  /*19620*/  LDCU UR4, c[0x0][0x39c] ;  /* 0x00007380ff0477ac */ /* 0x000ee20008000800 */
[CC--:B------:R-:W-:Y:S01]  /*19630*/  LEA.HI.X.SX32 R9, R10.reuse, R3.reuse, 0x1, P5 ;  /* 0x000000030a097211 */ /* 0x0c0fe200028f0eff */
[----:B------:R-:W-:Y:S01]  /*19640*/  VIADD R10, R10, UR5 ;  /* 0x000000050a0a7c36 */ /* 0x000fe20008000000 */
[----:B------:R-:W-:Y:S01]  /*19650*/  SHF.R.S32.HI R11, RZ, 0x8, R11 ;  /* 0x00000008ff0b7819 */ /* 0x000fe2000001140b */
[C---:B--2---:R-:W-:Y:S01]  /*19660*/  VIADD R5, R0.reuse, 0x74 ;  /* 0x0000007400057836 */ /* 0x044fe20000000000 */
[----:B------:R-:W2:Y:S01]  /*19670*/  LDCU UR7, c[0x0][0x39c] ;  /* 0x00007380ff0777ac */ /* 0x000ea20008000800 */
[----:B------:R-:W-:Y:S01]  /*19680*/  PRMT R13, R117, 0x9910, RZ ;  /* 0x00009910750d7816 */ /* 0x000fe200000000ff */
[----:B------:R-:W-:Y:S01]  /*19690*/  VIADD R12, R0, 0x78 ;  /* 0x00000078000c7836 */ /* 0x000fe20000000000 */
[----:B------:R5:W-:Y:S01]  /*196a0*/  @P4 STG.E.U8 desc[UR20][R8.64], R11 ;  /* 0x0000000b08004986 */ /* 0x000be2000c101114 */
[----:B------:R-:W-:Y:S01]  /*196b0*/  IADD3 R4, P4, PT, R10, R2, RZ ;  /* 0x000000020a047210 */ /* 0x000fe20007f9e0ff */
[----:B-1----:R-:W-:Y:S01]  /*196c0*/  VIADD R7, R0, 0x75 ;  /* 0x0000007500077836 */ /* 0x002fe20000000000 */
[----:B0-----:R-:W-:Y:S01]  /*196d0*/  ISETP.LT.AND P5, PT, R5, UR6, !P0 ;  /* 0x0000000605007c0c */ /* 0x001fe2000c7a1270 */
[----:B------:R-:W0:Y:S01]  /*196e0*/  LDCU UR6, c[0x0][0x39c] ;  /* 0x00007380ff0677ac */ /* 0x000e220008000800 */
[C---:B------:R-:W-:Y:S01]  /*196f0*/  LEA.HI.X.SX32 R5, R10.reuse, R3, 0x1, P4 ;  /* 0x000000030a057211 */ /* 0x040fe200020f0eff */
[----:B------:R-:W-:Y:S01]  /*19700*/  VIADD R10, R10, UR5 ;  /* 0x000000050a0a7c36 */ /* 0x000fe20008000000 */
[----:B------:R-:W-:-:S03]  /*19710*/  SHF.R.S32.HI R13, RZ, 0x8, R13 ;  /* 0x00000008ff0d7819 */ /* 0x000fc6000001140d */
[----:B------:R1:W-:Y:S01]  /*19720*/  @P3 STG.E.U8 desc[UR20][R4.64], R117 ;  /* 0x0000007504003986 */ /* 0x0003e2000c101114 */
[CC--:B------:R-:W-:Y:S01]  /*19730*/  IADD3 R6, P3, PT, R10.reuse, R2.reuse, RZ ;  /* 0x000000020a067210 */ /* 0x0c0fe20007f7e0ff */
[----:B-----5:R-:W-:Y:S01]  /*19740*/  VIADD R11, R10, UR5 ;  /* 0x000000050a0b7c36 */ /* 0x020fe20008000000 */
[----:B---3--:R-:W-:Y:S01]  /*19750*/  ISETP.LT.AND P4, PT, R7, UR4, !P0 ;  /* 0x0000000407007c0c */ /* 0x008fe2000c781270 */
[----:B------:R-:W-:Y:S01]  /*19760*/  VIADD R9, R0, 0x76 ;  /* 0x0000007600097836 */ /* 0x000fe20000000000 */
[-C--:B------:R-:W-:Y:S01]  /*19770*/  LEA.HI.X.SX32 R7, R10, R3.reuse, 0x1, P3 ;  /* 0x000000030a077211 */ /* 0x080fe200018f0eff */
[----:B------:R-:W-:Y:S01]  /*19780*/  VIADD R10, R0, 0x77 ;  /* 0x00000077000a7836 */ /* 0x000fe20000000000 */
[----:B------:R-:W-:Y:S01]  /*19790*/  IADD3 R8, P3, PT, R11, R2, RZ ;  /* 0x000000020b087210 */ /* 0x000fe20007f7e0ff */
[----:B------:R-:W3:Y:S02]  /*197a0*/  LDCU UR4, c[0x0][0x39c] ;  /* 0x00007380ff0477ac */ /* 0x000ee40008000800 */
        /* <DEDUP_REMOVED lines=8> */
[C---:B------:R-:W-:Y:S01]  /*19830*/  IADD3 R4, P1, PT, R11.reuse, R2, RZ ;  /* 0x000000020b047210 */ /* 0x040fe20007f3e0ff */
[C---:B------:R-:W-:Y:S01]  /*19840*/  VIADD R10, R11.reuse, UR5 ;  /* 0x000000050b0a7c36 */ /* 0x040fe20008000000 */
[----:B------:R-:W1:Y:S01]  /*19850*/  LDCU UR6, c[0x0][0x39c] ;  /* 0x00007380ff0677ac */ /* 0x000e620008000800 */
[----:B-----5:R-:W-:Y:S01]  /*19860*/  IMAD.MOV.U32 R6, RZ, RZ, R5 ;  /* 0x000000ffff067224 */ /* 0x020fe200078e0005 */
[----:B------:R-:W-:Y:S01]  /*19870*/  LEA.HI.X.SX32 R5, R11, R3, 0x1, P1 ;  /* 0x000000030b057211 */ /* 0x000fe200008f0eff */
[----:B------:R-:W-:-:S03]  /*19880*/  VIADD R13, R0, 0x7a ;  /* 0x0000007a000d7836 */ /* 0x000fc60000000000 */
[----:B------:R-:W-:Y:S02]  /*19890*/  SHF.R.S32.HI R11, RZ, 0x8, R6 ;  /* 0x00000008ff0b7819 */ /* 0x000fe40000011406 */
[----:B------:R-:W-:-:S03]  /*198a0*/  IADD3 R6, P1, PT, R10, R2, RZ ;  /* 0x000000020a067210 */ /* 0x000fc60007f3e0ff */
[----:B------:R5:W-:Y:S01]  /*198b0*/  @P6 STG.E.U8 desc[UR20][R4.64], R11 ;  /* 0x0000000b04006986 */ /* 0x000be2000c101114 */
[CC--:B------:R-:W-:Y:S01]  /*198c0*/  LEA.HI.X.SX32 R7, R10.reuse, R3.reuse, 0x1, P1 ;  /* 0x000000030a077211 */ /* 0x0c0fe200008f0eff */
[----:B------:R-:W-:Y:S01]  /*198d0*/  VIADD R10, R10, UR5 ;  /* 0x000000050a0a7c36 */ /* 0x000fe20008000000 */
[----:B---3--:R-:W-:Y:S01]  /*198e0*/  ISETP.LT.AND P1, PT, R12, UR4, !P0 ;  /* 0x000000040c007c0c */ /* 0x008fe2000c721270 */
[----:B------:R-:W3:Y:S01]  /*198f0*/  LDCU UR4, c[0x0][0x39c] ;  /* 0x00007380ff0477ac */ /* 0x000ee20008000800 */
[----:B------:R-:W-:Y:S01]  /*19900*/  PRMT R12, R121, 0x9910, RZ ;  /* 0x00009910790c7816 */ /* 0x000fe200000000ff */
[----:B------:R4:W-:Y:S01]  /*19910*/  @P5 STG.E.U8 desc[UR20][R6.64], R121 ;  /* 0x0000007906005986 */ /* 0x0009e2000c101114 */
[----:B0-----:R-:W-:Y:S02]  /*19920*/  IADD3 R8, P5, PT, R10, R2, RZ ;  /* 0x000000020a087210 */ /* 0x001fe40007fbe0ff */
[----:B-1----:R-:W-:Y:S01]  /*19930*/  ISETP.LT.AND P6, PT, R14, UR6, !P0 ;  /* 0x000000060e007c0c */ /* 0x002fe2000c7c1270 */
[----:B------:R-:W0:Y:S01]  /*19940*/  LDCU UR6, c[0x0][0x39c] ;  /* 0x00007380ff0677ac */ /* 0x000e220008000800 */
[C---:B------:R-:W-:Y:S01]  /*19950*/  LEA.HI.X.SX32 R9, R10.reuse, R3, 0x1, P5 ;  /* 0x000000030a097211 */ /* 0x040fe200028f0eff */
[----:B------:R-:W-:Y:S01]  /*19960*/  VIADD R10, R10, UR5 ;  /* 0x000000050a0a7c36 */ /* 0x000fe20008000000 */
[----:B-----5:R-:W-:Y:S01]  /*19970*/  SHF.R.S32.HI R11, RZ, 0x8, R12 ;  /* 0x00000008ff0b7819 */ /* 0x020fe2000001140c */
[----:B------:R-:W-:Y:S01]  /*19980*/  VIADD R12, R0, 0x7c ;  /* 0x0000007c000c7836 */ /* 0x000fe20000000000 */
[----:B--2---:R-:W-:-:S02]  /*19990*/  ISETP.LT.AND P5, PT, R13, UR7, !P0 ;  /* 0x000000070d007c0c */ /* 0x004fc4000c7a1270 */
[----:B------:R-:W-:Y:S01]  /*199a0*/  PRMT R13, R123, 0x9910, RZ ;  /* 0x000099107b0d7816 */ /* 0x000fe200000000ff */
[----:B------:R1:W-:Y:S01]  /*199b0*/  @P4 STG.E.U8 desc[UR20][R8.64], R11 ;  /* 0x0000000b08004986 */ /* 0x0003e2000c101114 */
[-C--:B------:R-:W-:Y:S01]  /*199c0*/  IADD3 R4, P4, PT, R10, R2.reuse, RZ ;  /* 0x000000020a047210 */ /* 0x080fe20007f9e0ff */
[----:B----4-:R-:W-:Y:S01]  /*199d0*/  VIADD R6, R0, 0x7b ;  /* 0x0000007b00067836 */ /* 0x010fe20000000000 */
[----:B------:R-:W-:Y:S02]  /*199e0*/  SHF.R.S32.HI R13, RZ, 0x8, R13 ;  /* 0x00000008ff0d7819 */ /* 0x000fe4000001140d */
[C---:B------:R-:W-:Y:S01]  /*199f0*/  LEA.HI.X.SX32 R5, R10.reuse, R3, 0x1, P4 ;  /* 0x000000030a057211 */ /* 0x040fe200020f0eff */
[----:B------:R-:W-:Y:S01]  /*19a00*/  VIADD R10, R10, UR5 ;  /* 0x000000050a0a7c36 */ /* 0x000fe20008000000 */
[----:B---3--:R-:W-:Y:S01]  /*19a10*/  ISETP.LT.AND P4, PT, R6, UR4, !P0 ;  /* 0x0000000406007c0c */ /* 0x008fe2000c781270 */
[----:B------:R-:W2:Y:S02]  /*19a20*/  LDCU UR4, c[0x0][0x39c] ;  /* 0x00007380ff0477ac */ /* 0x000ea40008000800 */
[----:B------:R3:W-:Y:S01]  /*19a30*/  @P2 STG.E.U8 desc[UR20][R4.64], R123 ;  /* 0x0000007b04002986 */ /* 0x0007e2000c101114 */
[C---:B------:R-:W-:Y:S01]  /*19a40*/  IADD3 R6, P2, PT, R10.reuse, R2, RZ ;  /* 0x000000020a067210 */ /* 0x040fe20007f5e0ff */
[----:B-1----:R-:W-:-:S03]  /*19a50*/  VIADD R11, R10, UR5 ;  /* 0x000000050a0b7c36 */ /* 0x002fc60008000000 */
[-C--:B------:R-:W-:Y:S01]  /*19a60*/  LEA.HI.X.SX32 R7, R10, R3.reuse, 0x1, P2 ;  /* 0x000000030a077211 */ /* 0x080fe200010f0eff */
[C---:B------:R-:W-:Y:S01]  /*19a70*/  VIADD R10, R0.reuse, 0x7d ;  /* 0x0000007d000a7836 */ /* 0x040fe20000000000 */
[CC--:B------:R-:W-:Y:S01]  /*19a80*/  IADD3 R8, P2, PT, R11.reuse, R2.reuse, RZ ;  /* 0x000000020b087210 */ /* 0x0c0fe20007f5e0ff */
[----:B------:R-:W-:Y:S02]  /*19a90*/  VIADD R0, R0, 0x7f ;  /* 0x0000007f00007836 */ /* 0x000fe40000000000 */
[----:B------:R1:W-:Y:S01]  /*19aa0*/  @P3 STG.E.U8 desc[UR20][R6.64], R13 ;  /* 0x0000000d06003986 */ /* 0x0003e2000c101114 */
[CC--:B------:R-:W-:Y:S01]  /*19ab0*/  LEA.HI.X.SX32 R9, R11.reuse, R3.reuse, 0x1, P2 ;  /* 0x000000030b097211 */ /* 0x0c0fe200010f0eff */
[----:B------:R-:W-:Y:S01]  /*19ac0*/  VIADD R11, R11, UR5 ;  /* 0x000000050b0b7c36 */ /* 0x000fe20008000000 */
[----:B0-----:R-:W-:Y:S01]  /*19ad0*/  ISETP.LT.AND P3, PT, R12, UR6, !P0 ;  /* 0x000000060c007c0c */ /* 0x001fe2000c761270 */
[----:B------:R-:W0:Y:S02]  /*19ae0*/  LDCU UR6, c[0x0][0x39c] ;  /* 0x00007380ff0677ac */ /* 0x000e240008000800 */
[----:B------:R4:W-:Y:S01]  /*19af0*/  @P1 STG.E.U8 desc[UR20][R8.64], R125 ;  /* 0x0000007d08001986 */ /* 0x0009e2000c101114 */
[----:B--2---:R-:W-:Y:S01]  /*19b00*/  ISETP.LT.AND P2, PT, R10, UR4, !P0 ;  /* 0x000000040a007c0c */ /* 0x004fe2000c741270 */
[C---:B------:R-:W-:Y:S01]  /*19b10*/  VIADD R10, R11.reuse, UR5 ;  /* 0x000000050b0a7c36 */ /* 0x040fe20008000000 */
[CC--:B---3--:R-:W-:Y:S01]  /*19b20*/  IADD3 R4, P1, PT, R11.reuse, R2.reuse, RZ ;  /* 0x000000020b047210 */ /* 0x0c8fe20007f3e0ff */
[----:B------:R-:W2:Y:S03]  /*19b30*/  LDCU UR4, c[0x0][0x39c] ;  /* 0x00007380ff0477ac */ /* 0x000ea60008000800 */
[----:B------:R-:W-:Y:S01]  /*19b40*/  LEA.HI.X.SX32 R5, R11, R3, 0x1, P1 ;  /* 0x000000030b057211 */ /* 0x000fe200008f0eff */
[C---:B------:R-:W-:Y:S01]  /*19b50*/  VIADD R11, R10.reuse, UR5 ;  /* 0x000000050a0b7c36 */ /* 0x040fe20008000000 */
[----:B-1----:R-:W-:-:S03]  /*19b60*/  IADD3 R6, P1, PT, R10, R2, RZ ;  /* 0x000000020a067210 */ /* 0x002fc60007f3e0ff */
[C---:B------:R-:W-:Y:S01]  /*19b70*/  VIADD R13, R11.reuse, UR5 ;  /* 0x000000050b0d7c36 */ /* 0x040fe20008000000 */
[----:B------:R1:W-:Y:S01]  /*19b80*/  @P6 STG.E.U8 desc[UR20][R4.64], R17 ;  /* 0x0000001104006986 */ /* 0x0003e2000c101114 */
[-C--:B----4-:R-:W-:Y:S02]  /*19b90*/  IADD3 R8, P6, PT, R11, R2.reuse, RZ ;  /* 0x000000020b087210 */ /* 0x090fe40007fde0ff */
[----:B------:R-:W-:Y:S01]  /*19ba0*/  VIADD R14, R13, UR5 ;  /* 0x000000050d0e7c36 */ /* 0x000fe20008000000 */
[-C--:B------:R-:W-:Y:S02]  /*19bb0*/  LEA.HI.X.SX32 R7, R10, R3.reuse, 0x1, P1 ;  /* 0x000000030a077211 */ /* 0x080fe400008f0eff */
[-C--:B------:R-:W-:Y:S01]  /*19bc0*/  LEA.HI.X.SX32 R9, R11, R3.reuse, 0x1, P6 ;  /* 0x000000030b097211 */ /* 0x080fe200030f0eff */
[C---:B------:R-:W-:Y:S01]  /*19bd0*/  VIADD R15, R14.reuse, UR5 ;  /* 0x000000050e0f7c36 */ /* 0x040fe20008000000 */
[-C--:B------:R-:W-:Y:S01]  /*19be0*/  IADD3 R10, P1, PT, R13, R2.reuse, RZ ;  /* 0x000000020d0a7210 */ /* 0x080fe20007f3e0ff */
[----:B------:R3:W-:Y:S01]  /*19bf0*/  @P5 STG.E.U8 desc[UR20][R6.64], R127 ;  /* 0x0000007f06005986 */ /* 0x0007e2000c101114 */
[----:B------:R-:W-:Y:S01]  /*19c00*/  IADD3 R12, P6, PT, R14, R2, RZ ;  /* 0x000000020e0c7210 */ /* 0x000fe20007fde0ff */
[----:B------:R-:W-:Y:S01]  /*19c10*/  VIADD R16, R15, UR5 ;  /* 0x000000050f107c36 */ /* 0x000fe20008000000 */
[----:B------:R-:W-:-:S02]  /*19c20*/  LEA.HI.X.SX32 R11, R13, R3, 0x1, P1 ;  /* 0x000000030d0b7211 */ /* 0x000fc400008f0eff */
[-C--:B------:R-:W-:Y:S02]  /*19c30*/  LEA.HI.X.SX32 R13, R14, R3.reuse, 0x1, P6 ;  /* 0x000000030e0d7211 */ /* 0x080fe400030f0eff */
[-C--:B-1----:R-:W-:Y:S02]  /*19c40*/  IADD3 R4, P6, PT, R16, R2.reuse, RZ ;  /* 0x0000000210047210 */ /* 0x082fe40007fde0ff */
[----:B--2---:R-:W-:Y:S02]  /*19c50*/  ISETP.LT.AND P1, PT, R18, UR4, !P0 ;  /* 0x0000000412007c0c */ /* 0x004fe4000c721270 */
[----:B------:R-:W-:Y:S02]  /*19c60*/  LEA.HI.X.SX32 R5, R16, R3, 0x1, P6 ;  /* 0x0000000310057211 */ /* 0x000fe400030f0eff */
[----:B0-----:R-:W-:Y:S02]  /*19c70*/  ISETP.LT.AND P0, PT, R0, UR6, !P0 ;  /* 0x0000000600007c0c */ /* 0x001fe4000c701270 */
[----:B------:R-:W-:-:S02]  /*19c80*/  IADD3 R2, P6, PT, R15, R2, RZ ;  /* 0x000000020f027210 */ /* 0x000fc40007fde0ff */
[----:B------:R-:W-:Y:S02]  /*19c90*/  PRMT R0, R127, 0x9910, RZ ;  /* 0x000099107f007816 */ /* 0x000fe400000000ff */
[----:B------:R-:W-:Y:S02]  /*19ca0*/  PRMT R17, R129, 0x9910, RZ ;  /* 0x0000991081117816 */ /* 0x000fe400000000ff */
[----:B------:R-:W-:Y:S02]  /*19cb0*/  LEA.HI.X.SX32 R3, R15, R3, 0x1, P6 ;  /* 0x000000030f037211 */ /* 0x000fe400030f0eff */
[----:B------:R-:W-:Y:S02]  /*19cc0*/  SHF.R.S32.HI R15, RZ, 0x8, R0 ;  /* 0x00000008ff0f7819 */ /* 0x000fe40000011400 */
[----:B------:R-:W-:-:S03]  /*19cd0*/  SHF.R.S32.HI R17, RZ, 0x8, R17 ;  /* 0x00000008ff117819 */ /* 0x000fc60000011411 */
[----:B------:R3:W-:Y:S04]  /*19ce0*/  @P4 STG.E.U8 desc[UR20][R8.64], R15 ;  /* 0x0000000f08004986 */ /* 0x0007e8000c101114 */
[----:B------:R3:W-:Y:S04]  /*19cf0*/  @P3 STG.E.U8 desc[UR20][R10.64], R129 ;  /* 0x000000810a003986 */ /* 0x0007e8000c101114 */
[----:B------:R3:W-:Y:S04]  /*19d00*/  @P2 STG.E.U8 desc[UR20][R12.64], R17 ;  /* 0x000000110c002986 */ /* 0x0007e8000c101114 */
[----:B------:R3:W-:Y:S04]  /*19d10*/  @P1 STG.E.U8 desc[UR20][R2.64], R131 ;  /* 0x0000008302001986 */ /* 0x0007e8000c101114 */
[----:B------:R3:W-:Y:S01]  /*19d20*/  @P0 STG.E.U8 desc[UR20][R4.64], R19 ;  /* 0x0000001304000986 */ /* 0x0007e2000c101114 */
[----:B------:R-:W-:Y:S06]  /*19d30*/  BAR.SYNC.DEFER_BLOCKING 0x0 ;  /* 0x0000000000007b1d */ /* 0x000fec0000010000 */
[----:B------:R-:W-:Y:S05]  /*19d40*/  BRA.U UP0, `(.L_x_13) ;  /* 0x0000000100a07547 */ /* 0x000fea000b800000 */
[----:B------:R-:W0:Y:S01]  /*19d50*/  S2UR UR5, SR_CgaCtaId ;  /* 0x00000000000579c3 */ /* 0x000e220000008800 */
[----:B------:R-:W-:Y:S01]  /*19d60*/  NOP ;  /* 0x0000000000007918 */ /* 0x000fe20000000000 */
[----:B------:R-:W-:Y:S01]  /*19d70*/  UMOV UR4, 0x50 ;  /* 0x0000005000047882 */ /* 0x000fe20000000000 */
[----:B------:R-:W-:Y:S02]  /*19d80*/  IMAD.U32 R0, RZ, RZ, UR8 ;  /* 0x00000008ff007e24 */ /* 0x000fe4000f8e00ff */
[----:B---3--:R-:W-:Y:S02]  /*19d90*/  IMAD.MOV.U32 R3, RZ, RZ, 0xff ;  /* 0x000000ffff037424 */ /* 0x008fe400078e00ff */
[----:B------:R-:W-:Y:S01]  /*19da0*/  IMAD.MOV.U32 R7, RZ, RZ, 0x1 ;  /* 0x00000001ff077424 */ /* 0x000fe200078e00ff */
[----:B------:R-:W-:-:S04]  /*19db0*/  LOP3.LUT R0, R0, 0xffff, RZ, 0xc0, !PT ;  /* 0x0000ffff00007812 */ /* 0x000fc800078ec0ff */
[----:B------:R-:W-:-:S05]  /*19dc0*/  SHF.R.U32.HI R0, RZ, 0x5, R0 ;  /* 0x00000005ff007819 */ /* 0x000fca0000011600 */
[----:B------:R-:W-:Y:S01]  /*19dd0*/  VIADD R2, R0, 0x10 ;  /* 0x0000001000027836 */ /* 0x000fe20000000000 */
[----:B------:R-:W-:Y:S01]  /*19de0*/  SHF.L.U32 R0, R3, R0, RZ ;  /* 0x0000000003007219 */ /* 0x000fe200000006ff */
[----:B0-----:R-:W-:-:S03]  /*19df0*/  ULEA UR6, UR5, UR4, 0x18 ;  /* 0x0000000405067291 */ /* 0x001fc6000f8ec0ff */
[----:B------:R-:W-:-:S04]  /*19e00*/  SHF.L.U32 R3, R7, R2, RZ ;  /* 0x0000000207037219 */ /* 0x000fc800000006ff */
[----:B------:R-:W-:Y:S02]  /*19e10*/  LOP3.LUT R0, R3, R0, RZ, 0xfc, !PT ;  /* 0x0000000003007212 */ /* 0x000fe400078efcff */
[----:B------:R-:W0:Y:S02]  /*19e20*/  LDS R5, [UR6] ;  /* 0x00000006ff057984 */ /* 0x000e240008000800 */
[C---:B------:R-:W-:Y:S02]  /*19e30*/  LOP3.LUT R2, R0.reuse, 0xffff, RZ, 0xc0, !PT ;  /* 0x0000ffff00027812 */ /* 0x040fe400078ec0ff */
[----:B0-----:R-:W-:-:S04]  /*19e40*/  LOP3.LUT R3, R0, 0xffff, R5, 0x80, !PT ;  /* 0x0000ffff00037812 */ /* 0x001fc800078e8005 */
[----:B------:R-:W-:-:S13]  /*19e50*/  ISETP.NE.AND P0, PT, R3, R2, PT ;  /* 0x000000020300720c */ /* 0x000fda0003f05270 */
[----:B------:R-:W-:Y:S05]  /*19e60*/  @P0 BRA `(.L_x_14) ;  /* 0x0000000000500947 */ /* 0x000fea0003800000 */
[----:B------:R-:W-:Y:S02]  /*19e70*/  SHF.R.U32.HI R5, RZ, 0x10, R5 ;  /* 0x00000010ff057819 */ /* 0x000fe40000011605 */
[----:B------:R-:W-:-:S04]  /*19e80*/  SHF.R.U32.HI R2, RZ, 0x10, R0 ;  /* 0x00000010ff027819 */ /* 0x000fc80000011600 */
[----:B------:R-:W-:-:S04]  /*19e90*/  LOP3.LUT R5, R5, R2, RZ, 0xc0, !PT ;  /* 0x0000000205057212 */ /* 0x000fc800078ec0ff */
[----:B------:R-:W-:-:S13]  /*19ea0*/  ISETP.NE.AND P0, PT, R5, R2, PT ;  /* 0x000000020500720c */ /* 0x000fda0003f05270 */
[----:B------:R-:W-:Y:S05]  /*19eb0*/  @P0 BRA `(.L_x_15) ;  /* 0x0000000000300947 */ /* 0x000fea0003800000 */
[----:B------:R-:W-:Y:S01]  /*19ec0*/  R2UR UR4, R0 ;  /* 0x00000000000472ca */ /* 0x000fe200000e0000 */
[----:B------:R-:W-:Y:S01]  /*19ed0*/  VOTEU.ANY UR5, UPT, PT ;  /* 0x0000000000057886 */ /* 0x000fe200038e0100 */
[----:B------:R-:W0:Y:S01]  /*19ee0*/  S2R R0, SR_LANEID ;  /* 0x0000000000007919 */ /* 0x000e220000000000 */
[----:B------:R-:W-:-:S10]  /*19ef0*/  UFLO.U32 UR5, UR5 ;  /* 0x00000005000572bd */ /* 0x000fd400080e0000 */
[----:B------:R-:W-:-:S06]  /*19f00*/  ULOP3.LUT UR4, URZ, UR4, URZ, 0x33, !UPT ;  /* 0x00000004ff047292 */ /* 0x000fcc000f8e33ff */
[----:B------:R-:W-:-:S04]  /*19f10*/  IMAD.U32 R2, RZ, RZ, UR4 ;  /* 0x00000004ff027e24 */ /* 0x000fc8000f8e00ff */
[----:B------:R-:W1:Y:S02]  /*19f20*/  REDUX UR7, R2 ;  /* 0x00000000020773c4 */ /* 0x000e640000000000 */
[----:B------:R2:W-:Y:S01]  /*19f30*/  UTCATOMSWS.AND URZ, UR4 ;  /* 0x0000000400ff79e3 */ /* 0x0005e20008000000 */
[----:B0-----:R-:W-:Y:S01]  /*19f40*/  ISETP.EQ.U32.AND P0, PT, R0, UR5, PT ;  /* 0x0000000500007c0c */ /* 0x001fe2000bf02070 */
[----:B-1----:R-:W-:-:S12]  /*19f50*/  IMAD.U32 R0, RZ, RZ, UR7 ;  /* 0x00000007ff007e24 */ /* 0x002fd8000f8e00ff */
[----:B------:R2:W-:Y:S01]  /*19f60*/  @P0 ATOMS.AND RZ, [UR6], R0 ;  /* 0x00000000ffff098c */ /* 0x0005e2000a800006 */
[----:B------:R-:W-:Y:S05]  /*19f70*/  BRA `(.L_x_13) ;  /* 0x0000000000147947 */ /* 0x000fea0003800000 */
.L_x_15:
[----:B------:R-:W-:-:S07]  /*19f80*/  MOV R2, 0x19fa0 ;  /* 0x00019fa000027802 */ /* 0x000fce0000000f00 */
[----:B------:R-:W-:Y:S05]  /*19f90*/  CALL.REL.NOINC `($__internal_0_$__cuda_sm10x_tcgen05_guardrail_trap_col_being_dealloced_not_returned_by_alloc) ;  /* 0x00000000002c7944 */ /* 0x000fea0003c00000 */
[----:B------:R-:W-:Y:S05]  /*19fa0*/  BRA `(.L_x_13) ;  /* 0x0000000000087947 */ /* 0x000fea0003800000 */
.L_x_14:
[----:B------:R-:W-:-:S07]  /*19fb0*/  MOV R2, 0x19fd0 ;  /* 0x00019fd000027802 */ /* 0x000fce0000000f00 */
[----:B------:R-:W-:Y:S05]  /*19fc0*/  CALL.REL.NOINC `($__internal_2_$__cuda_sm10x_tcgen05_guardrail_trap_unallocated_columns_being_dealloced) ;  /* 0x0000000000387944 */ /* 0x000fea0003c00000 */
.L_x_13:
[----:B------:R-:W-:Y:S01]  /*19fd0*/  NOP ;  /* 0x0000000000007918 */ /* 0x000fe20000000000 */
[----:B--2---:R-:W-:Y:S05]  /*19fe0*/  EXIT ;  /* 0x000000000000794d */ /* 0x004fea0003800000 */
.L_x_8:
[----:B------:R-:W1:Y:S02]  /*19ff0*/  SYNCS.PHASECHK.TRANS64.TRYWAIT P6, [UR11], R90 ;  /* 0x0000005aff0075a7 */ /* 0x000e6400080c110b */
[----:B-1----:R-:W-:Y:S05]  /*1a000*/  @!P6 BRA `(.L_x_8) ;  /* 0xfffffffc00f8e947 */ /* 0x002fea000383ffff */
[----:B------:R-:W-:Y:S05]  /*1a010*/  BRA `(.L_x_16) ;  /* 0xffffff3000e47947 */ /* 0x000fea000383ffff */
.L_x_12:
[----:B------:R-:W1:Y:S02]  /*1a020*/  SYNCS.PHASECHK.TRANS64.TRYWAIT P0, [UR11], R2 ;  /* 0x00000002ff0075a7 */ /* 0x000e64000800110b */
[----:B-1----:R-:W-:Y:S05]  /*1a030*/  @!P0 BRA `(.L_x_12) ;  /* 0xfffffffc00f88947 */ /* 0x002fea000383ffff */
[----:B------:R-:W-:Y:S05]  /*1a040*/  BRA `(.L_x_11) ;  /* 0xffffffb800087947 */ /* 0x000fea000383ffff */
        .weak           $__internal_0_$__cuda_sm10x_tcgen05_guardrail_trap_col_being_dealloced_not_returned_by_alloc
        .type           $__internal_0_$__cuda_sm10x_tcgen05_guardrail_trap_col_being_dealloced_not_returned_by_alloc,@function
        .size           $__internal_0_$__cuda_sm10x_tcgen05_guardrail_trap_col_being_dealloced_not_returned_by_alloc,($__internal_1_$__cuda_sm10x_tcgen05_guardrail_trap_phase_invalid_during_alloc - $__internal_0_$__cuda_sm10x_tcgen05_guardrail_trap_col_being_dealloced_not_returned_by_alloc)
$__internal_0_$__cuda_sm10x_tcgen05_guardrail_trap_col_being_dealloced_not_returned_by_alloc:
[----:B------:R-:W-:Y:S05]  /*1a050*/  BPT.TRAP 0x1 ;  /* 0x000000040000795c */ /* 0x000fea0000300000 */
[----:B------:R-:W-:-:S04]  /*1a060*/  IMAD.MOV.U32 R3, RZ, RZ, 0x0 ;  /* 0x00000000ff037424 */ /* 0x000fc800078e00ff */
[----:B------:R-:W-:Y:S05]  /*1a070*/  RET.REL.NODEC R2 `(matmul_kernel) ;  /* 0xfffffe5c02e07950 */ /* 0x000fea0003c3ffff */
        .weak           $__internal_1_$__cuda_sm10x_tcgen05_guardrail_trap_phase_invalid_during_alloc
        .type           $__internal_1_$__cuda_sm10x_tcgen05_guardrail_trap_phase_invalid_during_alloc,@function
        .size           $__internal_1_$__cuda_sm10x_tcgen05_guardrail_trap_phase_invalid_during_alloc,($__internal_2_$__cuda_sm10x_tcgen05_guardrail_trap_unallocated_columns_being_dealloced - $__internal_1_$__cuda_sm10x_tcgen05_guardrail_trap_phase_invalid_during_alloc)
$__internal_1_$__cuda_sm10x_tcgen05_guardrail_trap_phase_invalid_during_alloc:
[----:B------:R-:W-:Y:S05]  /*1a080*/  BPT.TRAP 0x1 ;  /* 0x000000040000795c */ /* 0x000fea0000300000 */
[----:B------:R-:W-:-:S04]  /*1a090*/  IMAD.MOV.U32 R3, RZ, RZ, 0x0 ;  /* 0x00000000ff037424 */ /* 0x000fc800078e00ff */
[----:B------:R-:W-:Y:S05]  /*1a0a0*/  RET.REL.NODEC R2 `(matmul_kernel) ;  /* 0xfffffe5c02d47950 */ /* 0x000fea0003c3ffff */
        .weak           $__internal_2_$__cuda_sm10x_tcgen05_guardrail_trap_unallocated_columns_being_dealloced
        .type           $__internal_2_$__cuda_sm10x_tcgen05_guardrail_trap_unallocated_columns_being_dealloced,@function
        .size           $__internal_2_$__cuda_sm10x_tcgen05_guardrail_trap_unallocated_columns_being_dealloced,(.L_x_20 - $__internal_2_$__cuda_sm10x_tcgen05_guardrail_trap_unallocated_columns_being_dealloced)
$__internal_2_$__cuda_sm10x_tcgen05_guardrail_trap_unallocated_columns_being_dealloced:
[----:B------:R-:W-:Y:S05]  /*1a0b0*/  BPT.TRAP 0x1 ;  /* 0x000000040000795c */ /* 0x000fea0000300000 */
[----:B------:R-:W-:-:S04]  /*1a0c0*/  IMAD.MOV.U32 R3, RZ, RZ, 0x0 ;  /* 0x00000000ff037424 */ /* 0x000fc800078e00ff */
[----:B------:R-:W-:Y:S05]  /*1a0d0*/  RET.REL.NODEC R2 `(matmul_kernel) ;  /* 0xfffffe5c02c87950 */ /* 0x000fea0003c3ffff */
.L_x_17:
[----:B------:R-:W-:-:S00]  /*1a0e0*/  BRA `(.L_x_17) ;  /* 0xfffffffc00fc7947 */ /* 0x000fc0000383ffff */
[----:B------:R-:W-:-:S00]  /*1a0f0*/  NOP ;  /* 0x0000000000007918 */ /* 0x000fc00000000000 */
        /* <DEDUP_REMOVED lines=8> */
.L_x_20:


//--------------------- .nv.shared.matmul_kernel  --------------------------
	.section	.nv.shared.matmul_kernel,"aw",@nobits
	.sectionflags	@""
	.align	16
	.zero		1024


//--------------------- .nv.shared.reserved.0     --------------------------
	.section	.nv.shared.reserved.0,"aw",@nobits
	.align	8
	.weak		__nv_reservedSMEM_offset_0_alias
	.size		__nv_reservedSMEM_offset_0_alias, 0, 64
	.other		__nv_reservedSMEM_offset_0_alias,@"STO_CUDA_RESERVED_SHARED STV_DEFAULT"
__nv_reservedSMEM_offset_0_alias:
	.zero		0
.nv.shared.reserved.0:
	.zero		64
	.weak		__nv_reservedSMEM_allocation_phase
	.type		__nv_reservedSMEM_allocation_phase,@object
	.size		__nv_reservedSMEM_allocation_phase,(.L_0 - __nv_reservedSMEM_allocation_phase)
__nv_reservedSMEM_allocation_phase:
	.zero		1
.L_0:
	.zero		7
	.weak		__nv_reservedSMEM_devtool_atexit_pc
	.type		__nv_reservedSMEM_devtool_atexit_pc,@object
	.size		__nv_reservedSMEM_devtool_atexit_pc,(__nv_reservedSMEM_allocation_mask - __nv_reservedSMEM_devtool_atexit_pc)
__nv_reservedSMEM_devtool_atexit_pc:
	.zero		8
	.weak		__nv_reservedSMEM_allocation_mask
	.type		__nv_reservedSMEM_allocation_mask,@object
	.size		__nv_reservedSMEM_allocation_mask,(.L_2 - __nv_reservedSMEM_allocation_mask)
__nv_reservedSMEM_allocation_mask:
	.zero		4
.L_2:


//--------------------- .nv.constant0.matmul_kernel --------------------------
	.section	.nv.constant0.matmul_kernel,"a",@progbits
	.sectionflags	@""
	.align	4
.nv.constant0.matmul_kernel:
	.zero		976


//--------------------- SYMBOLS --------------------------

	.type		.nv.reservedSmem.offset0,@object
	.size		.nv.reservedSmem.offset0,0x4
	.type		.nv.reservedSmem.cap,@object
	.size		.nv.reservedSmem.cap,0x4
